def matmul_kernel(
    a_ptr,
    b_ptr,
    c_ptr,
    M,
    N,
    K,
    stride_am,
    stride_ak,
    stride_bk,
    stride_bn,
    stride_cm,
    stride_cn,
    BLOCK_M: tl.constexpr,
    BLOCK_N: tl.constexpr,
    BLOCK_K: tl.constexpr,
    GROUP_M: tl.constexpr,
):
    pid = tl.program_id(axis=0)
    num_pid_m = tl.cdiv(M, BLOCK_M)
    num_pid_n = tl.cdiv(N, BLOCK_N)
    num_pid_in_group = GROUP_M * num_pid_n
    group_id = pid // num_pid_in_group
    first_pid_m = group_id * GROUP_M
    group_size_m = min(num_pid_m - first_pid_m, GROUP_M)
    pid_m = first_pid_m + ((pid % num_pid_in_group) % group_size_m)
    pid_n = (pid % num_pid_in_group) // group_size_m

    offs_am = (pid_m * BLOCK_M + tl.arange(0, BLOCK_M)) % M
    offs_bn = (pid_n * BLOCK_N + tl.arange(0, BLOCK_N)) % N
    offs_k = tl.arange(0, BLOCK_K)
    a_ptrs = a_ptr + offs_am[:, None] * stride_am + offs_k[None, :] * stride_ak
    b_ptrs = b_ptr + offs_k[:, None] * stride_bk + offs_bn[None, :] * stride_bn

    acc = tl.zeros((BLOCK_M, BLOCK_N), dtype=tl.float32)
    for kk in range(0, tl.cdiv(K, BLOCK_K)):
        a = tl.load(a_ptrs, mask=offs_k[None, :] < K - kk * BLOCK_K, other=0.0)
        b = tl.load(b_ptrs, mask=offs_k[:, None] < K - kk * BLOCK_K, other=0.0)
        acc = tl.dot(a, b, acc)
        a_ptrs += BLOCK_K * stride_ak
        b_ptrs += BLOCK_K * stride_bk

    c = acc.to(c_ptr.dtype.element_ty)
    offs_cm = pid_m * BLOCK_M + tl.arange(0, BLOCK_M)
    offs_cn = pid_n * BLOCK_N + tl.arange(0, BLOCK_N)
    c_ptrs = c_ptr + offs_cm[:, None] * stride_cm + offs_cn[None, :] * stride_cn
    mask = (offs_cm[:, None] < M) & (offs_cn[None, :] < N)
    tl.store(c_ptrs, c, mask=mask)

# config = {"BLOCK_K": 128, "BLOCK_M": 256, "BLOCK_N": 256, "GROUP_M": 4, "arch": "sm_100", "dtype": "bf16", "num_ctas": 1, "num_stages": 3, "num_warps": 4}
# arch = sm_100


// ===== COMPILED SASS (sm_100a) =====

	.target	sm_100a

	.elftype	@"ET_EXEC"


//--------------------- .note.nv.tkinfo           --------------------------
	.section	.note.nv.tkinfo,"",@"SHT_NOTE"
	.sectionflags	@"SHF_NOTE_NV_TKINFO"
	.tkinfo
        /*0018*/ 	.word	0x00000081
        /*0030*/ 	.string	""
        /*0030*/ 	.string	"ptxas-blackwell"
        /*0030*/ 	.string	"Cuda compilation tools, release 12.9, V12.9.86"
        /*0030*/ 	.string	"Build cuda_12.9.r12.9/compiler.36037853_0"
        /*0030*/ 	.string	"-v  -suppress-debug-info  -lineinfo  -arch sm_100a "



//--------------------- .note.nv.cuver            --------------------------
	.section	.note.nv.cuver,"",@"SHT_NOTE"
	.sectionflags	@"SHF_NOTE_NV_CUVER"
        /*0018*/ 	.short	0x0001
        /*001a*/ 	.short	0x0064
        /*001c*/ 	.short	0x0001
        /*001e*/ 	.short	0x0000
        /*0020*/ 	.short	0x0001
        /*0022*/ 	.short	0x0000


//--------------------- .nv.info                  --------------------------
	.section	.nv.info,"",@"SHT_CUDA_INFO"
	.align	4


	//----- nvinfo : EIATTR_REGCOUNT
	.align		4
        /*0000*/ 	.byte	0x04, 0x2f
        /*0002*/ 	.short	(.L_4 - .L_3)
	.align		4
.L_3:
        /*0004*/ 	.word	index@(matmul_kernel)
        /*0008*/ 	.word	0x00000060


	//----- nvinfo : EIATTR_FRAME_SIZE
	.align		4
.L_4:
        /*000c*/ 	.byte	0x04, 0x11
        /*000e*/ 	.short	(.L_6 - .L_5)
	.align		4
.L_5:
        /*0010*/ 	.word	index@($__internal_2_$__cuda_sm10x_tcgen05_guardrail_trap_unallocated_columns_being_dealloced)
        /*0014*/ 	.word	0x00002898


	//----- nvinfo : EIATTR_FRAME_SIZE
	.align		4
.L_6:
        /*0018*/ 	.byte	0x04, 0x11
        /*001a*/ 	.short	(.L_8 - .L_7)
	.align		4
.L_7:
        /*001c*/ 	.word	index@($__internal_1_$__cuda_sm10x_tcgen05_guardrail_trap_phase_invalid_during_alloc)
        /*0020*/ 	.word	0x00002898


	//----- nvinfo : EIATTR_FRAME_SIZE
	.align		4
.L_8:
        /*0024*/ 	.byte	0x04, 0x11
        /*0026*/ 	.short	(.L_10 - .L_9)
	.align		4
.L_9:
        /*0028*/ 	.word	index@($__internal_0_$__cuda_sm10x_tcgen05_guardrail_trap_col_being_dealloced_not_returned_by_alloc)
        /*002c*/ 	.word	0x00002898


	//----- nvinfo : EIATTR_FRAME_SIZE
	.align		4
.L_10:
        /*0030*/ 	.byte	0x04, 0x11
        /*0032*/ 	.short	(.L_12 - .L_11)
	.align		4
.L_11:
        /*0034*/ 	.word	index@(matmul_kernel)
        /*0038*/ 	.word	0x00002898


	//----- nvinfo : EIATTR_MIN_STACK_SIZE
	.align		4
.L_12:
        /*003c*/ 	.byte	0x04, 0x12
        /*003e*/ 	.short	(.L_14 - .L_13)
	.align		4
.L_13:
        /*0040*/ 	.word	index@(matmul_kernel)
        /*0044*/ 	.word	0x00002898
.L_14:


//--------------------- .nv.info.matmul_kernel    --------------------------
	.section	.nv.info.matmul_kernel,"",@"SHT_CUDA_INFO"
	.sectionflags	@""
	.align	4


	//----- nvinfo : EIATTR_CUDA_API_VERSION
	.align		4
        /*0000*/ 	.byte	0x04, 0x37
        /*0002*/ 	.short	(.L_16 - .L_15)
.L_15:
        /*0004*/ 	.word	0x00000081


	//----- nvinfo : EIATTR_KPARAM_INFO
	.align		4
.L_16:
        /*0008*/ 	.byte	0x04, 0x17
        /*000a*/ 	.short	(.L_18 - .L_17)
.L_17:
        /*000c*/ 	.word	0x00000000
        /*0010*/ 	.short	0x000d
        /*0012*/ 	.short	0x0048
        /*0014*/ 	.byte	0x00, 0xf4, 0x21, 0x00


	//----- nvinfo : EIATTR_KPARAM_INFO
	.align		4
.L_18:
        /*0018*/ 	.byte	0x04, 0x17
        /*001a*/ 	.short	(.L_20 - .L_19)
.L_19:
        /*001c*/ 	.word	0x00000000
        /*0020*/ 	.short	0x000c
        /*0022*/ 	.short	0x0040
        /*0024*/ 	.byte	0x00, 0xf4, 0x21, 0x00


	//----- nvinfo : EIATTR_KPARAM_INFO
	.align		4
.L_20:
        /*0028*/ 	.byte	0x04, 0x17
        /*002a*/ 	.short	(.L_22 - .L_21)
.L_21:
        /*002c*/ 	.word	0x00000000
        /*0030*/ 	.short	0x000b
        /*0032*/ 	.short	0x0038
        /*0034*/ 	.byte	0x00, 0xf0, 0x11, 0x00


	//----- nvinfo : EIATTR_KPARAM_INFO
	.align		4
.L_22:
        /*0038*/ 	.byte	0x04, 0x17
        /*003a*/ 	.short	(.L_24 - .L_23)
.L_23:
        /*003c*/ 	.word	0x00000000
        /*0040*/ 	.short	0x000a
        /*0042*/ 	.short	0x0034
        /*0044*/ 	.byte	0x00, 0xf0, 0x11, 0x00


	//----- nvinfo : EIATTR_KPARAM_INFO
	.align		4
.L_24:
        /*0048*/ 	.byte	0x04, 0x17
        /*004a*/ 	.short	(.L_26 - .L_25)
.L_25:
        /*004c*/ 	.word	0x00000000
        /*0050*/ 	.short	0x0009
        /*0052*/ 	.short	0x0030
        /*0054*/ 	.byte	0x00, 0xf0, 0x11, 0x00


	//----- nvinfo : EIATTR_KPARAM_INFO
	.align		4
.L_26:
        /*0058*/ 	.byte	0x04, 0x17
        /*005a*/ 	.short	(.L_28 - .L_27)
.L_27:
        /*005c*/ 	.word	0x00000000
        /*0060*/ 	.short	0x0008
        /*0062*/ 	.short	0x002c
        /*0064*/ 	.byte	0x00, 0xf0, 0x11, 0x00


	//----- nvinfo : EIATTR_KPARAM_INFO
	.align		4
.L_28:
        /*0068*/ 	.byte	0x04, 0x17
        /*006a*/ 	.short	(.L_30 - .L_29)
.L_29:
        /*006c*/ 	.word	0x00000000
        /*0070*/ 	.short	0x0007
        /*0072*/ 	.short	0x0028
        /*0074*/ 	.byte	0x00, 0xf0, 0x11, 0x00


	//----- nvinfo : EIATTR_KPARAM_INFO
	.align		4
.L_30:
        /*0078*/ 	.byte	0x04, 0x17
        /*007a*/ 	.short	(.L_32 - .L_31)
.L_31:
        /*007c*/ 	.word	0x00000000
        /*0080*/ 	.short	0x0006
        /*0082*/ 	.short	0x0024
        /*0084*/ 	.byte	0x00, 0xf0, 0x11, 0x00


	//----- nvinfo : EIATTR_KPARAM_INFO
	.align		4
.L_32:
        /*0088*/ 	.byte	0x04, 0x17
        /*008a*/ 	.short	(.L_34 - .L_33)
.L_33:
        /*008c*/ 	.word	0x00000000
        /*0090*/ 	.short	0x0005
        /*0092*/ 	.short	0x0020
        /*0094*/ 	.byte	0x00, 0xf0, 0x11, 0x00


	//----- nvinfo : EIATTR_KPARAM_INFO
	.align		4
.L_34:
        /*0098*/ 	.byte	0x04, 0x17
        /*009a*/ 	.short	(.L_36 - .L_35)
.L_35:
        /*009c*/ 	.word	0x00000000
        /*00a0*/ 	.short	0x0004
        /*00a2*/ 	.short	0x001c
        /*00a4*/ 	.byte	0x00, 0xf0, 0x11, 0x00


	//----- nvinfo : EIATTR_KPARAM_INFO
	.align		4
.L_36:
        /*00a8*/ 	.byte	0x04, 0x17
        /*00aa*/ 	.short	(.L_38 - .L_37)
.L_37:
        /*00ac*/ 	.word	0x00000000
        /*00b0*/ 	.short	0x0003
        /*00b2*/ 	.short	0x0018
        /*00b4*/ 	.byte	0x00, 0xf0, 0x11, 0x00


	//----- nvinfo : EIATTR_KPARAM_INFO
	.align		4
.L_38:
        /*00b8*/ 	.byte	0x04, 0x17
        /*00ba*/ 	.short	(.L_40 - .L_39)
.L_39:
        /*00bc*/ 	.word	0x00000000
        /*00c0*/ 	.short	0x0002
        /*00c2*/ 	.short	0x0010
        /*00c4*/ 	.byte	0x00, 0xf4, 0x21, 0x00


	//----- nvinfo : EIATTR_KPARAM_INFO
	.align		4
.L_40:
        /*00c8*/ 	.byte	0x04, 0x17
        /*00ca*/ 	.short	(.L_42 - .L_41)
.L_41:
        /*00cc*/ 	.word	0x00000000
        /*00d0*/ 	.short	0x0001
        /*00d2*/ 	.short	0x0008
        /*00d4*/ 	.byte	0x00, 0xf4, 0x21, 0x00


	//----- nvinfo : EIATTR_KPARAM_INFO
	.align		4
.L_42:
        /*00d8*/ 	.byte	0x04, 0x17
        /*00da*/ 	.short	(.L_44 - .L_43)
.L_43:
        /*00dc*/ 	.word	0x00000000
        /*00e0*/ 	.short	0x0000
        /*00e2*/ 	.short	0x0000
        /*00e4*/ 	.byte	0x00, 0xf4, 0x21, 0x00


	//----- nvinfo : EIATTR_AT_ENTRY_FRAGMENTS
	.align		4
.L_44:
        /*00e8*/ 	.byte	0x04, 0x4f
        /*00ea*/ 	.short	(.L_46 - .L_45)


	//   ....[0]....
.L_45:
        /*00ec*/ 	.word	0x00000004


	//----- nvinfo : EIATTR_RESERVED_SMEM_USED
	.align		4
.L_46:
        /*00f0*/ 	.byte	0x01, 0x41
	.zero		2


	//----- nvinfo : EIATTR_SPARSE_MMA_MASK
	.align		4
        /*00f4*/ 	.byte	0x03, 0x50
        /*00f6*/ 	.short	0x0000


	//----- nvinfo : EIATTR_TCGEN05_1CTA_USED
	.align		4
        /*00f8*/ 	.byte	0x01, 0x51
	.zero		2


	//----- nvinfo : EIATTR_MAXREG_COUNT
	.align		4
        /*00fc*/ 	.byte	0x03, 0x1b
        /*00fe*/ 	.short	0x00ff


	//----- nvinfo : EIATTR_NUM_BARRIERS
	.align		4
        /*0100*/ 	.byte	0x02, 0x4c
        /*0102*/ 	.byte	0x01
	.zero		1


	//----- nvinfo : EIATTR_ANNOTATIONS
	.align		4
        /*0104*/ 	.byte	0x04, 0x55
        /*0106*/ 	.short	(.L_48 - .L_47)


	//   ....[0]....
.L_47:
        /*0108*/ 	.word	0x00000001
        /*010c*/ 	.byte	0x90, 0x09, 0x00, 0x00, 0x01, 0x00, 0x00, 0x00, 0xd0, 0x09, 0x00, 0x00, 0x01, 0x00, 0x00, 0x00
        /* <DEDUP_REMOVED lines=633> */
        /*28ac*/ 	.byte	0x90, 0x39, 0x01, 0x00, 0x01, 0x00, 0x00, 0x00, 0xa0, 0x39, 0x01, 0x00


	//----- nvinfo : EIATTR_INT_WARP_WIDE_INSTR_OFFSETS
	.align		4
.L_48:
        /*28b8*/ 	.byte	0x04, 0x31
        /*28ba*/ 	.short	(.L_50 - .L_49)


	//   ....[0]....
.L_49:
        /*28bc*/ 	.word	0x0000a310


	//   ....[1]....
        /*28c0*/ 	.word	0x0000a320


	//   ....[2]....
        /*28c4*/ 	.word	0x00010e10


	//   ....[3]....
        /*28c8*/ 	.word	0x0005dcc0


	//   ....[4]....
        /*28cc*/ 	.word	0x0005dd10


	//----- nvinfo : EIATTR_COOP_GROUP_MASK_REGIDS
	.align		4
.L_50:
        /*28d0*/ 	.byte	0x04, 0x29
        /*28d2*/ 	.short	(.L_52 - .L_51)


	//   ....[0]....
.L_51:
        /*28d4*/ 	.word	0xffffffff


	//   ....[1]....
        /*28d8*/ 	.word	0xffffffff


	//   ....[2]....
        /*28dc*/ 	.word	0xffffffff


	//   ....[3]....
        /*28e0*/ 	.word	0xffffffff


	//----- nvinfo : EIATTR_COOP_GROUP_INSTR_OFFSETS
	.align		4
.L_52:
        /*28e4*/ 	.byte	0x04, 0x28
        /*28e6*/ 	.short	(.L_54 - .L_53)


	//   ....[0]....
.L_53:
        /*28e8*/ 	.word	0x00000070


	//   ....[1]....
        /*28ec*/ 	.word	0x00000330


	//   ....[2]....
        /*28f0*/ 	.word	0x0005db50


	//   ....[3]....
        /*28f4*/ 	.word	0x0005ddc0


	//----- nvinfo : EIATTR_VRC_CTA_INIT_COUNT
	.align		4
.L_54:
        /*28f8*/ 	.byte	0x02, 0x4a
        /*28fa*/ 	.byte	0x80
	.zero		1


	//----- nvinfo : EIATTR_MBARRIER_INSTR_OFFSETS
	.align		4
        /*28fc*/ 	.byte	0x04, 0x39
        /*28fe*/ 	.short	(.L_56 - .L_55)


	//   ....[0]....
.L_55:
        /*2900*/ 	.word	0x0000a620
        /*2904*/ 	.word	0x000000ff
        /*2908*/ 	.word	0x00000000
        /*290c*/ 	.short	0x0100
        /*290e*/ 	.byte	0x08
	.zero		1


	//   ....[1]....
        /*2910*/ 	.word	0x00010e20
        /*2914*/ 	.word	0x000000ff
        /*2918*/ 	.word	0x00040008
        /*291c*/ 	.short	0x0100
        /*291e*/ 	.byte	0x04
	.zero		1


	//   ....[2]....
        /*2920*/ 	.word	0x000337d0
        /*2924*/ 	.word	0x000000ff
        /*2928*/ 	.word	0x00000000
        /*292c*/ 	.short	0x010a
        /*292e*/ 	.byte	0x08
	.zero		1


	//   ....[3]....
        /*2930*/ 	.word	0x0004b0c0
        /*2934*/ 	.word	0x000000ff
        /*2938*/ 	.word	0x00000000
        /*293c*/ 	.short	0x010a
        /*293e*/ 	.byte	0x08
	.zero		1


	//   ....[4]....
        /*2940*/ 	.word	0x0004b180
        /*2944*/ 	.word	0x000000ff
        /*2948*/ 	.word	0x00040000
        /*294c*/ 	.short	0x0108
        /*294e*/ 	.byte	0x04
	.zero		1


	//   ....[5]....
        /*2950*/ 	.word	0x0004b240
        /*2954*/ 	.word	0x000000ff
        /*2958*/ 	.word	0x00040008
        /*295c*/ 	.short	0x0108
        /*295e*/ 	.byte	0x04
	.zero		1


	//   ....[6]....
        /*2960*/ 	.word	0x0005dde0
        /*2964*/ 	.word	0x000000ff
        /*2968*/ 	.word	0x00000000
        /*296c*/ 	.short	0x010a
        /*296e*/ 	.byte	0x08
	.zero		1


	//   ....[7]....
        /*2970*/ 	.word	0x0005de10
        /*2974*/ 	.word	0x000000ff
        /*2978*/ 	.word	0x00000000
        /*297c*/ 	.short	0x010a
        /*297e*/ 	.byte	0x08
	.zero		1


	//----- nvinfo : EIATTR_NUM_MBARRIERS
	.align		4
.L_56:
        /*2980*/ 	.byte	0x03, 0x38
        /*2982*/ 	.short	0x0002


	//----- nvinfo : EIATTR_EXIT_INSTR_OFFSETS
	.align		4
        /*2984*/ 	.byte	0x04, 0x1c
        /*2986*/ 	.short	(.L_58 - .L_57)


	//   ....[0]....
.L_57:
        /*2988*/ 	.word	0x0005ddd0


	//----- nvinfo : EIATTR_REQNTID
	.align		4
.L_58:
        /*298c*/ 	.byte	0x04, 0x10
        /*298e*/ 	.short	(.L_60 - .L_59)
.L_59:
        /*2990*/ 	.word	0x00000080
        /*2994*/ 	.word	0x00000001
        /*2998*/ 	.word	0x00000001


	//----- nvinfo : EIATTR_CRS_STACK_SIZE
	.align		4
.L_60:
        /*299c*/ 	.byte	0x04, 0x1e
        /*299e*/ 	.short	(.L_62 - .L_61)
.L_61:
        /*29a0*/ 	.word	0x00000000


	//----- nvinfo : EIATTR_CBANK_PARAM_SIZE
	.align		4
.L_62:
        /*29a4*/ 	.byte	0x03, 0x19
        /*29a6*/ 	.short	0x0050


	//----- nvinfo : EIATTR_PARAM_CBANK
	.align		4
        /*29a8*/ 	.byte	0x04, 0x0a
        /*29aa*/ 	.short	(.L_64 - .L_63)
	.align		4
.L_63:
        /*29ac*/ 	.word	index@(.nv.constant0.matmul_kernel)
        /*29b0*/ 	.short	0x0380
        /*29b2*/ 	.short	0x0050


	//----- nvinfo : EIATTR_SW_WAR
	.align		4
.L_64:
        /*29b4*/ 	.byte	0x04, 0x36
        /*29b6*/ 	.short	(.L_66 - .L_65)
.L_65:
        /*29b8*/ 	.word	0x00000008
.L_66:


//--------------------- .nv.compat                --------------------------
	.section	.nv.compat,"",@"SHT_CUDA_COMPAT_INFO"
	.align	4
        /*0000*/ 	.byte	0x02, 0x02, 0x02, 0x00, 0x02, 0x05, 0x05, 0x00, 0x02, 0x03, 0x00, 0x00, 0x02, 0x06, 0x01, 0x00


//--------------------- .nv.callgraph             --------------------------
	.section	.nv.callgraph,"",@"SHT_CUDA_CALLGRAPH"
	.align	4
	.sectionentsize	8
	.align		4
        /*0000*/ 	.word	0x00000000
	.align		4
        /*0004*/ 	.word	0xffffffff
	.align		4
        /*0008*/ 	.word	0x00000000
	.align		4
        /*000c*/ 	.word	0xfffffffe
	.align		4
        /*0010*/ 	.word	0x00000000
	.align		4
        /*0014*/ 	.word	0xfffffffd
	.align		4
        /*0018*/ 	.word	0x00000000
	.align		4
        /*001c*/ 	.word	0xfffffffc


//--------------------- .text.matmul_kernel       --------------------------
	.section	.text.matmul_kernel,"ax",@progbits
	.align	128
        .global         matmul_kernel
        .type           matmul_kernel,@function
        .size           matmul_kernel,(.L_x_20 - matmul_kernel)
        .other          matmul_kernel,@"STO_CUDA_ENTRY STV_DEFAULT"
matmul_kernel:
.text.matmul_kernel:
[----:B------:R-:W0:Y:S01]  /*0000*/  LDC R1, c[0x0][0x37c] ;  /* 0x0000df00ff017b82 */ /* 0x000e220000000800 */
[----:B------:R-:W1:Y:S01]  /*0010*/  S2R R0, SR_TID.X ;  /* 0x0000000000007919 */ /* 0x000e620000002100 */
[----:B0-----:R-:W-:Y:S01]  /*0020*/  VIADD R1, R1, 0xffffd768 ;  /* 0xffffd76801017836 */ /* 0x001fe20000000000 */
[----:B-1----:R-:W-:-:S13]  /*0030*/  ISETP.GE.U32.AND P0, PT, R0, 0x20, PT ;  /* 0x000000200000780c */ /* 0x002fda0003f06070 */
[----:B------:R-:W-:Y:S02]  /*0040*/  VOTEU.ANY UP0, P0 ;  /* 0x0000000000ff7886 */ /* 0x000fe40000000100 */
[----:B------:R-:W-:Y:S05]  /*0050*/  BRA.U UP0, `(.L_x_0) ;  /* 0x0000000100b87547 */ /* 0x000fea000b800000 */
[----:B------:R-:W0:Y:S01]  /*0060*/  S2UR UR6, SR_CgaCtaId ;  /* 0x00000000000679c3 */ /* 0x000e220000008800 */
[----:B------:R-:W-:Y:S01]  /*0070*/  NOP ;  /* 0x0000000000007918 */ /* 0x000fe20000000000 */
[----:B------:R-:W-:Y:S02]  /*0080*/  UMOV UR4, 0x40 ;  /* 0x0000004000047882 */ /* 0x000fe40000000000 */
[----:B0-----:R-:W-:-:S09]  /*0090*/  ULEA UR4, UR6, UR4, 0x18 ;  /* 0x0000000406047291 */ /* 0x001fd2000f8ec0ff */
[----:B------:R-:W0:Y:S01]  /*00a0*/  LDS.U8 R2, [UR4] ;  /* 0x00000004ff027984 */ /* 0x000e220008000000 */
[----:B------:R-:W-:Y:S02]  /*00b0*/  UMOV UR4, 0x400 ;  /* 0x0000040000047882 */ /* 0x000fe40000000000 */
[----:B------:R-:W-:Y:S01]  /*00c0*/  ULEA UR4, UR6, UR4, 0x18 ;  /* 0x0000000406047291 */ /* 0x000fe2000f8ec0ff */
[----:B0-----:R-:W-:-:S13]  /*00d0*/  ISETP.NE.AND P0, PT, R2, RZ, PT ;  /* 0x000000ff0200720c */ /* 0x001fda0003f05270 */
[----:B------:R-:W-:Y:S05]  /*00e0*/  @P0 BRA `(.L_x_1) ;  /* 0x00000000007c0947 */ /* 0x000fea0003800000 */
[----:B------:R-:W-:-:S13]  /*00f0*/  ELECT P0, URZ, PT ;  /* 0x0000000000ff782f */ /* 0x000fda0003800000 */
[----:B------:R-:W-:Y:S05]  /*0100*/  @!P0 BRA `(.L_x_2) ;  /* 0x0000000000848947 */ /* 0x000fea0003800000 */
[----:B------:R-:W-:Y:S01]  /*0110*/  UMOV UR5, 0x10 ;  /* 0x0000001000057882 */ /* 0x000fe20000000000 */
[----:B------:R-:W-:Y:S02]  /*0120*/  IMAD.MOV.U32 R5, RZ, RZ, 0x1 ;  /* 0x00000001ff057424 */ /* 0x000fe400078e00ff */
[----:B------:R-:W-:Y:S02]  /*0130*/  IMAD.MOV.U32 R3, RZ, RZ, 0xffff ;  /* 0x0000ffffff037424 */ /* 0x000fe400078e00ff */
[----:B------:R-:W-:Y:S04]  /*0140*/  DEPBAR.LE SB0, 0x36 ;  /* 0x00008d800000791a */ /* 0x000fe80000000000 */
[----:B------:R-:W0:Y:S02]  /*0150*/  UTCATOMSWS.FIND_AND_SET.ALIGN UP1, UR5, UR5 ;  /* 0x00000005000575e3 */ /* 0x000e240008020800 */
[----:B0-----:R-:W-:-:S04]  /*0160*/  PLOP3.LUT P0, PT, PT, PT, UP1, 0x80, 0x8 ;  /* 0x000000000008781c */ /* 0x001fc80003f0f018 */
[----:B------:R-:W-:-:S04]  /*0170*/  SEL R2, RZ, 0xffffffff, !P0 ;  /* 0xffffffffff027807 */ /* 0x000fc80004000000 */
[----:B------:R-:W-:Y:S01]  /*0180*/  ISETP.NE.AND P0, PT, R2, RZ, PT ;  /* 0x000000ff0200720c */ /* 0x000fe20003f05270 */
[----:B------:R-:W-:-:S12]  /*0190*/  IMAD.U32 R2, RZ, RZ, UR5 ;  /* 0x00000005ff027e24 */ /* 0x000fd8000f8e00ff */
[----:B------:R-:W-:Y:S05]  /*01a0*/  @P0 BRA `(.L_x_3) ;  /* 0x0000000000240947 */ /* 0x000fea0003800000 */
.L_x_4:
[----:B------:R-:W-:Y:S05]  /*01b0*/  NANOSLEEP 0x64 ;  /* 0x000000640000795d */ /* 0x000fea0003800000 */
[----:B------:R-:W-:-:S05]  /*01c0*/  UMOV UR5, 0x10 ;  /* 0x0000001000057882 */ /* 0x000fca0000000000 */
[----:B------:R-:W-:Y:S04]  /*01d0*/  DEPBAR.LE SB0, 0x36 ;  /* 0x00008d800000791a */ /* 0x000fe80000000000 */
[----:B------:R-:W0:Y:S02]  /*01e0*/  UTCATOMSWS.FIND_AND_SET.ALIGN UP1, UR5, UR5 ;  /* 0x00000005000575e3 */ /* 0x000e240008020800 */
[----:B0-----:R-:W-:-:S04]  /*01f0*/  PLOP3.LUT P0, PT, PT, PT, UP1, 0x80, 0x8 ;  /* 0x000000000008781c */ /* 0x001fc80003f0f018 */
[----:B------:R-:W-:-:S04]  /*0200*/  SEL R2, RZ, 0xffffffff, !P0 ;  /* 0xffffffffff027807 */ /* 0x000fc80004000000 */
[----:B------:R-:W-:Y:S01]  /*0210*/  ISETP.NE.AND P0, PT, R2, RZ, PT ;  /* 0x000000ff0200720c */ /* 0x000fe20003f05270 */
[----:B------:R-:W-:-:S12]  /*0220*/  IMAD.U32 R2, RZ, RZ, UR5 ;  /* 0x00000005ff027e24 */ /* 0x000fd8000f8e00ff */
[----:B------:R-:W-:Y:S05]  /*0230*/  @!P0 BRA `(.L_x_4) ;  /* 0xfffffffc00dc8947 */ /* 0x000fea000383ffff */
.L_x_3:
[C---:B------:R-:W-:Y:S01]  /*0240*/  VIADD R4, R2.reuse, 0x10 ;  /* 0x0000001002047836 */ /* 0x040fe20000000000 */
[----:B------:R-:W-:Y:S01]  /*0250*/  UMOV UR5, 0x50 ;  /* 0x0000005000057882 */ /* 0x000fe20000000000 */
[----:B------:R-:W-:Y:S01]  /*0260*/  SHF.L.U32 R3, R3, R2, RZ ;  /* 0x0000000203037219 */ /* 0x000fe200000006ff */
[----:B------:R-:W-:Y:S01]  /*0270*/  ULEA UR5, UR6, UR5, 0x18 ;  /* 0x0000000506057291 */ /* 0x000fe2000f8ec0ff */
[----:B------:R-:W-:Y:S01]  /*0280*/  IMAD.SHL.U32 R2, R2, 0x20, RZ ;  /* 0x0000002002027824 */ /* 0x000fe200078e00ff */
[----:B------:R-:W-:-:S04]  /*0290*/  SHF.L.U32 R4, R5, R4, RZ ;  /* 0x0000000405047219 */ /* 0x000fc800000006ff */
[----:B------:R-:W-:-:S05]  /*02a0*/  LOP3.LUT R3, R4, R3, RZ, 0xfc, !PT ;  /* 0x0000000304037212 */ /* 0x000fca00078efcff */
[----:B------:R0:W-:Y:S04]  /*02b0*/  ATOMS.OR RZ, [UR5], R3 ;  /* 0x00000003ffff798c */ /* 0x0001e8000b000005 */
[----:B------:R0:W-:Y:S01]  /*02c0*/  STS [UR4], R2 ;  /* 0x00000002ff007988 */ /* 0x0001e20008000804 */
[----:B------:R-:W-:Y:S05]  /*02d0*/  BRA `(.L_x_2) ;  /* 0x0000000000107947 */ /* 0x000fea0003800000 */
.L_x_1:
[----:B------:R-:W-:-:S05]  /*02e0*/  IMAD.MOV.U32 R2, RZ, RZ, -0x1 ;  /* 0xffffffffff027424 */ /* 0x000fca00078e00ff */
[----:B------:R0:W-:Y:S02]  /*02f0*/  STS [UR4], R2 ;  /* 0x00000002ff007988 */ /* 0x0001e40008000804 */
[----:B0-----:R-:W-:-:S07]  /*0300*/  MOV R2, 0x320 ;  /* 0x0000032000027802 */ /* 0x001fce0000000f00 */
[----:B------:R-:W-:Y:S05]  /*0310*/  CALL.REL.NOINC `($__internal_1_$__cuda_sm10x_tcgen05_guardrail_trap_phase_invalid_during_alloc) ;  /* 0x000005d800d47944 */ /* 0x000fea0003c00000 */
.L_x_2:
[----:B------:R-:W-:Y:S05]  /*0320*/  WARPSYNC.ALL ;  /* 0x0000000000007948 */ /* 0x000fea0003800000 */
[----:B------:R-:W-:Y:S01]  /*0330*/  NOP ;  /* 0x0000000000007918 */ /* 0x000fe20000000000 */
.L_x_0:
[----:B------:R-:W1:Y:S01]  /*0340*/  LDC.64 R86, c[0x0][0x398] ;  /* 0x0000e600ff567b82 */ /* 0x000e620000000a00 */
[----:B------:R-:W2:Y:S01]  /*0350*/  S2R R7, SR_CTAID.X ;  /* 0x0000000000077919 */ /* 0x000ea20000002500 */
[----:B------:R-:W-:Y:S01]  /*0360*/  LOP3.LUT R64, R0, 0x7f, RZ, 0xc0, !PT ;  /* 0x0000007f00407812 */ /* 0x000fe200078ec0ff */
[----:B------:R-:W-:Y:S01]  /*0370*/  UMOV UR4, 0x400 ;  /* 0x0000040000047882 */ /* 0x000fe20000000000 */
[----:B------:R-:W-:Y:S01]  /*0380*/  SHF.R.U32.HI R13, RZ, 0x5, R0 ;  /* 0x00000005ff0d7819 */ /* 0x000fe20000011600 */
[----:B------:R-:W3:Y:S03]  /*0390*/  LDCU UR8, c[0x0][0x3a4] ;  /* 0x00007480ff0877ac */ /* 0x000ee60008000800 */
[----:B------:R-:W4:Y:S08]  /*03a0*/  S2UR UR6, SR_CgaCtaId ;  /* 0x00000000000679c3 */ /* 0x000f300000008800 */
[----:B------:R-:W0:Y:S02]  /*03b0*/  LDC R54, c[0x0][0x3a0] ;  /* 0x0000e800ff367b82 */ /* 0x000e240000000800 */
[----:B01----:R-:W-:Y:S01]  /*03c0*/  VIADD R2, R87, 0xff ;  /* 0x000000ff57027836 */ /* 0x003fe20000000000 */
[----:B------:R-:W-:-:S04]  /*03d0*/  IABS R90, R87 ;  /* 0x00000057005a7213 */ /* 0x000fc80000000000 */
[----:B------:R-:W-:Y:S01]  /*03e0*/  SHF.R.S32.HI R3, RZ, 0x1f, R2 ;  /* 0x0000001fff037819 */ /* 0x000fe20000011402 */
[----:B----4-:R-:W-:-:S03]  /*03f0*/  ULEA UR4, UR6, UR4, 0x18 ;  /* 0x0000000406047291 */ /* 0x010fc6000f8ec0ff */
[----:B------:R-:W-:Y:S01]  /*0400*/  LEA.HI R3, R3, R2, RZ, 0x8 ;  /* 0x0000000203037211 */ /* 0x000fe200078f40ff */
[----:B------:R-:W-:Y:S01]  /*0410*/  BAR.SYNC.DEFER_BLOCKING 0x0 ;  /* 0x0000000000007b1d */ /* 0x000fe20000010000 */
[----:B--2---:R-:W-:Y:S02]  /*0420*/  IABS R8, R7 ;  /* 0x0000000700087213 */ /* 0x004fe40000000000 */
[----:B------:R-:W-:-:S05]  /*0430*/  SHF.R.S32.HI R3, RZ, 0x8, R3 ;  /* 0x00000008ff037819 */ /* 0x000fca0000011403 */
[----:B------:R-:W-:-:S05]  /*0440*/  IMAD.SHL.U32 R4, R3, 0x4, RZ ;  /* 0x0000000403047824 */ /* 0x000fca00078e00ff */
[-C--:B------:R-:W-:Y:S02]  /*0450*/  IABS R9, R4.reuse ;  /* 0x0000000400097213 */ /* 0x080fe40000000000 */
[----:B------:R-:W-:Y:S02]  /*0460*/  IABS R10, R4 ;  /* 0x00000004000a7213 */ /* 0x000fe40000000000 */
[----:B------:R-:W0:Y:S01]  /*0470*/  I2F.RP R5, R9 ;  /* 0x0000000900057306 */ /* 0x000e220000209400 */
[----:B------:R-:W1:Y:S07]  /*0480*/  LDS R16, [UR4] ;  /* 0x00000004ff107984 */ /* 0x000e6e0008000800 */
[----:B0-----:R-:W0:Y:S02]  /*0490*/  MUFU.RCP R5, R5 ;  /* 0x0000000500057308 */ /* 0x001e240000001000 */
[----:B0-----:R-:W-:-:S02]  /*04a0*/  VIADD R2, R5, 0xffffffe ;  /* 0x0ffffffe05027836 */ /* 0x001fc40000000000 */
[----:B------:R-:W-:-:S04]  /*04b0*/  IMAD.MOV R5, RZ, RZ, -R10 ;  /* 0x000000ffff057224 */ /* 0x000fc800078e0a0a */
[----:B------:R0:W2:Y:S02]  /*04c0*/  F2I.FTZ.U32.TRUNC.NTZ R3, R2 ;  /* 0x0000000200037305 */ /* 0x0000a4000021f000 */
[----:B0-----:R-:W-:Y:S01]  /*04d0*/  IMAD.MOV.U32 R2, RZ, RZ, RZ ;  /* 0x000000ffff027224 */ /* 0x001fe200078e00ff */
[----:B-1----:R-:W-:Y:S01]  /*04e0*/  R2UR UR5, R16 ;  /* 0x00000000100572ca */ /* 0x002fe200000e0000 */
[----:B--2---:R-:W-:-:S04]  /*04f0*/  IMAD.MOV R6, RZ, RZ, -R3 ;  /* 0x000000ffff067224 */ /* 0x004fc800078e0a03 */
[----:B------:R-:W-:Y:S02]  /*0500*/  IMAD R11, R6, R9, RZ ;  /* 0x00000009060b7224 */ /* 0x000fe400078e02ff */
[----:B------:R-:W-:Y:S02]  /*0510*/  IMAD.MOV.U32 R6, RZ, RZ, R8 ;  /* 0x000000ffff067224 */ /* 0x000fe400078e0008 */
[----:B------:R-:W-:-:S06]  /*0520*/  IMAD.HI.U32 R3, R3, R11, R2 ;  /* 0x0000000b03037227 */ /* 0x000fcc00078e0002 */
[----:B------:R-:W-:-:S04]  /*0530*/  IMAD.HI.U32 R3, R3, R6, RZ ;  /* 0x0000000603037227 */ /* 0x000fc800078e00ff */
[----:B------:R-:W-:Y:S01]  /*0540*/  IMAD R2, R3, R5, R6 ;  /* 0x0000000503027224 */ /* 0x000fe200078e0206 */
[----:B------:R-:W-:Y:S04]  /*0550*/  BAR.SYNC.DEFER_BLOCKING 0x0 ;  /* 0x0000000000007b1d */ /* 0x000fe80000010000 */
[----:B------:R-:W-:-:S13]  /*0560*/  ISETP.GT.U32.AND P1, PT, R9, R2, PT ;  /* 0x000000020900720c */ /* 0x000fda0003f24070 */
[----:B------:R-:W-:Y:S02]  /*0570*/  @!P1 IMAD.IADD R2, R2, 0x1, -R9 ;  /* 0x0000000102029824 */ /* 0x000fe400078e0a09 */
[----:B------:R-:W-:Y:S01]  /*0580*/  @!P1 VIADD R3, R3, 0x1 ;  /* 0x0000000103039836 */ /* 0x000fe20000000000 */
[----:B------:R-:W-:Y:S02]  /*0590*/  ISETP.NE.AND P1, PT, R4, RZ, PT ;  /* 0x000000ff0400720c */ /* 0x000fe40003f25270 */
[----:B------:R-:W-:Y:S02]  /*05a0*/  ISETP.GE.U32.AND P0, PT, R2, R9, PT ;  /* 0x000000090200720c */ /* 0x000fe40003f06070 */
[----:B------:R-:W-:-:S04]  /*05b0*/  LOP3.LUT R2, R7, R4, RZ, 0x3c, !PT ;  /* 0x0000000407027212 */ /* 0x000fc800078e3cff */
[----:B------:R-:W-:Y:S01]  /*05c0*/  ISETP.GE.AND P2, PT, R2, RZ, PT ;  /* 0x000000ff0200720c */ /* 0x000fe20003f46270 */
[----:B------:R-:W-:-:S06]  /*05d0*/  VIADD R2, R86, 0xff ;  /* 0x000000ff56027836 */ /* 0x000fcc0000000000 */
[----:B------:R-:W-:-:S04]  /*05e0*/  @P0 VIADD R3, R3, 0x1 ;  /* 0x0000000103030836 */ /* 0x000fc80000000000 */
[----:B------:R-:W-:Y:S01]  /*05f0*/  IMAD.MOV.U32 R5, RZ, RZ, R3 ;  /* 0x000000ffff057224 */ /* 0x000fe200078e0003 */
[----:B------:R-:W-:-:S03]  /*0600*/  SHF.R.S32.HI R3, RZ, 0x1f, R2 ;  /* 0x0000001fff037819 */ /* 0x000fc60000011402 */
[----:B------:R-:W-:Y:S01]  /*0610*/  @!P2 IMAD.MOV R5, RZ, RZ, -R5 ;  /* 0x000000ffff05a224 */ /* 0x000fe200078e0a05 */
[----:B------:R-:W-:Y:S02]  /*0620*/  @!P1 LOP3.LUT R5, RZ, R4, RZ, 0x33, !PT ;  /* 0x00000004ff059212 */ /* 0x000fe400078e33ff */
[----:B------:R-:W-:-:S03]  /*0630*/  LEA.HI R3, R3, R2, RZ, 0x8 ;  /* 0x0000000203037211 */ /* 0x000fc600078f40ff */
[----:B------:R-:W-:Y:S02]  /*0640*/  IMAD.SHL.U32 R10, R5, 0x4, RZ ;  /* 0x00000004050a7824 */ /* 0x000fe400078e00ff */
[----:B------:R-:W-:-:S03]  /*0650*/  IMAD.MOV R5, RZ, RZ, -R5 ;  /* 0x000000ffff057224 */ /* 0x000fc600078e0a05 */
[----:B------:R-:W-:Y:S01]  /*0660*/  LEA.HI.SX32 R3, R3, -R10, 0x18 ;  /* 0x8000000a03037211 */ /* 0x000fe200078fc2ff */
[----:B------:R-:W-:-:S03]  /*0670*/  IMAD R12, R4, R5, R7 ;  /* 0x00000005040c7224 */ /* 0x000fc600078e0207 */
[----:B------:R-:W-:Y:S02]  /*0680*/  VIMNMX R11, PT, PT, R3, 0x4, PT ;  /* 0x00000004030b7848 */ /* 0x000fe40003fe0100 */
[----:B------:R-:W-:Y:S02]  /*0690*/  IABS R4, R12 ;  /* 0x0000000c00047213 */ /* 0x000fe40000000000 */
[-C--:B------:R-:W-:Y:S02]  /*06a0*/  IABS R8, R11.reuse ;  /* 0x0000000b00087213 */ /* 0x080fe40000000000 */
[----:B------:R-:W-:Y:S02]  /*06b0*/  IABS R7, R11 ;  /* 0x0000000b00077213 */ /* 0x000fe40000000000 */
[----:B------:R-:W0:Y:S08]  /*06c0*/  I2F.RP R6, R8 ;  /* 0x0000000800067306 */ /* 0x000e300000209400 */
[----:B0-----:R-:W0:Y:S02]  /*06d0*/  MUFU.RCP R6, R6 ;  /* 0x0000000600067308 */ /* 0x001e240000001000 */
[----:B0-----:R-:W-:-:S02]  /*06e0*/  VIADD R2, R6, 0xffffffe ;  /* 0x0ffffffe06027836 */ /* 0x001fc40000000000 */
[----:B------:R-:W-:-:S04]  /*06f0*/  IMAD.MOV R6, RZ, RZ, -R7 ;  /* 0x000000ffff067224 */ /* 0x000fc800078e0a07 */
[----:B------:R0:W1:Y:S02]  /*0700*/  F2I.FTZ.U32.TRUNC.NTZ R3, R2 ;  /* 0x0000000200037305 */ /* 0x000064000021f000 */
[----:B0-----:R-:W-:Y:S02]  /*0710*/  IMAD.MOV.U32 R2, RZ, RZ, RZ ;  /* 0x000000ffff027224 */ /* 0x001fe400078e00ff */
[----:B-1----:R-:W-:-:S04]  /*0720*/  IMAD.MOV R9, RZ, RZ, -R3 ;  /* 0x000000ffff097224 */ /* 0x002fc800078e0a03 */
[----:B------:R-:W-:Y:S01]  /*0730*/  IMAD R5, R9, R8, RZ ;  /* 0x0000000809057224 */ /* 0x000fe200078e02ff */
[----:B------:R-:W-:-:S03]  /*0740*/  IABS R9, R86 ;  /* 0x0000005600097213 */ /* 0x000fc60000000000 */
[----:B------:R-:W-:-:S04]  /*0750*/  IMAD.HI.U32 R3, R3, R5, R2 ;  /* 0x0000000503037227 */ /* 0x000fc800078e0002 */
[----:B------:R-:W-:Y:S02]  /*0760*/  IMAD.MOV.U32 R5, RZ, RZ, R4 ;  /* 0x000000ffff057224 */ /* 0x000fe400078e0004 */
[----:B------:R-:W0:Y:S02]  /*0770*/  I2F.RP R4, R9 ;  /* 0x0000000900047306 */ /* 0x000e240000209400 */
[----:B------:R-:W-:-:S04]  /*0780*/  IMAD.HI.U32 R2, R3, R5, RZ ;  /* 0x0000000503027227 */ /* 0x000fc800078e00ff */
[----:B------:R-:W-:Y:S02]  /*0790*/  IMAD R3, R2, R6, R5 ;  /* 0x0000000602037224 */ /* 0x000fe400078e0205 */
[----:B------:R-:W1:Y:S03]  /*07a0*/  I2F.RP R6, R90 ;  /* 0x0000005a00067306 */ /* 0x000e660000209400 */
[----:B------:R-:W-:-:S05]  /*07b0*/  ISETP.GT.U32.AND P1, PT, R8, R3, PT ;  /* 0x000000030800720c */ /* 0x000fca0003f24070 */
[----:B0-----:R-:W0:Y:S08]  /*07c0*/  MUFU.RCP R4, R4 ;  /* 0x0000000400047308 */ /* 0x001e300000001000 */
[----:B------:R-:W-:Y:S01]  /*07d0*/  @!P1 IMAD.IADD R3, R3, 0x1, -R8 ;  /* 0x0000000103039824 */ /* 0x000fe200078e0a08 */
[----:B-1----:R-:W1:Y:S01]  /*07e0*/  MUFU.RCP R6, R6 ;  /* 0x0000000600067308 */ /* 0x002e620000001000 */
[----:B------:R-:W-:Y:S01]  /*07f0*/  @!P1 VIADD R2, R2, 0x1 ;  /* 0x0000000102029836 */ /* 0x000fe20000000000 */
[----:B------:R-:W-:-:S02]  /*0800*/  ISETP.NE.AND P1, PT, R11, RZ, PT ;  /* 0x000000ff0b00720c */ /* 0x000fc40003f25270 */
[----:B------:R-:W-:Y:S02]  /*0810*/  ISETP.GE.U32.AND P0, PT, R3, R8, PT ;  /* 0x000000080300720c */ /* 0x000fe40003f06070 */
[----:B------:R-:W-:Y:S01]  /*0820*/  LOP3.LUT R3, R12, R11, RZ, 0x3c, !PT ;  /* 0x0000000b0c037212 */ /* 0x000fe200078e3cff */
[----:B0-----:R-:W-:-:S03]  /*0830*/  VIADD R5, R4, 0xffffffe ;  /* 0x0ffffffe04057836 */ /* 0x001fc60000000000 */
[----:B------:R-:W-:Y:S02]  /*0840*/  ISETP.GE.AND P2, PT, R3, RZ, PT ;  /* 0x000000ff0300720c */ /* 0x000fe40003f46270 */
[----:B------:R-:W0:Y:S05]  /*0850*/  F2I.FTZ.U32.TRUNC.NTZ R3, R5 ;  /* 0x0000000500037305 */ /* 0x000e2a000021f000 */
[----:B------:R-:W-:Y:S02]  /*0860*/  @P0 VIADD R2, R2, 0x1 ;  /* 0x0000000102020836 */ /* 0x000fe40000000000 */
[----:B-1----:R-:W-:Y:S02]  /*0870*/  VIADD R6, R6, 0xffffffe ;  /* 0x0ffffffe06067836 */ /* 0x002fe40000000000 */
[----:B------:R-:W-:-:S04]  /*0880*/  IMAD.MOV.U32 R93, RZ, RZ, R2 ;  /* 0x000000ffff5d7224 */ /* 0x000fc800078e0002 */
[----:B------:R-:W-:Y:S01]  /*0890*/  @!P2 IMAD.MOV R93, RZ, RZ, -R93 ;  /* 0x000000ffff5da224 */ /* 0x000fe200078e0a5d */
[----:B------:R-:W-:Y:S01]  /*08a0*/  @!P1 LOP3.LUT R93, RZ, R11, RZ, 0x33, !PT ;  /* 0x0000000bff5d9212 */ /* 0x000fe200078e33ff */
[----:B0-----:R-:W-:-:S04]  /*08b0*/  IMAD.MOV R8, RZ, RZ, -R3 ;  /* 0x000000ffff087224 */ /* 0x001fc800078e0a03 */
[----:B------:R-:W-:Y:S02]  /*08c0*/  IMAD.MOV R2, RZ, RZ, -R93 ;  /* 0x000000ffff027224 */ /* 0x000fe400078e0a5d */
[----:B------:R-:W-:Y:S01]  /*08d0*/  IMAD R5, R8, R9, RZ ;  /* 0x0000000908057224 */ /* 0x000fe200078e02ff */
[----:B------:R-:W-:Y:S01]  /*08e0*/  LOP3.LUT R8, R0, 0x40, RZ, 0xc0, !PT ;  /* 0x0000004000087812 */ /* 0x000fe200078ec0ff */
[----:B------:R-:W-:Y:S02]  /*08f0*/  IMAD R2, R11, R2, R12 ;  /* 0x000000020b027224 */ /* 0x000fe400078e020c */
[----:B------:R-:W-:Y:S02]  /*0900*/  IMAD.SHL.U32 R93, R93, 0x100, RZ ;  /* 0x000001005d5d7824 */ /* 0x000fe400078e00ff */
[----:B------:R-:W-:Y:S02]  /*0910*/  IMAD.IADD R4, R10, 0x1, R2 ;  /* 0x000000010a047824 */ /* 0x000fe400078e0202 */
[----:B------:R-:W-:Y:S01]  /*0920*/  IMAD.MOV.U32 R2, RZ, RZ, RZ ;  /* 0x000000ffff027224 */ /* 0x000fe200078e00ff */
[----:B------:R-:W-:Y:S01]  /*0930*/  IABS R91, R93 ;  /* 0x0000005d005b7213 */ /* 0x000fe20000000000 */
[----:B------:R-:W-:-:S02]  /*0940*/  IMAD R18, R4, 0x100, R64 ;  /* 0x0000010004127824 */ /* 0x000fc400078e0240 */
[----:B------:R-:W-:Y:S02]  /*0950*/  IMAD.HI.U32 R2, R3, R5, R2 ;  /* 0x0000000503027227 */ /* 0x000fe400078e0002 */
[----:B------:R0:W1:Y:S01]  /*0960*/  F2I.FTZ.U32.TRUNC.NTZ R5, R6 ;  /* 0x0000000600057305 */ /* 0x000062000021f000 */
[----:B------:R-:W-:Y:S01]  /*0970*/  IABS R10, R18 ;  /* 0x00000012000a7213 */ /* 0x000fe20000000000 */
[----:B------:R-:W-:Y:S01]  /*0980*/  VIADD R17, R18, 0x80 ;  /* 0x0000008012117836 */ /* 0x000fe20000000000 */
[----:B------:R-:W-:Y:S01]  /*0990*/  STL [R1+0x648], R18 ;  /* 0x0006481201007387 */ /* 0x000fe20000100800 */
[----:B------:R-:W-:Y:S02]  /*09a0*/  IMAD.SHL.U32 R4, R0, 0x2, RZ ;  /* 0x0000000200047824 */ /* 0x000fe400078e00ff */
[----:B------:R-:W-:Y:S01]  /*09b0*/  IMAD.HI.U32 R0, R2, R10, RZ ;  /* 0x0000000a02007227 */ /* 0x000fe200078e00ff */
[----:B------:R-:W-:Y:S01]  /*09c0*/  IABS R11, R17 ;  /* 0x00000011000b7213 */ /* 0x000fe20000000000 */
[----:B------:R2:W-:Y:S01]  /*09d0*/  STL [R1+0x64c], R17 ;  /* 0x00064c1101007387 */ /* 0x0005e20000100800 */
[----:B------:R-:W-:Y:S01]  /*09e0*/  LOP3.LUT R7, R4, 0x7e, RZ, 0xc0, !PT ;  /* 0x0000007e04077812 */ /* 0x000fe200078ec0ff */
[----:B------:R-:W-:Y:S01]  /*09f0*/  IMAD.MOV R0, RZ, RZ, -R0 ;  /* 0x000000ffff007224 */ /* 0x000fe200078e0a00 */
[----:B------:R-:W-:Y:S01]  /*0a00*/  ISETP.GE.AND P6, PT, R17, RZ, PT ;  /* 0x000000ff1100720c */ /* 0x000fe20003fc6270 */
[----:B------:R-:W-:-:S04]  /*0a10*/  IMAD.HI.U32 R2, R2, R11, RZ ;  /* 0x0000000b02027227 */ /* 0x000fc800078e00ff */
[----:B0-----:R-:W-:Y:S01]  /*0a20*/  IMAD R6, R9, R0, R10 ;  /* 0x0000000009067224 */ /* 0x001fe200078e020a */
[----:B-1----:R-:W-:Y:S01]  /*0a30*/  IADD3 R0, PT, PT, RZ, -R5, RZ ;  /* 0x80000005ff007210 */ /* 0x002fe20007ffe0ff */
[----:B------:R-:W-:Y:S02]  /*0a40*/  IMAD.SHL.U32 R3, R13, 0x200000, RZ ;  /* 0x002000000d037824 */ /* 0x000fe400078e00ff */
[----:B------:R-:W-:Y:S01]  /*0a50*/  IMAD.MOV R12, RZ, RZ, -R2 ;  /* 0x000000ffff0c7224 */ /* 0x000fe200078e0a02 */
[----:B------:R-:W-:Y:S01]  /*0a60*/  ISETP.GT.U32.AND P0, PT, R9, R6, PT ;  /* 0x000000060900720c */ /* 0x000fe20003f04070 */
[C-C-:B------:R-:W-:Y:S01]  /*0a70*/  IMAD R2, R8.reuse, 0x200, R7.reuse ;  /* 0x0000020008027824 */ /* 0x140fe200078e0207 */
[----:B------:R-:W-:Y:S01]  /*0a80*/  LOP3.LUT R4, R3, 0x600000, RZ, 0xc0, !PT ;  /* 0x0060000003047812 */ /* 0x000fe200078ec0ff */
[----:B------:R-:W-:Y:S02]  /*0a90*/  IMAD R3, R8, 0x100, R7 ;  /* 0x0000010008037824 */ /* 0x000fe400078e0207 */
[----:B------:R-:W-:Y:S01]  /*0aa0*/  IMAD R7, R9, R12, R11 ;  /* 0x0000000c09077224 */ /* 0x000fe200078e020b */
[----:B------:R-:W-:Y:S01]  /*0ab0*/  R2UR UR9, R4 ;  /* 0x00000000040972ca */ /* 0x000fe200000e0000 */
[----:B------:R-:W-:-:S02]  /*0ac0*/  IMAD.MOV.U32 R11, RZ, RZ, R0 ;  /* 0x000000ffff0b7224 */ /* 0x000fc400078e0000 */
[----:B------:R-:W-:Y:S01]  /*0ad0*/  VIADD R10, R93, 0x1 ;  /* 0x000000015d0a7836 */ /* 0x000fe20000000000 */
[----:B------:R-:W-:Y:S01]  /*0ae0*/  ISETP.GT.U32.AND P1, PT, R9, R7, PT ;  /* 0x000000070900720c */ /* 0x000fe20003f24070 */
[----:B------:R-:W-:Y:S02]  /*0af0*/  IMAD.MOV.U32 R4, RZ, RZ, RZ ;  /* 0x000000ffff047224 */ /* 0x000fe400078e00ff */
[----:B------:R-:W-:Y:S01]  /*0b00*/  IMAD R11, R11, R90, RZ ;  /* 0x0000005a0b0b7224 */ /* 0x000fe200078e02ff */
[----:B------:R-:W-:Y:S01]  /*0b10*/  IABS R8, R10 ;  /* 0x0000000a00087213 */ /* 0x000fe20000000000 */
[----:B------:R-:W-:Y:S01]  /*0b20*/  @!P0 IMAD.IADD R6, R6, 0x1, -R9 ;  /* 0x0000000106068824 */ /* 0x000fe200078e0a09 */
[----:B------:R-:W-:Y:S01]  /*0b30*/  ISETP.GE.AND P5, PT, R10, RZ, PT ;  /* 0x000000ff0a00720c */ /* 0x000fe20003fa6270 */
[----:B------:R-:W-:-:S03]  /*0b40*/  IMAD.HI.U32 R0, R5, R11, R4 ;  /* 0x0000000b05007227 */ /* 0x000fc600078e0004 */
[----:B------:R-:W-:Y:S01]  /*0b50*/  ISETP.GT.U32.AND P0, PT, R9, R6, PT ;  /* 0x000000060900720c */ /* 0x000fe20003f04070 */
[----:B------:R-:W-:Y:S02]  /*0b60*/  IMAD.MOV.U32 R11, RZ, RZ, R8 ;  /* 0x000000ffff0b7224 */ /* 0x000fe400078e0008 */
[----:B------:R-:W-:Y:S01]  /*0b70*/  @!P1 IMAD.IADD R7, R7, 0x1, -R9 ;  /* 0x0000000107079824 */ /* 0x000fe200078e0a09 */
[----:B------:R-:W-:Y:S01]  /*0b80*/  ISETP.GE.AND P1, PT, R18, RZ, PT ;  /* 0x000000ff1200720c */ /* 0x000fe20003f26270 */
[----:B------:R-:W-:-:S03]  /*0b90*/  IMAD.HI.U32 R4, R0, R11, RZ ;  /* 0x0000000b00047227 */ /* 0x000fc600078e00ff */
[----:B------:R-:W-:Y:S01]  /*0ba0*/  ISETP.GT.U32.AND P2, PT, R9, R7, PT ;  /* 0x000000070900720c */ /* 0x000fe20003f44070 */
[----:B------:R-:W-:Y:S02]  /*0bb0*/  IMAD.MOV R4, RZ, RZ, -R4 ;  /* 0x000000ffff047224 */ /* 0x000fe400078e0a04 */
[C---:B------:R-:W-:Y:S02]  /*0bc0*/  VIADD R12, R93.reuse, 0x2 ;  /* 0x000000025d0c7836 */ /* 0x040fe40000000000 */
[----:B------:R-:W-:Y:S02]  /*0bd0*/  IMAD R11, R90, R4, R11 ;  /* 0x000000045a0b7224 */ /* 0x000fe400078e020b */
[----:B------:R-:W-:Y:S01]  /*0be0*/  @!P0 IMAD.IADD R6, R6, 0x1, -R9 ;  /* 0x0000000106068824 */ /* 0x000fe200078e0a09 */
[----:B------:R-:W-:Y:S01]  /*0bf0*/  IABS R13, R12 ;  /* 0x0000000c000d7213 */ /* 0x000fe20000000000 */
[C---:B------:R-:W-:Y:S01]  /*0c00*/  VIADD R14, R93.reuse, 0x3 ;  /* 0x000000035d0e7836 */ /* 0x040fe20000000000 */
[----:B------:R-:W-:Y:S01]  /*0c10*/  ISETP.GT.U32.AND P0, PT, R90, R11, PT ;  /* 0x0000000b5a00720c */ /* 0x000fe20003f04070 */
[----:B------:R-:W-:Y:S01]  /*0c20*/  VIADD R10, R93, 0x4 ;  /* 0x000000045d0a7836 */ /* 0x000fe20000000000 */
[----:B------:R-:W-:Y:S01]  /*0c30*/  ISETP.GE.AND P3, PT, R12, RZ, PT ;  /* 0x000000ff0c00720c */ /* 0x000fe20003f66270 */
[----:B------:R-:W-:Y:S01]  /*0c40*/  IMAD.HI.U32 R5, R0, R13, RZ ;  /* 0x0000000d00057227 */ /* 0x000fe200078e00ff */
[----:B------:R-:W-:-:S02]  /*0c50*/  IABS R15, R14 ;  /* 0x0000000e000f7213 */ /* 0x000fc40000000000 */
[----:B--2---:R-:W-:Y:S01]  /*0c60*/  IABS R17, R10 ;  /* 0x0000000a00117213 */ /* 0x004fe20000000000 */
[----:B------:R-:W-:Y:S01]  /*0c70*/  @!P2 IMAD.IADD R7, R7, 0x1, -R9 ;  /* 0x000000010707a824 */ /* 0x000fe200078e0a09 */
[----:B------:R-:W-:Y:S01]  /*0c80*/  ISETP.NE.AND P2, PT, R86, RZ, PT ;  /* 0x000000ff5600720c */ /* 0x000fe20003f45270 */
[----:B------:R-:W-:-:S04]  /*0c90*/  IMAD.HI.U32 R8, R0, R15, RZ ;  /* 0x0000000f00087227 */ /* 0x000fc800078e00ff */
[----:B------:R-:W-:Y:S01]  /*0ca0*/  @!P0 IMAD.IADD R11, R11, 0x1, -R90 ;  /* 0x000000010b0b8824 */ /* 0x000fe200078e0a5a */
[----:B------:R-:W-:Y:S01]  /*0cb0*/  ISETP.GE.AND P0, PT, R14, RZ, PT ;  /* 0x000000ff0e00720c */ /* 0x000fe20003f06270 */
[----:B------:R-:W-:Y:S02]  /*0cc0*/  IMAD.MOV R5, RZ, RZ, -R5 ;  /* 0x000000ffff057224 */ /* 0x000fe400078e0a05 */
[----:B------:R-:W-:Y:S01]  /*0cd0*/  @!P6 IMAD.MOV R7, RZ, RZ, -R7 ;  /* 0x000000ffff07e224 */ /* 0x000fe200078e0a07 */
[C---:B------:R-:W-:Y:S01]  /*0ce0*/  ISETP.GT.U32.AND P6, PT, R90.reuse, R11, PT ;  /* 0x0000000b5a00720c */ /* 0x040fe20003fc4070 */
[----:B------:R-:W-:Y:S02]  /*0cf0*/  IMAD.MOV R8, RZ, RZ, -R8 ;  /* 0x000000ffff087224 */ /* 0x000fe400078e0a08 */
[----:B------:R-:W-:Y:S01]  /*0d00*/  IMAD R13, R90, R5, R13 ;  /* 0x000000055a0d7224 */ /* 0x000fe200078e020d */
[----:B------:R-:W-:Y:S01]  /*0d10*/  LOP3.LUT R5, RZ, R86, RZ, 0x33, !PT ;  /* 0x00000056ff057212 */ /* 0x000fe200078e33ff */
[----:B------:R-:W-:-:S02]  /*0d20*/  VIADD R12, R93, 0x5 ;  /* 0x000000055d0c7836 */ /* 0x000fc40000000000 */
[C---:B------:R-:W-:Y:S01]  /*0d30*/  IMAD R15, R90.reuse, R8, R15 ;  /* 0x000000085a0f7224 */ /* 0x040fe200078e020f */
[----:B------:R-:W-:Y:S01]  /*0d40*/  ISETP.GT.U32.AND P4, PT, R90, R13, PT ;  /* 0x0000000d5a00720c */ /* 0x000fe20003f84070 */
[----:B------:R-:W-:Y:S01]  /*0d50*/  @!P1 IMAD.MOV R6, RZ, RZ, -R6 ;  /* 0x000000ffff069224 */ /* 0x000fe200078e0a06 */
[----:B------:R-:W-:Y:S01]  /*0d60*/  IABS R19, R12 ;  /* 0x0000000c00137213 */ /* 0x000fe20000000000 */
[----:B------:R-:W-:Y:S01]  /*0d70*/  IMAD.HI.U32 R4, R0, R17, RZ ;  /* 0x0000001100047227 */ /* 0x000fe200078e00ff */
[----:B------:R-:W-:Y:S02]  /*0d80*/  ISETP.GT.U32.AND P1, PT, R90, R15, PT ;  /* 0x0000000f5a00720c */ /* 0x000fe40003f24070 */
[C---:B------:R-:W-:Y:S01]  /*0d90*/  SEL R9, R5.reuse, R6, !P2 ;  /* 0x0000000605097207 */ /* 0x040fe20005000000 */
[----:B------:R-:W-:Y:S01]  /*0da0*/  IMAD.MOV R4, RZ, RZ, -R4 ;  /* 0x000000ffff047224 */ /* 0x000fe200078e0a04 */
[----:B------:R-:W-:Y:S01]  /*0db0*/  SEL R8, R5, R7, !P2 ;  /* 0x0000000705087207 */ /* 0x000fe20005000000 */
[----:B------:R-:W-:Y:S01]  /*0dc0*/  IMAD.HI.U32 R5, R0, R19, RZ ;  /* 0x0000001300057227 */ /* 0x000fe200078e00ff */
[----:B------:R-:W-:-:S03]  /*0dd0*/  ISETP.GE.AND P2, PT, R10, RZ, PT ;  /* 0x000000ff0a00720c */ /* 0x000fc60003f46270 */
[--C-:B------:R-:W-:Y:S01]  /*0de0*/  @!P6 IMAD.IADD R11, R11, 0x1, -R90.reuse ;  /* 0x000000010b0be824 */ /* 0x100fe200078e0a5a */
[----:B------:R-:W-:Y:S01]  /*0df0*/  ISETP.GE.AND P6, PT, R12, RZ, PT ;  /* 0x000000ff0c00720c */ /* 0x000fe20003fc6270 */
[----:B------:R-:W-:Y:S02]  /*0e00*/  IMAD.MOV R7, RZ, RZ, -R5 ;  /* 0x000000ffff077224 */ /* 0x000fe400078e0a05 */
[C---:B------:R-:W-:Y:S02]  /*0e10*/  IMAD R5, R90.reuse, R4, R17 ;  /* 0x000000045a057224 */ /* 0x040fe400078e0211 */
[----:B------:R-:W-:Y:S02]  /*0e20*/  IMAD.MOV.U32 R16, RZ, RZ, R11 ;  /* 0x000000ffff107224 */ /* 0x000fe400078e000b */
[----:B------:R-:W-:Y:S02]  /*0e30*/  @!P4 IMAD.IADD R13, R13, 0x1, -R90 ;  /* 0x000000010d0dc824 */ /* 0x000fe400078e0a5a */
[----:B------:R-:W-:Y:S01]  /*0e40*/  @!P5 IMAD.MOV R16, RZ, RZ, -R16 ;  /* 0x000000ffff10d224 */ /* 0x000fe200078e0a10 */
[C---:B------:R-:W-:Y:S01]  /*0e50*/  ISETP.GT.U32.AND P5, PT, R90.reuse, R5, PT ;  /* 0x000000055a00720c */ /* 0x040fe20003fa4070 */
[----:B------:R-:W-:Y:S01]  /*0e60*/  @!P1 IMAD.IADD R15, R15, 0x1, -R90 ;  /* 0x000000010f0f9824 */ /* 0x000fe200078e0a5a */
[C---:B------:R-:W-:Y:S01]  /*0e70*/  ISETP.GT.U32.AND P1, PT, R90.reuse, R13, PT ;  /* 0x0000000d5a00720c */ /* 0x040fe20003f24070 */
[C---:B------:R-:W-:Y:S01]  /*0e80*/  VIADD R4, R93.reuse, 0x6 ;  /* 0x000000065d047836 */ /* 0x040fe20000000000 */
[----:B------:R0:W-:Y:S01]  /*0e90*/  STL [R1+0x9c4], R16 ;  /* 0x0009c41001007387 */ /* 0x0001e20000100800 */
[C---:B------:R-:W-:Y:S01]  /*0ea0*/  IMAD R7, R90.reuse, R7, R19 ;  /* 0x000000075a077224 */ /* 0x040fe200078e0213 */
[----:B------:R-:W-:Y:S01]  /*0eb0*/  ISETP.GT.U32.AND P4, PT, R90, R15, PT ;  /* 0x0000000f5a00720c */ /* 0x000fe20003f84070 */
[C---:B------:R-:W-:Y:S01]  /*0ec0*/  VIADD R6, R93.reuse, 0x7 ;  /* 0x000000075d067836 */ /* 0x040fe20000000000 */
[----:B------:R-:W-:Y:S01]  /*0ed0*/  IABS R11, R4 ;  /* 0x00000004000b7213 */ /* 0x000fe20000000000 */
[----:B------:R-:W-:-:S02]  /*0ee0*/  VIADD R12, R93, 0x8 ;  /* 0x000000085d0c7836 */ /* 0x000fc40000000000 */
[----:B------:R-:W-:Y:S01]  /*0ef0*/  VIADD R14, R93, 0x9 ;  /* 0x000000095d0e7836 */ /* 0x000fe20000000000 */
[----:B------:R-:W-:Y:S01]  /*0f00*/  IABS R17, R6 ;  /* 0x0000000600117213 */ /* 0x000fe20000000000 */
[--C-:B------:R-:W-:Y:S01]  /*0f10*/  @!P5 IMAD.IADD R5, R5, 0x1, -R90.reuse ;  /* 0x000000010505d824 */ /* 0x100fe200078e0a5a */
[----:B------:R-:W-:Y:S01]  /*0f20*/  IABS R19, R12 ;  /* 0x0000000c00137213 */ /* 0x000fe20000000000 */
[----:B------:R-:W-:Y:S01]  /*0f30*/  @!P1 IMAD.IADD R13, R13, 0x1, -R90 ;  /* 0x000000010d0d9824 */ /* 0x000fe200078e0a5a */
[----:B------:R-:W-:Y:S01]  /*0f40*/  ISETP.GE.AND P1, PT, R4, RZ, PT ;  /* 0x000000ff0400720c */ /* 0x000fe20003f26270 */
[----:B------:R-:W-:Y:S01]  /*0f50*/  IMAD.HI.U32 R4, R0, R11, RZ ;  /* 0x0000000b00047227 */ /* 0x000fe200078e00ff */
[----:B------:R-:W-:Y:S02]  /*0f60*/  ISETP.GT.U32.AND P5, PT, R90, R5, PT ;  /* 0x000000055a00720c */ /* 0x000fe40003fa4070 */
[----:B------:R-:W-:Y:S01]  /*0f70*/  IABS R10, R14 ;  /* 0x0000000e000a7213 */ /* 0x000fe20000000000 */
[----:B0-----:R-:W-:-:S02]  /*0f80*/  IMAD.MOV.U32 R16, RZ, RZ, R13 ;  /* 0x000000ffff107224 */ /* 0x001fc400078e000d */
[----:B------:R-:W-:Y:S01]  /*0f90*/  @!P4 IMAD.IADD R15, R15, 0x1, -R90 ;  /* 0x000000010f0fc824 */ /* 0x000fe200078e0a5a */
[----:B------:R-:W-:Y:S01]  /*0fa0*/  ISETP.GE.AND P4, PT, R6, RZ, PT ;  /* 0x000000ff0600720c */ /* 0x000fe20003f86270 */
[----:B------:R-:W-:Y:S01]  /*0fb0*/  @!P3 IMAD.MOV R16, RZ, RZ, -R16 ;  /* 0x000000ffff10b224 */ /* 0x000fe200078e0a10 */
[----:B------:R-:W-:Y:S01]  /*0fc0*/  ISETP.GT.U32.AND P3, PT, R90, R7, PT ;  /* 0x000000075a00720c */ /* 0x000fe20003f64070 */
[----:B------:R-:W-:Y:S02]  /*0fd0*/  IMAD.MOV.U32 R13, RZ, RZ, R15 ;  /* 0x000000ffff0d7224 */ /* 0x000fe400078e000f */
[----:B------:R-:W-:Y:S01]  /*0fe0*/  IMAD.HI.U32 R6, R0, R17, RZ ;  /* 0x0000001100067227 */ /* 0x000fe200078e00ff */
[----:B------:R0:W-:Y:S03]  /*0ff0*/  STL [R1+0xa8c], R16 ;  /* 0x000a8c1001007387 */ /* 0x0001e60000100800 */
[----:B------:R-:W-:Y:S01]  /*1000*/  @!P0 IMAD.MOV R13, RZ, RZ, -R13 ;  /* 0x000000ffff0d8224 */ /* 0x000fe200078e0a0d */
[----:B------:R-:W-:Y:S01]  /*1010*/  ISETP.GE.AND P0, PT, R12, RZ, PT ;  /* 0x000000ff0c00720c */ /* 0x000fe20003f06270 */
[----:B------:R-:W-:-:S02]  /*1020*/  IMAD.MOV R4, RZ, RZ, -R4 ;  /* 0x000000ffff047224 */ /* 0x000fc400078e0a04 */
[----:B------:R-:W-:Y:S01]  /*1030*/  @!P5 IMAD.IADD R5, R5, 0x1, -R90 ;  /* 0x000000010505d824 */ /* 0x000fe200078e0a5a */
[----:B------:R1:W-:Y:S01]  /*1040*/  STL [R1+0xb2c], R13 ;  /* 0x000b2c0d01007387 */ /* 0x0003e20000100800 */
[----:B------:R-:W-:Y:S02]  /*1050*/  IMAD.MOV R6, RZ, RZ, -R6 ;  /* 0x000000ffff067224 */ /* 0x000fe400078e0a06 */
[C---:B------:R-:W-:Y:S02]  /*1060*/  IMAD R11, R90.reuse, R4, R11 ;  /* 0x000000045a0b7224 */ /* 0x040fe400078e020b */
[----:B0-----:R-:W-:Y:S02]  /*1070*/  IMAD.MOV.U32 R16, RZ, RZ, R5 ;  /* 0x000000ffff107224 */ /* 0x001fe400078e0005 */
[----:B------:R-:W-:Y:S01]  /*1080*/  @!P3 IMAD.IADD R7, R7, 0x1, -R90 ;  /* 0x000000010707b824 */ /* 0x000fe200078e0a5a */
[----:B------:R-:W-:Y:S01]  /*1090*/  ISETP.GT.U32.AND P5, PT, R90, R11, PT ;  /* 0x0000000b5a00720c */ /* 0x000fe20003fa4070 */
[----:B------:R-:W-:Y:S01]  /*10a0*/  IMAD.HI.U32 R4, R0, R19, RZ ;  /* 0x0000001300047227 */ /* 0x000fe200078e00ff */
[----:B------:R-:W-:-:S02]  /*10b0*/  @!P2 IADD3 R16, PT, PT, -R16, RZ, RZ ;  /* 0x000000ff1010a210 */ /* 0x000fc40007ffe1ff */
[C---:B------:R-:W-:Y:S01]  /*10c0*/  ISETP.GT.U32.AND P3, PT, R90.reuse, R7, PT ;  /* 0x000000075a00720c */ /* 0x040fe20003f64070 */
[C---:B-1----:R-:W-:Y:S02]  /*10d0*/  IMAD R13, R90.reuse, R6, R17 ;  /* 0x000000065a0d7224 */ /* 0x042fe400078e0211 */
[----:B------:R-:W-:Y:S01]  /*10e0*/  IMAD.MOV R4, RZ, RZ, -R4 ;  /* 0x000000ffff047224 */ /* 0x000fe200078e0a04 */
[----:B------:R-:W-:Y:S01]  /*10f0*/  STL [R1+0xbc4], R16 ;  /* 0x000bc41001007387 */ /* 0x000fe20000100800 */
[----:B------:R-:W-:Y:S01]  /*1100*/  IMAD.MOV.U32 R15, RZ, RZ, R10 ;  /* 0x000000ffff0f7224 */ /* 0x000fe200078e000a */
[C---:B------:R-:W-:Y:S01]  /*1110*/  ISETP.GT.U32.AND P2, PT, R90.reuse, R13, PT ;  /* 0x0000000d5a00720c */ /* 0x040fe20003f44070 */
[----:B------:R-:W-:Y:S02]  /*1120*/  IMAD R92, R90, R4, R19 ;  /* 0x000000045a5c7224 */ /* 0x000fe400078e0213 */
[----:B------:R-:W-:-:S04]  /*1130*/  IMAD.HI.U32 R6, R0, R15, RZ ;  /* 0x0000000f00067227 */ /* 0x000fc800078e00ff */
[--C-:B------:R-:W-:Y:S02]  /*1140*/  @!P5 IMAD.IADD R11, R11, 0x1, -R90.reuse ;  /* 0x000000010b0bd824 */ /* 0x100fe400078e0a5a */
[----:B------:R-:W-:Y:S01]  /*1150*/  @!P3 IMAD.IADD R7, R7, 0x1, -R90 ;  /* 0x000000010707b824 */ /* 0x000fe200078e0a5a */
[C---:B------:R-:W-:Y:S01]  /*1160*/  ISETP.GT.U32.AND P3, PT, R90.reuse, R92, PT ;  /* 0x0000005c5a00720c */ /* 0x040fe20003f64070 */
[----:B------:R-:W-:Y:S01]  /*1170*/  IMAD.MOV R6, RZ, RZ, -R6 ;  /* 0x000000ffff067224 */ /* 0x000fe200078e0a06 */
[C---:B------:R-:W-:Y:S01]  /*1180*/  ISETP.GT.U32.AND P5, PT, R90.reuse, R11, PT ;  /* 0x0000000b5a00720c */ /* 0x040fe20003fa4070 */
[----:B------:R-:W-:Y:S02]  /*1190*/  @!P2 IMAD.IADD R13, R13, 0x1, -R90 ;  /* 0x000000010d0da824 */ /* 0x000fe400078e0a5a */
[C---:B------:R-:W-:Y:S02]  /*11a0*/  VIADD R10, R93.reuse, 0xa ;  /* 0x0000000a5d0a7836 */ /* 0x040fe40000000000 */
[C---:B------:R-:W-:Y:S01]  /*11b0*/  IMAD R5, R90.reuse, R6, R15 ;  /* 0x000000065a057224 */ /* 0x040fe200078e020f */
[----:B------:R-:W-:Y:S01]  /*11c0*/  ISETP.GT.U32.AND P2, PT, R90, R13, PT ;  /* 0x0000000d5a00720c */ /* 0x000fe20003f44070 */
[----:B------:R-:W-:Y:S01]  /*11d0*/  IMAD.MOV.U32 R18, RZ, RZ, R7 ;  /* 0x000000ffff127224 */ /* 0x000fe200078e0007 */
[----:B------:R-:W-:Y:S01]  /*11e0*/  IABS R15, R10 ;  /* 0x0000000a000f7213 */ /* 0x000fe20000000000 */
[----:B------:R-:W-:-:S02]  /*11f0*/  VIADD R12, R93, 0xb ;  /* 0x0000000b5d0c7836 */ /* 0x000fc40000000000 */
[----:B------:R-:W-:Y:S01]  /*1200*/  @!P6 IMAD.MOV R18, RZ, RZ, -R18 ;  /* 0x000000ffff12e224 */ /* 0x000fe200078e0a12 */
[----:B------:R-:W-:Y:S01]  /*1210*/  ISETP.GT.U32.AND P6, PT, R90, R5, PT ;  /* 0x000000055a00720c */ /* 0x000fe20003fc4070 */
[----:B------:R-:W-:Y:S01]  /*1220*/  IMAD.HI.U32 R4, R0, R15, RZ ;  /* 0x0000000f00047227 */ /* 0x000fe200078e00ff */
[----:B------:R-:W-:Y:S02]  /*1230*/  IABS R17, R12 ;  /* 0x0000000c00117213 */ /* 0x000fe40000000000 */
[----:B------:R0:W-:Y:S01]  /*1240*/  STL [R1+0xe7c], R18 ;  /* 0x000e7c1201007387 */ /* 0x0001e20000100800 */
[----:B------:R-:W-:Y:S02]  /*1250*/  @!P3 IMAD.IADD R92, R92, 0x1, -R90 ;  /* 0x000000015c5cb824 */ /* 0x000fe400078e0a5a */
[----:B------:R-:W-:Y:S02]  /*1260*/  IMAD.MOV R4, RZ, RZ, -R4 ;  /* 0x000000ffff047224 */ /* 0x000fe400078e0a04 */
[--C-:B------:R-:W-:Y:S01]  /*1270*/  @!P5 IMAD.IADD R11, R11, 0x1, -R90.reuse ;  /* 0x000000010b0bd824 */ /* 0x100fe200078e0a5a */
[----:B------:R-:W-:Y:S01]  /*1280*/  ISETP.GT.U32.AND P3, PT, R90, R92, PT ;  /* 0x0000005c5a00720c */ /* 0x000fe20003f64070 */
[----:B------:R-:W-:Y:S01]  /*1290*/  @!P2 IMAD.IADD R13, R13, 0x1, -R90 ;  /* 0x000000010d0da824 */ /* 0x000fe200078e0a5a */
[----:B------:R-:W-:Y:S01]  /*12a0*/  ISETP.GE.AND P5, PT, R14, RZ, PT ;  /* 0x000000ff0e00720c */ /* 0x000fe20003fa6270 */
[----:B------:R-:W-:-:S02]  /*12b0*/  IMAD R7, R90, R4, R15 ;  /* 0x000000045a077224 */ /* 0x000fc400078e020f */
[----:B0-----:R-:W-:Y:S02]  /*12c0*/  IMAD.MOV.U32 R18, RZ, RZ, R11 ;  /* 0x000000ffff127224 */ /* 0x001fe400078e000b */
[----:B------:R-:W-:Y:S01]  /*12d0*/  IMAD.MOV.U32 R11, RZ, RZ, R13 ;  /* 0x000000ffff0b7224 */ /* 0x000fe200078e000d */
[----:B------:R-:W-:Y:S01]  /*12e0*/  ISETP.GT.U32.AND P2, PT, R90, R7, PT ;  /* 0x000000075a00720c */ /* 0x000fe20003f44070 */
[----:B------:R-:W-:-:S04]  /*12f0*/  IMAD.HI.U32 R4, R0, R17, RZ ;  /* 0x0000001100047227 */ /* 0x000fc800078e00ff */
[----:B------:R-:W-:Y:S02]  /*1300*/  @!P1 IMAD.MOV R18, RZ, RZ, -R18 ;  /* 0x000000ffff129224 */ /* 0x000fe400078e0a12 */
[----:B------:R-:W-:Y:S01]  /*1310*/  @!P4 IMAD.MOV R11, RZ, RZ, -R11 ;  /* 0x000000ffff0bc224 */ /* 0x000fe200078e0a0b */
[----:B------:R-:W-:Y:S01]  /*1320*/  ISETP.GE.AND P4, PT, R12, RZ, PT ;  /* 0x000000ff0c00720c */ /* 0x000fe20003f86270 */
[----:B------:R-:W-:Y:S01]  /*1330*/  @!P6 IMAD.IADD R5, R5, 0x1, -R90 ;  /* 0x000000010505e824 */ /* 0x000fe200078e0a5a */
[----:B------:R-:W-:Y:S01]  /*1340*/  STL [R1+0xe80], R18 ;  /* 0x000e801201007387 */ /* 0x000fe20000100800 */
[----:B------:R-:W-:Y:S01]  /*1350*/  IMAD.MOV R4, RZ, RZ, -R4 ;  /* 0x000000ffff047224 */ /* 0x000fe200078e0a04 */
[----:B------:R-:W-:Y:S01]  /*1360*/  ISETP.GE.AND P6, PT, R10, RZ, PT ;  /* 0x000000ff0a00720c */ /* 0x000fe20003fc6270 */
[--C-:B------:R-:W-:Y:S01]  /*1370*/  @!P3 IMAD.IADD R92, R92, 0x1, -R90.reuse ;  /* 0x000000015c5cb824 */ /* 0x100fe200078e0a5a */
[----:B------:R0:W-:Y:S01]  /*1380*/  STL [R1+0xebc], R11 ;  /* 0x000ebc0b01007387 */ /* 0x0001e20000100800 */
[----:B------:R-:W-:Y:S01]  /*1390*/  ISETP.GT.U32.AND P1, PT, R90, R5, PT ;  /* 0x000000055a00720c */ /* 0x000fe20003f24070 */
[----:B------:R-:W-:-:S02]  /*13a0*/  @!P2 IMAD.IADD R7, R7, 0x1, -R90 ;  /* 0x000000010707a824 */ /* 0x000fc400078e0a5a */
[----:B------:R-:W-:Y:S02]  /*13b0*/  @!P0 IMAD.MOV R92, RZ, RZ, -R92 ;  /* 0x000000ffff5c8224 */ /* 0x000fe400078e0a5c */
[C---:B------:R-:W-:Y:S01]  /*13c0*/  VIADD R16, R93.reuse, 0xc ;  /* 0x0000000c5d107836 */ /* 0x040fe20000000000 */
[C---:B------:R-:W-:Y:S01]  /*13d0*/  ISETP.GT.U32.AND P2, PT, R90.reuse, R7, PT ;  /* 0x000000075a00720c */ /* 0x040fe20003f44070 */
[C---:B------:R-:W-:Y:S02]  /*13e0*/  VIADD R10, R93.reuse, 0xf ;  /* 0x0000000f5d0a7836 */ /* 0x040fe40000000000 */
[----:B0-----:R-:W-:Y:S01]  /*13f0*/  IMAD R11, R90, R4, R17 ;  /* 0x000000045a0b7224 */ /* 0x001fe200078e0211 */
[----:B------:R-:W-:Y:S01]  /*1400*/  IABS R19, R16 ;  /* 0x0000001000137213 */ /* 0x000fe20000000000 */
[----:B------:R-:W-:Y:S01]  /*1410*/  VIADD R4, R93, 0xd ;  /* 0x0000000d5d047836 */ /* 0x000fe20000000000 */
[----:B------:R-:W-:Y:S01]  /*1420*/  ISETP.GE.AND P3, PT, R16, RZ, PT ;  /* 0x000000ff1000720c */ /* 0x000fe20003f66270 */
[----:B------:R-:W-:Y:S01]  /*1430*/  @!P1 IMAD.IADD R5, R5, 0x1, -R90 ;  /* 0x0000000105059824 */ /* 0x000fe200078e0a5a */
[----:B------:R-:W-:Y:S01]  /*1440*/  ISETP.GT.U32.AND P0, PT, R90, R11, PT ;  /* 0x0000000b5a00720c */ /* 0x000fe20003f04070 */
[----:B------:R-:W-:Y:S01]  /*1450*/  IMAD.HI.U32 R6, R0, R19, RZ ;  /* 0x0000001300067227 */ /* 0x000fe200078e00ff */
[----:B------:R-:W-:-:S02]  /*1460*/  ISETP.GE.AND P1, PT, R4, RZ, PT ;  /* 0x000000ff0400720c */ /* 0x000fc40003f26270 */
[----:B------:R-:W-:Y:S01]  /*1470*/  IABS R17, R10 ;  /* 0x0000000a00117213 */ /* 0x000fe20000000000 */
[----:B------:R-:W-:Y:S01]  /*1480*/  IMAD.MOV.U32 R15, RZ, RZ, R5 ;  /* 0x000000ffff0f7224 */ /* 0x000fe200078e0005 */
[----:B------:R-:W-:Y:S01]  /*1490*/  IABS R5, R4 ;  /* 0x0000000400057213 */ /* 0x000fe20000000000 */
[----:B------:R-:W-:Y:S02]  /*14a0*/  IMAD.MOV R6, RZ, RZ, -R6 ;  /* 0x000000ffff067224 */ /* 0x000fe400078e0a06 */
[----:B------:R-:W-:Y:S01]  /*14b0*/  @!P2 IMAD.IADD R7, R7, 0x1, -R90 ;  /* 0x000000010707a824 */ /* 0x000fe200078e0a5a */
[----:B------:R-:W-:Y:S01]  /*14c0*/  ISETP.GE.AND P2, PT, R10, RZ, PT ;  /* 0x000000ff0a00720c */ /* 0x000fe20003f46270 */
[----:B------:R-:W-:-:S04]  /*14d0*/  IMAD.HI.U32 R4, R0, R5, RZ ;  /* 0x0000000500047227 */ /* 0x000fc800078e00ff */
[----:B------:R-:W-:Y:S02]  /*14e0*/  @!P0 IMAD.IADD R11, R11, 0x1, -R90 ;  /* 0x000000010b0b8824 */ /* 0x000fe400078e0a5a */
[C---:B------:R-:W-:Y:S02]  /*14f0*/  IMAD R13, R90.reuse, R6, R19 ;  /* 0x000000065a0d7224 */ /* 0x040fe400078e0213 */
[----:B------:R-:W-:Y:S01]  /*1500*/  @!P5 IMAD.MOV R15, RZ, RZ, -R15 ;  /* 0x000000ffff0fd224 */ /* 0x000fe200078e0a0f */
[----:B------:R-:W-:Y:S01]  /*1510*/  ISETP.GT.U32.AND P0, PT, R90, R11, PT ;  /* 0x0000000b5a00720c */ /* 0x000fe20003f04070 */
[----:B------:R-:W-:Y:S02]  /*1520*/  VIADD R6, R93, 0xe ;  /* 0x0000000e5d067836 */ /* 0x000fe40000000000 */
[----:B------:R-:W-:Y:S01]  /*1530*/  IMAD.MOV R12, RZ, RZ, -R4 ;  /* 0x000000ffff0c7224 */ /* 0x000fe200078e0a04 */
[----:B------:R0:W-:Y:S01]  /*1540*/  STL [R1+0x9d8], R15 ;  /* 0x0009d80f01007387 */ /* 0x0001e20000100800 */
[----:B------:R-:W-:Y:S01]  /*1550*/  IMAD.MOV.U32 R16, RZ, RZ, R7 ;  /* 0x000000ffff107224 */ /* 0x000fe200078e0007 */
[----:B------:R-:W-:Y:S01]  /*1560*/  ISETP.GE.AND P5, PT, R6, RZ, PT ;  /* 0x000000ff0600720c */ /* 0x000fe20003fa6270 */
[----:B------:R-:W-:-:S02]  /*1570*/  IMAD R5, R90, R12, R5 ;  /* 0x0000000c5a057224 */ /* 0x000fc400078e0205 */
[----:B------:R-:W-:Y:S01]  /*1580*/  @!P6 IMAD.MOV R16, RZ, RZ, -R16 ;  /* 0x000000ffff10e224 */ /* 0x000fe200078e0a10 */
[----:B------:R-:W-:Y:S01]  /*1590*/  ISETP.GT.U32.AND P6, PT, R90, R13, PT ;  /* 0x0000000d5a00720c */ /* 0x000fe20003fc4070 */
[----:B------:R-:W-:Y:S02]  /*15a0*/  VIADD R14, R93, 0x10 ;  /* 0x000000105d0e7836 */ /* 0x000fe40000000000 */
[----:B------:R-:W-:Y:S01]  /*15b0*/  @!P0 IMAD.IADD R11, R11, 0x1, -R90 ;  /* 0x000000010b0b8824 */ /* 0x000fe200078e0a5a */
[----:B0-----:R-:W-:Y:S01]  /*15c0*/  IABS R15, R6 ;  /* 0x00000006000f7213 */ /* 0x001fe20000000000 */
[----:B------:R-:W-:Y:S01]  /*15d0*/  IMAD.HI.U32 R6, R0, R17, RZ ;  /* 0x0000001100067227 */ /* 0x000fe200078e00ff */
[----:B------:R-:W-:Y:S01]  /*15e0*/  ISETP.GT.U32.AND P0, PT, R90, R5, PT ;  /* 0x000000055a00720c */ /* 0x000fe20003f04070 */
[----:B------:R0:W-:Y:S01]  /*15f0*/  STL [R1+0xa90], R16 ;  /* 0x000a901001007387 */ /* 0x0001e20000100800 */
[----:B------:R-:W-:Y:S01]  /*1600*/  IABS R19, R14 ;  /* 0x0000000e00137213 */ /* 0x000fe20000000000 */
[----:B------:R-:W-:-:S04]  /*1610*/  IMAD.HI.U32 R4, R0, R15, RZ ;  /* 0x0000000f00047227 */ /* 0x000fc800078e00ff */
[----:B------:R-:W-:Y:S02]  /*1620*/  IMAD.MOV R4, RZ, RZ, -R4 ;  /* 0x000000ffff047224 */ /* 0x000fe400078e0a04 */
[--C-:B------:R-:W-:Y:S02]  /*1630*/  @!P6 IMAD.IADD R13, R13, 0x1, -R90.reuse ;  /* 0x000000010d0de824 */ /* 0x100fe400078e0a5a */
[C---:B------:R-:W-:Y:S02]  /*1640*/  IMAD R7, R90.reuse, R4, R15 ;  /* 0x000000045a077224 */ /* 0x040fe400078e020f */
[----:B------:R-:W-:Y:S01]  /*1650*/  @!P0 IMAD.IADD R5, R5, 0x1, -R90 ;  /* 0x0000000105058824 */ /* 0x000fe200078e0a5a */
[C---:B------:R-:W-:Y:S01]  /*1660*/  ISETP.GT.U32.AND P0, PT, R90.reuse, R13, PT ;  /* 0x0000000d5a00720c */ /* 0x040fe20003f04070 */
[----:B------:R-:W-:Y:S01]  /*1670*/  IMAD.MOV R6, RZ, RZ, -R6 ;  /* 0x000000ffff067224 */ /* 0x000fe200078e0a06 */
[----:B------:R-:W-:Y:S01]  /*1680*/  ISETP.GT.U32.AND P6, PT, R90, R7, PT ;  /* 0x000000075a00720c */ /* 0x000fe20003fc4070 */
[----:B------:R-:W-:-:S02]  /*1690*/  VIADD R12, R93, 0x11 ;  /* 0x000000115d0c7836 */ /* 0x000fc40000000000 */
[----:B------:R-:W-:Y:S02]  /*16a0*/  IMAD.MOV.U32 R22, RZ, RZ, R11 ;  /* 0x000000ffff167224 */ /* 0x000fe400078e000b */
[----:B------:R-:W-:Y:S01]  /*16b0*/  IMAD R24, R90, R6, R17 ;  /* 0x000000065a187224 */ /* 0x000fe200078e0211 */
[----:B------:R-:W-:Y:S01]  /*16c0*/  IABS R17, R12 ;  /* 0x0000000c00117213 */ /* 0x000fe20000000000 */
[----:B------:R-:W-:Y:S01]  /*16d0*/  IMAD.HI.U32 R10, R0, R19, RZ ;  /* 0x00000013000a7227 */ /* 0x000fe200078e00ff */
[----:B------:R-:W-:-:S03]  /*16e0*/  @!P4 IADD3 R22, PT, PT, -R22, RZ, RZ ;  /* 0x000000ff1616c210 */ /* 0x000fc60007ffe1ff */
[----:B------:R-:W-:Y:S02]  /*16f0*/  IMAD.MOV R10, RZ, RZ, -R10 ;  /* 0x000000ffff0a7224 */ /* 0x000fe400078e0a0a */
[--C-:B------:R-:W-:Y:S01]  /*1700*/  @!P6 IMAD.IADD R7, R7, 0x1, -R90.reuse ;  /* 0x000000010707e824 */ /* 0x100fe200078e0a5a */
[----:B------:R-:W-:Y:S01]  /*1710*/  ISETP.GT.U32.AND P6, PT, R90, R5, PT ;  /* 0x000000055a00720c */ /* 0x000fe20003fc4070 */
[----:B------:R-:W-:Y:S01]  /*1720*/  IMAD.HI.U32 R4, R0, R17, RZ ;  /* 0x0000001100047227 */ /* 0x000fe200078e00ff */
[----:B------:R1:W-:Y:S02]  /*1730*/  STL [R1+0xb30], R22 ;  /* 0x000b301601007387 */ /* 0x0003e40000100800 */
[C---:B------:R-:W-:Y:S01]  /*1740*/  ISETP.GT.U32.AND P4, PT, R90.reuse, R7, PT ;  /* 0x000000075a00720c */ /* 0x040fe20003f84070 */
[----:B------:R-:W-:Y:S01]  /*1750*/  @!P0 IMAD.IADD R13, R13, 0x1, -R90 ;  /* 0x000000010d0d8824 */ /* 0x000fe200078e0a5a */
[C---:B------:R-:W-:Y:S01]  /*1760*/  ISETP.GT.U32.AND P0, PT, R90.reuse, R24, PT ;  /* 0x000000185a00720c */ /* 0x040fe20003f04070 */
[----:B------:R-:W-:-:S02]  /*1770*/  IMAD R15, R90, R10, R19 ;  /* 0x0000000a5a0f7224 */ /* 0x000fc400078e0213 */
[----:B------:R-:W-:Y:S02]  /*1780*/  IMAD.MOV R11, RZ, RZ, -R4 ;  /* 0x000000ffff0b7224 */ /* 0x000fe400078e0a04 */
[----:B0-----:R-:W-:Y:S02]  /*1790*/  VIADD R16, R93, 0x12 ;  /* 0x000000125d107836 */ /* 0x001fe40000000000 */
[----:B-1----:R-:W-:Y:S02]  /*17a0*/  IMAD.MOV.U32 R22, RZ, RZ, R13 ;  /* 0x000000ffff167224 */ /* 0x002fe400078e000d */
[C---:B------:R-:W-:Y:S01]  /*17b0*/  IMAD R11, R90.reuse, R11, R17 ;  /* 0x0000000b5a0b7224 */ /* 0x040fe200078e0211 */
[----:B------:R-:W-:Y:S01]  /*17c0*/  IABS R19, R16 ;  /* 0x0000001000137213 */ /* 0x000fe20000000000 */
[----:B------:R-:W-:Y:S01]  /*17d0*/  @!P3 IMAD.MOV R22, RZ, RZ, -R22 ;  /* 0x000000ffff16b224 */ /* 0x000fe200078e0a16 */
[C---:B------:R-:W-:Y:S01]  /*17e0*/  ISETP.GT.U32.AND P3, PT, R90.reuse, R15, PT ;  /* 0x0000000f5a00720c */ /* 0x040fe20003f64070 */
[----:B------:R-:W-:Y:S01]  /*17f0*/  @!P6 IMAD.IADD R5, R5, 0x1, -R90 ;  /* 0x000000010505e824 */ /* 0x000fe200078e0a5a */
[----:B------:R-:W-:Y:S01]  /*1800*/  ISETP.GT.U32.AND P6, PT, R90, R11, PT ;  /* 0x0000000b5a00720c */ /* 0x000fe20003fc4070 */
[C---:B------:R-:W-:Y:S01]  /*1810*/  VIADD R18, R93.reuse, 0x13 ;  /* 0x000000135d127836 */ /* 0x040fe20000000000 */
[----:B------:R0:W-:Y:S01]  /*1820*/  STL [R1+0xbc8], R22 ;  /* 0x000bc81601007387 */ /* 0x0001e20000100800 */
[----:B------:R-:W-:-:S02]  /*1830*/  VIADD R20, R93, 0x14 ;  /* 0x000000145d147836 */ /* 0x000fc40000000000 */
[C---:B------:R-:W-:Y:S01]  /*1840*/  IMAD.HI.U32 R6, R0.reuse, R19, RZ ;  /* 0x0000001300067227 */ /* 0x040fe200078e00ff */
[----:B------:R-:W-:Y:S02]  /*1850*/  IABS R21, R18 ;  /* 0x0000001200157213 */ /* 0x000fe40000000000 */
[----:B------:R-:W-:Y:S01]  /*1860*/  IABS R23, R20 ;  /* 0x0000001400177213 */ /* 0x000fe20000000000 */
[----:B------:R-:W-:Y:S02]  /*1870*/  IMAD.MOV R6, RZ, RZ, -R6 ;  /* 0x000000ffff067224 */ /* 0x000fe400078e0a06 */
[----:B------:R-:W-:Y:S02]  /*1880*/  @!P3 IMAD.IADD R15, R15, 0x1, -R90 ;  /* 0x000000010f0fb824 */ /* 0x000fe400078e0a5a */
[----:B------:R-:W-:-:S04]  /*1890*/  IMAD.HI.U32 R10, R0, R21, RZ ;  /* 0x00000015000a7227 */ /* 0x000fc800078e00ff */
[----:B------:R-:W-:Y:S01]  /*18a0*/  @!P6 IMAD.IADD R11, R11, 0x1, -R90 ;  /* 0x000000010b0be824 */ /* 0x000fe200078e0a5a */
[----:B------:R-:W-:Y:S01]  /*18b0*/  ISETP.GT.U32.AND P6, PT, R90, R15, PT ;  /* 0x0000000f5a00720c */ /* 0x000fe20003fc4070 */
[----:B------:R-:W-:-:S04]  /*18c0*/  IMAD.HI.U32 R4, R0, R23, RZ ;  /* 0x0000001700047227 */ /* 0x000fc800078e00ff */
[----:B------:R-:W-:Y:S02]  /*18d0*/  IMAD.MOV R10, RZ, RZ, -R10 ;  /* 0x000000ffff0a7224 */ /* 0x000fe400078e0a0a */
[----:B------:R-:W-:Y:S02]  /*18e0*/  @!P4 IMAD.IADD R7, R7, 0x1, -R90 ;  /* 0x000000010707c824 */ /* 0x000fe400078e0a5a */
[C---:B------:R-:W-:Y:S02]  /*18f0*/  IMAD R13, R90.reuse, R6, R19 ;  /* 0x000000065a0d7224 */ /* 0x040fe400078e0213 */
[----:B------:R-:W-:Y:S02]  /*1900*/  IMAD.MOV.U32 R6, RZ, RZ, R5 ;  /* 0x000000ffff067224 */ /* 0x000fe400078e0005 */
[----:B------:R-:W-:Y:S01]  /*1910*/  IMAD.MOV R4, RZ, RZ, -R4 ;  /* 0x000000ffff047224 */ /* 0x000fe200078e0a04 */
[C---:B------:R-:W-:Y:S01]  /*1920*/  ISETP.GT.U32.AND P4, PT, R90.reuse, R13, PT ;  /* 0x0000000d5a00720c */ /* 0x040fe20003f84070 */
[----:B------:R-:W-:-:S02]  /*1930*/  IMAD R17, R90, R10, R21 ;  /* 0x0000000a5a117224 */ /* 0x000fc400078e0215 */
[----:B------:R-:W-:Y:S02]  /*1940*/  IMAD.MOV.U32 R5, RZ, RZ, R7 ;  /* 0x000000ffff057224 */ /* 0x000fe400078e0007 */
[C---:B------:R-:W-:Y:S02]  /*1950*/  IMAD R19, R90.reuse, R4, R23 ;  /* 0x000000045a137224 */ /* 0x040fe400078e0217 */
[----:B------:R-:W-:Y:S01]  /*1960*/  @!P5 IMAD.MOV R5, RZ, RZ, -R5 ;  /* 0x000000ffff05d224 */ /* 0x000fe200078e0a05 */
[----:B------:R-:W-:Y:S01]  /*1970*/  ISETP.GT.U32.AND P5, PT, R90, R17, PT ;  /* 0x000000115a00720c */ /* 0x000fe20003fa4070 */
[--C-:B------:R-:W-:Y:S01]  /*1980*/  @!P0 IMAD.IADD R24, R24, 0x1, -R90.reuse ;  /* 0x0000000118188824 */ /* 0x100fe200078e0a5a */
[----:B------:R-:W-:Y:S01]  /*1990*/  ISETP.GE.AND P0, PT, R14, RZ, PT ;  /* 0x000000ff0e00720c */ /* 0x000fe20003f06270 */
[----:B------:R-:W-:Y:S01]  /*19a0*/  @!P6 IMAD.IADD R15, R15, 0x1, -R90 ;  /* 0x000000010f0fe824 */ /* 0x000fe200078e0a5a */
[C---:B------:R-:W-:Y:S01]  /*19b0*/  ISETP.GT.U32.AND P6, PT, R90.reuse, R19, PT ;  /* 0x000000135a00720c */ /* 0x040fe20003fc4070 */
[C---:B------:R-:W-:Y:S01]  /*19c0*/  VIADD R14, R93.reuse, 0x18 ;  /* 0x000000185d0e7836 */ /* 0x040fe20000000000 */
[----:B------:R-:W-:Y:S01]  /*19d0*/  ISETP.GT.U32.AND P3, PT, R90, R24, PT ;  /* 0x000000185a00720c */ /* 0x000fe20003f64070 */
[----:B0-----:R-:W-:-:S02]  /*19e0*/  VIADD R22, R93, 0x19 ;  /* 0x000000195d167836 */ /* 0x001fc40000000000 */
[----:B------:R-:W-:Y:S01]  /*19f0*/  @!P1 IMAD.MOV R6, RZ, RZ, -R6 ;  /* 0x000000ffff069224 */ /* 0x000fe200078e0a06 */
[----:B------:R-:W-:Y:S01]  /*1a00*/  IABS R4, R14 ;  /* 0x0000000e00047213 */ /* 0x000fe20000000000 */
[--C-:B------:R-:W-:Y:S01]  /*1a10*/  @!P4 IMAD.IADD R13, R13, 0x1, -R90.reuse ;  /* 0x000000010d0dc824 */ /* 0x100fe200078e0a5a */
[----:B------:R-:W-:Y:S01]  /*1a20*/  IABS R21, R22 ;  /* 0x0000001600157213 */ /* 0x000fe20000000000 */
[----:B------:R-:W-:Y:S01]  /*1a30*/  @!P5 IMAD.IADD R17, R17, 0x1, -R90 ;  /* 0x000000011111d824 */ /* 0x000fe200078e0a5a */
[----:B------:R-:W-:Y:S01]  /*1a40*/  STL [R1+0xec0], R6 ;  /* 0x000ec00601007387 */ /* 0x000fe20000100800 */
[----:B------:R-:W-:Y:S01]  /*1a50*/  IMAD.MOV.U32 R7, RZ, RZ, R4 ;  /* 0x000000ffff077224 */ /* 0x000fe200078e0004 */
[----:B------:R-:W-:Y:S01]  /*1a60*/  ISETP.GT.U32.AND P4, PT, R90, R11, PT ;  /* 0x0000000b5a00720c */ /* 0x000fe20003f84070 */
[----:B------:R-:W-:Y:S01]  /*1a70*/  @!P6 IMAD.IADD R19, R19, 0x1, -R90 ;  /* 0x000000011313e824 */ /* 0x000fe200078e0a5a */
[----:B------:R0:W-:Y:S01]  /*1a80*/  STL [R1+0xecc], R5 ;  /* 0x000ecc0501007387 */ /* 0x0001e20000100800 */
[----:B------:R-:W-:Y:S01]  /*1a90*/  IMAD.HI.U32 R4, R0, R7, RZ ;  /* 0x0000000700047227 */ /* 0x000fe200078e00ff */
[----:B------:R-:W-:-:S02]  /*1aa0*/  ISETP.GT.U32.AND P6, PT, R90, R17, PT ;  /* 0x000000115a00720c */ /* 0x000fc40003fc4070 */
[----:B------:R-:W-:Y:S01]  /*1ab0*/  ISETP.GT.U32.AND P1, PT, R90, R13, PT ;  /* 0x0000000d5a00720c */ /* 0x000fe20003f24070 */
[----:B------:R-:W-:Y:S01]  /*1ac0*/  IMAD.MOV R4, RZ, RZ, -R4 ;  /* 0x000000ffff047224 */ /* 0x000fe200078e0a04 */
[----:B------:R-:W-:Y:S01]  /*1ad0*/  ISETP.GE.AND P5, PT, R20, RZ, PT ;  /* 0x000000ff1400720c */ /* 0x000fe20003fa6270 */
[----:B------:R-:W-:Y:S01]  /*1ae0*/  @!P3 IMAD.IADD R24, R24, 0x1, -R90 ;  /* 0x000000011818b824 */ /* 0x000fe200078e0a5a */
[----:B------:R-:W-:Y:S01]  /*1af0*/  ISETP.GE.AND P3, PT, R12, RZ, PT ;  /* 0x000000ff0c00720c */ /* 0x000fe20003f66270 */
[----:B------:R-:W-:Y:S02]  /*1b00*/  IMAD.MOV.U32 R10, RZ, RZ, R15 ;  /* 0x000000ffff0a7224 */ /* 0x000fe400078e000f */
[----:B0-----:R-:W-:Y:S01]  /*1b10*/  IMAD.HI.U32 R5, R0, R21, RZ ;  /* 0x0000001500057227 */ /* 0x001fe200078e00ff */
[----:B------:R-:W-:Y:S03]  /*1b20*/  STL [R1+0x6b8], R24 ;  /* 0x0006b81801007387 */ /* 0x000fe60000100800 */
[----:B------:R-:W-:-:S02]  /*1b30*/  IMAD.MOV R6, RZ, RZ, -R5 ;  /* 0x000000ffff067224 */ /* 0x000fc400078e0a05 */
[C---:B------:R-:W-:Y:S02]  /*1b40*/  IMAD R5, R90.reuse, R4, R7 ;  /* 0x000000045a057224 */ /* 0x040fe400078e0207 */
[C---:B------:R-:W-:Y:S02]  /*1b50*/  IMAD R7, R90.reuse, R6, R21 ;  /* 0x000000065a077224 */ /* 0x040fe400078e0215 */
[----:B------:R-:W-:Y:S01]  /*1b60*/  @!P0 IMAD.MOV R10, RZ, RZ, -R10 ;  /* 0x000000ffff0a8224 */ /* 0x000fe200078e0a0a */
[----:B------:R-:W-:Y:S01]  /*1b70*/  ISETP.GT.U32.AND P0, PT, R90, R19, PT ;  /* 0x000000135a00720c */ /* 0x000fe20003f04070 */
[--C-:B------:R-:W-:Y:S01]  /*1b80*/  @!P4 IMAD.IADD R11, R11, 0x1, -R90.reuse ;  /* 0x000000010b0bc824 */ /* 0x100fe200078e0a5a */
[----:B------:R-:W-:Y:S01]  /*1b90*/  ISETP.GE.AND P4, PT, R16, RZ, PT ;  /* 0x000000ff1000720c */ /* 0x000fe20003f86270 */
[--C-:B------:R-:W-:Y:S01]  /*1ba0*/  @!P6 IMAD.IADD R17, R17, 0x1, -R90.reuse ;  /* 0x000000011111e824 */ /* 0x100fe200078e0a5a */
[----:B------:R-:W-:Y:S01]  /*1bb0*/  ISETP.GT.U32.AND P6, PT, R90, R7, PT ;  /* 0x000000075a00720c */ /* 0x000fe20003fc4070 */
[----:B------:R-:W-:Y:S01]  /*1bc0*/  @!P1 IMAD.IADD R13, R13, 0x1, -R90 ;  /* 0x000000010d0d9824 */ /* 0x000fe200078e0a5a */
[----:B------:R0:W-:Y:S01]  /*1bd0*/  STL [R1+0x7bc], R10 ;  /* 0x0007bc0a01007387 */ /* 0x0001e20000100800 */
[----:B------:R-:W-:Y:S01]  /*1be0*/  ISETP.GE.AND P1, PT, R18, RZ, PT ;  /* 0x000000ff1200720c */ /* 0x000fe20003f26270 */
[----:B------:R-:W-:-:S02]  /*1bf0*/  VIADD R12, R93, 0x1a ;  /* 0x0000001a5d0c7836 */ /* 0x000fc40000000000 */
[----:B------:R-:W-:Y:S02]  /*1c00*/  IMAD.MOV.U32 R6, RZ, RZ, R13 ;  /* 0x000000ffff067224 */ /* 0x000fe400078e000d */
[----:B------:R-:W-:Y:S01]  /*1c10*/  IMAD.MOV.U32 R15, RZ, RZ, R17 ;  /* 0x000000ffff0f7224 */ /* 0x000fe200078e0011 */
[----:B------:R-:W-:Y:S01]  /*1c20*/  IABS R13, R12 ;  /* 0x0000000c000d7213 */ /* 0x000fe20000000000 */
[----:B------:R-:W-:Y:S02]  /*1c30*/  VIADD R4, R93, 0x15 ;  /* 0x000000155d047836 */ /* 0x000fe40000000000 */
[----:B0-----:R-:W-:Y:S02]  /*1c40*/  IMAD.MOV.U32 R10, RZ, RZ, R11 ;  /* 0x000000ffff0a7224 */ /* 0x001fe400078e000b */
[----:B------:R-:W-:Y:S01]  /*1c50*/  @!P4 IMAD.MOV R6, RZ, RZ, -R6 ;  /* 0x000000ffff06c224 */ /* 0x000fe200078e0a06 */
[----:B------:R-:W-:Y:S01]  /*1c60*/  ISETP.GE.AND P4, PT, R4, RZ, PT ;  /* 0x000000ff0400720c */ /* 0x000fe20003f86270 */
[----:B------:R-:W-:Y:S01]  /*1c70*/  @!P3 IMAD.MOV R10, RZ, RZ, -R10 ;  /* 0x000000ffff0ab224 */ /* 0x000fe200078e0a0a */
[C---:B------:R-:W-:Y:S01]  /*1c80*/  ISETP.GT.U32.AND P3, PT, R90.reuse, R5, PT ;  /* 0x000000055a00720c */ /* 0x040fe20003f64070 */
[--C-:B------:R-:W-:Y:S01]  /*1c90*/  @!P6 IMAD.IADD R7, R7, 0x1, -R90.reuse ;  /* 0x000000010707e824 */ /* 0x100fe200078e0a5a */
[----:B------:R-:W-:Y:S01]  /*1ca0*/  IABS R11, R4 ;  /* 0x00000004000b7213 */ /* 0x000fe20000000000 */
[----:B------:R-:W-:Y:S01]  /*1cb0*/  @!P1 IMAD.MOV R15, RZ, RZ, -R15 ;  /* 0x000000ffff0f9224 */ /* 0x000fe200078e0a0f */
[----:B------:R0:W-:Y:S01]  /*1cc0*/  STL [R1+0x9e0], R10 ;  /* 0x0009e00a01007387 */ /* 0x0001e20000100800 */
[----:B------:R-:W-:Y:S01]  /*1cd0*/  @!P0 IMAD.IADD R19, R19, 0x1, -R90 ;  /* 0x0000000113138824 */ /* 0x000fe200078e0a5a */
[----:B------:R-:W-:Y:S01]  /*1ce0*/  ISETP.GT.U32.AND P1, PT, R90, R7, PT ;  /* 0x000000075a00720c */ /* 0x000fe20003f24070 */
[----:B------:R-:W-:Y:S01]  /*1cf0*/  IMAD.HI.U32 R4, R0, R91, RZ ;  /* 0x0000005b00047227 */ /* 0x000fe200078e00ff */
[----:B------:R1:W-:Y:S01]  /*1d00*/  STL [R1+0xa9c], R6 ;  /* 0x000a9c0601007387 */ /* 0x0003e20000100800 */
[----:B------:R-:W-:-:S02]  /*1d10*/  ISETP.GE.AND P0, PT, R14, RZ, PT ;  /* 0x000000ff0e00720c */ /* 0x000fc40003f06270 */
[----:B------:R-:W-:Y:S01]  /*1d20*/  IMAD.MOV.U32 R14, RZ, RZ, R19 ;  /* 0x000000ffff0e7224 */ /* 0x000fe200078e0013 */
[----:B------:R-:W-:Y:S01]  /*1d30*/  STL [R1+0xb3c], R15 ;  /* 0x000b3c0f01007387 */ /* 0x000fe20000100800 */
[----:B------:R-:W-:Y:S01]  /*1d40*/  @!P3 IMAD.IADD R5, R5, 0x1, -R90 ;  /* 0x000000010505b824 */ /* 0x000fe200078e0a5a */
[----:B------:R-:W-:Y:S01]  /*1d50*/  ISETP.GE.AND P3, PT, R22, RZ, PT ;  /* 0x000000ff1600720c */ /* 0x000fe20003f66270 */
[----:B0-----:R-:W-:Y:S02]  /*1d60*/  IMAD.MOV R10, RZ, RZ, -R4 ;  /* 0x000000ffff0a7224 */ /* 0x001fe400078e0a04 */
[----:B------:R-:W-:Y:S01]  /*1d70*/  IMAD.HI.U32 R4, R0, R11, RZ ;  /* 0x0000000b00047227 */ /* 0x000fe200078e00ff */
[----:B------:R-:W-:-:S03]  /*1d80*/  ISETP.GT.U32.AND P6, PT, R90, R5, PT ;  /* 0x000000055a00720c */ /* 0x000fc60003fc4070 */
[----:B-1----:R-:W-:-:S04]  /*1d90*/  IMAD.HI.U32 R6, R0, R13, RZ ;  /* 0x0000000d00067227 */ /* 0x002fc800078e00ff */
[----:B------:R-:W-:Y:S02]  /*1da0*/  IMAD.MOV R6, RZ, RZ, -R6 ;  /* 0x000000ffff067224 */ /* 0x000fe400078e0a06 */
[----:B------:R-:W-:Y:S02]  /*1db0*/  @!P1 IMAD.IADD R7, R7, 0x1, -R90 ;  /* 0x0000000107079824 */ /* 0x000fe400078e0a5a */
[----:B------:R-:W-:Y:S02]  /*1dc0*/  IMAD R13, R90, R6, R13 ;  /* 0x000000065a0d7224 */ /* 0x000fe400078e020d */
[----:B------:R-:W-:Y:S01]  /*1dd0*/  @!P5 IMAD.MOV R14, RZ, RZ, -R14 ;  /* 0x000000ffff0ed224 */ /* 0x000fe200078e0a0e */
[----:B------:R-:W-:Y:S01]  /*1de0*/  ISETP.GE.AND P5, PT, R12, RZ, PT ;  /* 0x000000ff0c00720c */ /* 0x000fe20003fa6270 */
[----:B------:R-:W-:Y:S01]  /*1df0*/  @!P6 IMAD.IADD R5, R5, 0x1, -R90 ;  /* 0x000000010505e824 */ /* 0x000fe200078e0a5a */
[----:B------:R-:W-:Y:S01]  /*1e00*/  ISETP.GT.U32.AND P1, PT, R90, R13, PT ;  /* 0x0000000d5a00720c */ /* 0x000fe20003f24070 */
[----:B------:R-:W-:Y:S01]  /*1e10*/  IMAD.MOV R4, RZ, RZ, -R4 ;  /* 0x000000ffff047224 */ /* 0x000fe200078e0a04 */
[----:B------:R0:W-:Y:S01]  /*1e20*/  STL [R1+0xbcc], R14 ;  /* 0x000bcc0e01007387 */ /* 0x0001e20000100800 */
[----:B------:R-:W-:-:S02]  /*1e30*/  VIADD R6, R93, 0x1b ;  /* 0x0000001b5d067836 */ /* 0x000fc40000000000 */
[C---:B------:R-:W-:Y:S02]  /*1e40*/  IMAD R91, R90.reuse, R10, R91 ;  /* 0x0000000a5a5b7224 */ /* 0x040fe400078e025b */
[----:B------:R-:W-:Y:S01]  /*1e50*/  IMAD R10, R90, R4, R11 ;  /* 0x000000045a0a7224 */ /* 0x000fe200078e020b */
[----:B------:R-:W-:Y:S01]  /*1e60*/  IABS R11, R6 ;  /* 0x00000006000b7213 */ /* 0x000fe20000000000 */
[----:B------:R-:W-:Y:S01]  /*1e70*/  IMAD.MOV.U32 R12, RZ, RZ, R7 ;  /* 0x000000ffff0c7224 */ /* 0x000fe200078e0007 */
[C---:B------:R-:W-:Y:S01]  /*1e80*/  IADD3 R4, PT, PT, R93.reuse, 0x16, RZ ;  /* 0x000000165d047810 */ /* 0x040fe20007ffe0ff */
[----:B------:R-:W-:Y:S01]  /*1e90*/  VIADD R38, R93, 0x20 ;  /* 0x000000205d267836 */ /* 0x000fe20000000000 */
[----:B------:R1:W-:Y:S01]  /*1ea0*/  STL [R1+0x6bc], R10 ;  /* 0x0006bc0a01007387 */ /* 0x0003e20000100800 */
[----:B0-----:R-:W-:Y:S01]  /*1eb0*/  IMAD.MOV.U32 R14, RZ, RZ, R5 ;  /* 0x000000ffff0e7224 */ /* 0x001fe200078e0005 */
[----:B------:R-:W-:Y:S01]  /*1ec0*/  ISETP.GE.AND P6, PT, R4, RZ, PT ;  /* 0x000000ff0400720c */ /* 0x000fe20003fc6270 */
[----:B------:R-:W-:Y:S01]  /*1ed0*/  @!P1 IMAD.IADD R13, R13, 0x1, -R90 ;  /* 0x000000010d0d9824 */ /* 0x000fe200078e0a5a */
[----:B------:R-:W-:Y:S01]  /*1ee0*/  STL [R1+0x1634], R38 ;  /* 0x0016342601007387 */ /* 0x000fe20000100800 */
[----:B------:R-:W-:Y:S01]  /*1ef0*/  VIADD R35, R93, 0x21 ;  /* 0x000000215d237836 */ /* 0x000fe20000000000 */
[----:B------:R-:W-:Y:S01]  /*1f00*/  IABS R4, R4 ;  /* 0x0000000400047213 */ /* 0x000fe20000000000 */
[----:B------:R-:W-:Y:S01]  /*1f10*/  @!P0 IMAD.MOV R14, RZ, RZ, -R14 ;  /* 0x000000ffff0e8224 */ /* 0x000fe200078e0a0e */
[----:B------:R-:W-:Y:S01]  /*1f20*/  ISETP.GT.U32.AND P1, PT, R90, R13, PT ;  /* 0x0000000d5a00720c */ /* 0x000fe20003f24070 */
[----:B------:R-:W-:Y:S01]  /*1f30*/  @!P3 IMAD.MOV R12, RZ, RZ, -R12 ;  /* 0x000000ffff0cb224 */ /* 0x000fe200078e0a0c */
[----:B------:R-:W-:Y:S01]  /*1f40*/  STL [R1+0x163c], R35 ;  /* 0x00163c2301007387 */ /* 0x000fe20000100800 */
[----:B------:R-:W-:Y:S01]  /*1f50*/  IMAD.HI.U32 R5, R0, R11, RZ ;  /* 0x0000000b00057227 */ /* 0x000fe200078e00ff */
[----:B------:R-:W-:-:S02]  /*1f60*/  IABS R15, R38 ;  /* 0x00000026000f7213 */ /* 0x000fc40000000000 */
[----:B------:R-:W-:Y:S01]  /*1f70*/  STL [R1+0x7c0], R14 ;  /* 0x0007c00e01007387 */ /* 0x000fe20000100800 */
[C---:B-1----:R-:W-:Y:S01]  /*1f80*/  VIADD R10, R93.reuse, 0x1c ;  /* 0x0000001c5d0a7836 */ /* 0x042fe20000000000 */
[----:B------:R-:W-:Y:S01]  /*1f90*/  IABS R17, R35 ;  /* 0x0000002300117213 */ /* 0x000fe20000000000 */
[----:B------:R-:W-:Y:S01]  /*1fa0*/  IMAD.MOV.U32 R7, RZ, RZ, R4 ;  /* 0x000000ffff077224 */ /* 0x000fe200078e0004 */
[----:B------:R0:W-:Y:S01]  /*1fb0*/  STL [R1+0x9e4], R12 ;  /* 0x0009e40c01007387 */ /* 0x0001e20000100800 */
[----:B------:R-:W-:Y:S01]  /*1fc0*/  VIADD R34, R93, 0x22 ;  /* 0x000000225d227836 */ /* 0x000fe20000000000 */
[----:B------:R-:W-:Y:S01]  /*1fd0*/  IABS R19, R10 ;  /* 0x0000000a00137213 */ /* 0x000fe20000000000 */
[----:B------:R-:W-:Y:S01]  /*1fe0*/  @!P1 IMAD.IADD R13, R13, 0x1, -R90 ;  /* 0x000000010d0d9824 */ /* 0x000fe200078e0a5a */
[----:B------:R-:W-:Y:S01]  /*1ff0*/  ISETP.GE.AND P3, PT, R10, RZ, PT ;  /* 0x000000ff0a00720c */ /* 0x000fe20003f66270 */
[----:B------:R-:W-:Y:S01]  /*2000*/  IMAD.HI.U32 R4, R0, R7, RZ ;  /* 0x0000000700047227 */ /* 0x000fe200078e00ff */
[----:B------:R-:W-:-:S03]  /*2010*/  ISETP.GE.AND P0, PT, R6, RZ, PT ;  /* 0x000000ff0600720c */ /* 0x000fc60003f06270 */
[----:B------:R-:W-:Y:S02]  /*2020*/  IMAD.MOV R10, RZ, RZ, -R4 ;  /* 0x000000ffff0a7224 */ /* 0x000fe400078e0a04 */
[----:B0-----:R-:W-:Y:S02]  /*2030*/  IMAD.MOV R12, RZ, RZ, -R5 ;  /* 0x000000ffff0c7224 */ /* 0x001fe400078e0a05 */
[----:B------:R-:W-:-:S04]  /*2040*/  IMAD.HI.U32 R4, R0, R19, RZ ;  /* 0x0000001300047227 */ /* 0x000fc800078e00ff */
[C---:B------:R-:W-:Y:S02]  /*2050*/  IMAD R11, R90.reuse, R12, R11 ;  /* 0x0000000c5a0b7224 */ /* 0x040fe400078e020b */
[----:B------:R-:W-:Y:S02]  /*2060*/  IMAD.MOV R4, RZ, RZ, -R4 ;  /* 0x000000ffff047224 */ /* 0x000fe400078e0a04 */
[----:B------:R-:W-:Y:S01]  /*2070*/  IMAD.MOV.U32 R14, RZ, RZ, R13 ;  /* 0x000000ffff0e7224 */ /* 0x000fe200078e000d */
[C---:B------:R-:W-:Y:S01]  /*2080*/  ISETP.GT.U32.AND P1, PT, R90.reuse, R11, PT ;  /* 0x0000000b5a00720c */ /* 0x040fe20003f24070 */
[----:B------:R-:W-:Y:S02]  /*2090*/  IMAD R19, R90, R4, R19 ;  /* 0x000000045a137224 */ /* 0x000fe400078e0213 */
[----:B------:R-:W-:Y:S02]  /*20a0*/  @!P5 IMAD.MOV R14, RZ, RZ, -R14 ;  /* 0x000000ffff0ed224 */ /* 0x000fe400078e0a0e */
[----:B------:R-:W-:Y:S01]  /*20b0*/  IMAD.HI.U32 R5, R0, R15, RZ ;  /* 0x0000000f00057227 */ /* 0x000fe200078e00ff */
[----:B------:R-:W-:-:S03]  /*20c0*/  ISETP.GT.U32.AND P5, PT, R90, R19, PT ;  /* 0x000000135a00720c */ /* 0x000fc60003fa4070 */
[----:B------:R-:W-:Y:S02]  /*20d0*/  IMAD.MOV R5, RZ, RZ, -R5 ;  /* 0x000000ffff057224 */ /* 0x000fe400078e0a05 */
[----:B------:R-:W-:-:S04]  /*20e0*/  IMAD.HI.U32 R6, R0, R17, RZ ;  /* 0x0000001100067227 */ /* 0x000fc800078e00ff */
[--C-:B------:R-:W-:Y:S02]  /*20f0*/  @!P1 IMAD.IADD R11, R11, 0x1, -R90.reuse ;  /* 0x000000010b0b9824 */ /* 0x100fe400078e0a5a */
[C---:B------:R-:W-:Y:S01]  /*2100*/  IMAD R5, R90.reuse, R5, R15 ;  /* 0x000000055a057224 */ /* 0x040fe200078e020f */
[----:B------:R-:W-:Y:S01]  /*2110*/  IABS R15, R34 ;  /* 0x00000022000f7213 */ /* 0x000fe20000000000 */
[----:B------:R-:W-:Y:S01]  /*2120*/  @!P5 IMAD.IADD R19, R19, 0x1, -R90 ;  /* 0x000000011313d824 */ /* 0x000fe200078e0a5a */
[C---:B------:R-:W-:Y:S01]  /*2130*/  ISETP.GT.U32.AND P1, PT, R90.reuse, R11, PT ;  /* 0x0000000b5a00720c */ /* 0x040fe20003f24070 */
[C---:B------:R-:W-:Y:S02]  /*2140*/  IMAD R7, R90.reuse, R10, R7 ;  /* 0x0000000a5a077224 */ /* 0x040fe400078e0207 */
[----:B------:R-:W-:Y:S01]  /*2150*/  IMAD.MOV R6, RZ, RZ, -R6 ;  /* 0x000000ffff067224 */ /* 0x000fe200078e0a06 */
[----:B------:R-:W-:Y:S01]  /*2160*/  ISETP.GT.U32.AND P5, PT, R90, R19, PT ;  /* 0x000000135a00720c */ /* 0x000fe20003fa4070 */
[----:B------:R-:W-:Y:S01]  /*2170*/  IMAD.HI.U32 R4, R0, R15, RZ ;  /* 0x0000000f00047227 */ /* 0x000fe200078e00ff */
[----:B------:R0:W-:Y:S03]  /*2180*/  STL [R1+0x6c0], R7 ;  /* 0x0006c00701007387 */ /* 0x0001e60000100800 */
[----:B------:R-:W-:Y:S01]  /*2190*/  IMAD.MOV R13, RZ, RZ, -R4 ;  /* 0x000000ffff0d7224 */ /* 0x000fe200078e0a04 */
[----:B------:R-:W-:Y:S01]  /*21a0*/  STL [R1+0x164c], R34 ;  /* 0x00164c2201007387 */ /* 0x000fe20000100800 */
[----:B------:R-:W-:-:S02]  /*21b0*/  VIADD R32, R93, 0x23 ;  /* 0x000000235d207836 */ /* 0x000fc40000000000 */
[--C-:B------:R-:W-:Y:S01]  /*21c0*/  @!P1 IMAD.IADD R11, R11, 0x1, -R90.reuse ;  /* 0x000000010b0b9824 */ /* 0x100fe200078e0a5a */
[C---:B------:R-:W-:Y:S01]  /*21d0*/  ISETP.GT.U32.AND P1, PT, R90.reuse, R91, PT ;  /* 0x0000005b5a00720c */ /* 0x040fe20003f24070 */
[C---:B------:R-:W-:Y:S01]  /*21e0*/  IMAD R13, R90.reuse, R13, R15 ;  /* 0x0000000d5a0d7224 */ /* 0x040fe200078e020f */
[----:B------:R-:W-:Y:S01]  /*21f0*/  IABS R29, R32 ;  /* 0x00000020001d7213 */ /* 0x000fe20000000000 */
[----:B------:R-:W-:Y:S01]  /*2200*/  @!P5 IMAD.IADD R19, R19, 0x1, -R90 ;  /* 0x000000011313d824 */ /* 0x000fe200078e0a5a */
[C---:B------:R-:W-:Y:S01]  /*2210*/  ISETP.GT.U32.AND P5, PT, R90.reuse, R5, PT ;  /* 0x000000055a00720c */ /* 0x040fe20003fa4070 */
[----:B0-----:R-:W-:Y:S01]  /*2220*/  IMAD R7, R90, R6, R17 ;  /* 0x000000065a077224 */ /* 0x001fe200078e0211 */
[----:B------:R-:W-:Y:S01]  /*2230*/  STL [R1+0x165c], R32 ;  /* 0x00165c2001007387 */ /* 0x000fe20000100800 */
[C---:B------:R-:W-:Y:S02]  /*2240*/  VIADD R30, R93.reuse, 0x24 ;  /* 0x000000245d1e7836 */ /* 0x040fe40000000000 */
[----:B------:R-:W-:-:S02]  /*2250*/  VIADD R28, R93, 0x28 ;  /* 0x000000285d1c7836 */ /* 0x000fc40000000000 */
[----:B------:R-:W-:Y:S01]  /*2260*/  IMAD.MOV.U32 R18, RZ, RZ, R11 ;  /* 0x000000ffff127224 */ /* 0x000fe200078e000b */
[----:B------:R-:W-:Y:S01]  /*2270*/  IABS R31, R30 ;  /* 0x0000001e001f7213 */ /* 0x000fe20000000000 */
[--C-:B------:R-:W-:Y:S01]  /*2280*/  @!P1 IMAD.IADD R91, R91, 0x1, -R90.reuse ;  /* 0x000000015b5b9824 */ /* 0x100fe200078e0a5a */
[----:B------:R-:W-:Y:S01]  /*2290*/  STL [R1+0x1668], R30 ;  /* 0x0016681e01007387 */ /* 0x000fe20000100800 */
[----:B------:R-:W-:Y:S01]  /*22a0*/  VIADD R26, R93, 0x29 ;  /* 0x000000295d1a7836 */ /* 0x000fe20000000000 */
[----:B------:R-:W-:Y:S01]  /*22b0*/  IABS R27, R28 ;  /* 0x0000001c001b7213 */ /* 0x000fe20000000000 */
[----:B------:R-:W-:Y:S01]  /*22c0*/  @!P5 IMAD.IADD R5, R5, 0x1, -R90 ;  /* 0x000000010505d824 */ /* 0x000fe200078e0a5a */
[----:B------:R-:W-:Y:S01]  /*22d0*/  ISETP.GT.U32.AND P1, PT, R90, R91, PT ;  /* 0x0000005b5a00720c */ /* 0x000fe20003f24070 */
[----:B------:R-:W-:Y:S01]  /*22e0*/  IMAD.HI.U32 R6, R0, R29, RZ ;  /* 0x0000001d00067227 */ /* 0x000fe200078e00ff */
[C---:B------:R-:W-:Y:S01]  /*22f0*/  ISETP.GT.U32.AND P5, PT, R90.reuse, R13, PT ;  /* 0x0000000d5a00720c */ /* 0x040fe20003fa4070 */
[----:B------:R-:W-:Y:S01]  /*2300*/  STL [R1+0x1674], R28 ;  /* 0x0016741c01007387 */ /* 0x000fe20000100800 */
[----:B------:R-:W-:Y:S01]  /*2310*/  IABS R25, R26 ;  /* 0x0000001a00197213 */ /* 0x000fe20000000000 */
[----:B------:R-:W-:Y:S01]  /*2320*/  @!P0 IMAD.MOV R18, RZ, RZ, -R18 ;  /* 0x000000ffff128224 */ /* 0x000fe200078e0a12 */
[----:B------:R-:W-:Y:S01]  /*2330*/  ISETP.GT.U32.AND P0, PT, R90, R5, PT ;  /* 0x000000055a00720c */ /* 0x000fe20003f04070 */
[----:B------:R-:W-:Y:S01]  /*2340*/  STL [R1+0x167c], R26 ;  /* 0x00167c1a01007387 */ /* 0x000fe20000100800 */
[----:B------:R-:W-:-:S03]  /*2350*/  IMAD.HI.U32 R10, R0, R31, RZ ;  /* 0x0000001f000a7227 */ /* 0x000fc600078e00ff */
[----:B------:R0:W-:Y:S01]  /*2360*/  STL [R1+0xaa0], R14 ;  /* 0x000aa00e01007387 */ /* 0x0001e20000100800 */
[----:B------:R-:W-:Y:S02]  /*2370*/  IMAD.MOV R6, RZ, RZ, -R6 ;  /* 0x000000ffff067224 */ /* 0x000fe400078e0a06 */
[--C-:B------:R-:W-:Y:S01]  /*2380*/  @!P1 IMAD.IADD R91, R91, 0x1, -R90.reuse ;  /* 0x000000015b5b9824 */ /* 0x100fe200078e0a5a */
[C---:B------:R-:W-:Y:S01]  /*2390*/  ISETP.GT.U32.AND P1, PT, R90.reuse, R7, PT ;  /* 0x000000075a00720c */ /* 0x040fe20003f24070 */
[----:B------:R-:W-:Y:S02]  /*23a0*/  @!P5 IMAD.IADD R13, R13, 0x1, -R90 ;  /* 0x000000010d0dd824 */ /* 0x000fe400078e0a5a */
[----:B------:R-:W-:Y:S02]  /*23b0*/  IMAD.MOV R10, RZ, RZ, -R10 ;  /* 0x000000ffff0a7224 */ /* 0x000fe400078e0a0a */
[----:B------:R-:W-:Y:S02]  /*23c0*/  IMAD R29, R90, R6, R29 ;  /* 0x000000065a1d7224 */ /* 0x000fe400078e021d */
[----:B0-----:R-:W-:-:S02]  /*23d0*/  IMAD.MOV.U32 R14, RZ, RZ, R19 ;  /* 0x000000ffff0e7224 */ /* 0x001fc400078e0013 */
[C---:B------:R-:W-:Y:S02]  /*23e0*/  IMAD R31, R90.reuse, R10, R31 ;  /* 0x0000000a5a1f7224 */ /* 0x040fe400078e021f */
[----:B------:R-:W-:Y:S01]  /*23f0*/  @!P3 IMAD.MOV R14, RZ, RZ, -R14 ;  /* 0x000000ffff0eb224 */ /* 0x000fe200078e0a0e */
[C---:B------:R-:W-:Y:S01]  /*2400*/  ISETP.GT.U32.AND P3, PT, R90.reuse, R13, PT ;  /* 0x0000000d5a00720c */ /* 0x040fe20003f64070 */
[--C-:B------:R-:W-:Y:S01]  /*2410*/  @!P1 IMAD.IADD R7, R7, 0x1, -R90.reuse ;  /* 0x0000000107079824 */ /* 0x100fe200078e0a5a */
[C---:B------:R-:W-:Y:S01]  /*2420*/  ISETP.GE.AND P1, PT, R93.reuse, RZ, PT ;  /* 0x000000ff5d00720c */ /* 0x040fe20003f26270 */
[----:B------:R-:W-:Y:S02]  /*2430*/  VIADD R37, R93, 0x2b ;  /* 0x0000002b5d257836 */ /* 0x000fe40000000000 */
[----:B------:R-:W-:Y:S01]  /*2440*/  @!P0 IMAD.IADD R5, R5, 0x1, -R90 ;  /* 0x0000000105058824 */ /* 0x000fe200078e0a5a */
[C---:B------:R-:W-:Y:S01]  /*2450*/  ISETP.GT.U32.AND P5, PT, R90.reuse, R7, PT ;  /* 0x000000075a00720c */ /* 0x040fe20003fa4070 */
[C---:B------:R-:W-:Y:S01]  /*2460*/  VIADD R20, R93.reuse, 0x31 ;  /* 0x000000315d147836 */ /* 0x040fe20000000000 */
[----:B------:R-:W-:Y:S01]  /*2470*/  ISETP.GT.U32.AND P0, PT, R90, R31, PT ;  /* 0x0000001f5a00720c */ /* 0x000fe20003f04070 */
[----:B------:R-:W-:Y:S01]  /*2480*/  VIADD R16, R93, 0x2a ;  /* 0x0000002a5d107836 */ /* 0x000fe20000000000 */
[----:B------:R-:W-:Y:S01]  /*2490*/  IABS R17, R37 ;  /* 0x0000002500117213 */ /* 0x000fe20000000000 */
[----:B------:R-:W-:Y:S01]  /*24a0*/  IMAD.HI.U32 R4, R0, R27, RZ ;  /* 0x0000001b00047227 */ /* 0x000fe200078e00ff */
[----:B------:R-:W-:-:S02]  /*24b0*/  IABS R33, R20 ;  /* 0x0000001400217213 */ /* 0x000fc40000000000 */
[----:B------:R-:W-:Y:S01]  /*24c0*/  IABS R15, R16 ;  /* 0x00000010000f7213 */ /* 0x000fe20000000000 */
[----:B------:R-:W-:Y:S01]  /*24d0*/  @!P1 IMAD.MOV R91, RZ, RZ, -R91 ;  /* 0x000000ffff5b9224 */ /* 0x000fe200078e0a5b */
[----:B------:R-:W-:Y:S01]  /*24e0*/  ISETP.GT.U32.AND P1, PT, R90, R29, PT ;  /* 0x0000001d5a00720c */ /* 0x000fe20003f24070 */
[----:B------:R-:W-:Y:S01]  /*24f0*/  VIADD R24, R93, 0x30 ;  /* 0x000000305d187836 */ /* 0x000fe20000000000 */
[----:B------:R-:W-:Y:S01]  /*2500*/  STL [R1+0x1694], R16 ;  /* 0x0016941001007387 */ /* 0x000fe20000100800 */
[--C-:B------:R-:W-:Y:S01]  /*2510*/  @!P5 IMAD.IADD R7, R7, 0x1, -R90.reuse ;  /* 0x000000010707d824 */ /* 0x100fe200078e0a5a */
[----:B------:R-:W-:Y:S01]  /*2520*/  ISETP.GE.AND P5, PT, R38, RZ, PT ;  /* 0x000000ff2600720c */ /* 0x000fe20003fa6270 */
[----:B------:R-:W-:Y:S01]  /*2530*/  IMAD.HI.U32 R6, R0, R17, RZ ;  /* 0x0000001100067227 */ /* 0x000fe200078e00ff */
[----:B------:R-:W-:Y:S01]  /*2540*/  IABS R21, R24 ;  /* 0x0000001800157213 */ /* 0x000fe20000000000 */
[----:B------:R-:W-:Y:S02]  /*2550*/  STL [R1+0x169c], R37 ;  /* 0x00169c2501007387 */ /* 0x000fe40000100800 */
[----:B------:R-:W-:Y:S01]  /*2560*/  @!P3 IMAD.IADD R13, R13, 0x1, -R90 ;  /* 0x000000010d0db824 */ /* 0x000fe200078e0a5a */
[----:B------:R-:W-:Y:S01]  /*2570*/  ISETP.GE.AND P3, PT, R35, RZ, PT ;  /* 0x000000ff2300720c */ /* 0x000fe20003f66270 */
[----:B------:R-:W-:-:S02]  /*2580*/  IMAD.MOV R4, RZ, RZ, -R4 ;  /* 0x000000ffff047224 */ /* 0x000fc400078e0a04 */
[----:B------:R-:W-:Y:S02]  /*2590*/  IMAD.MOV R6, RZ, RZ, -R6 ;  /* 0x000000ffff067224 */ /* 0x000fe400078e0a06 */
[----:B------:R-:W-:Y:S01]  /*25a0*/  @!P1 IMAD.IADD R29, R29, 0x1, -R90 ;  /* 0x000000011d1d9824 */ /* 0x000fe200078e0a5a */
[----:B------:R-:W-:Y:S01]  /*25b0*/  ISETP.GE.AND P1, PT, R34, RZ, PT ;  /* 0x000000ff2200720c */ /* 0x000fe20003f26270 */
[----:B------:R-:W-:-:S04]  /*25c0*/  IMAD.HI.U32 R10, R0, R33, RZ ;  /* 0x00000021000a7227 */ /* 0x000fc800078e00ff */
[----:B------:R-:W-:-:S04]  /*25d0*/  IMAD.HI.U32 R12, R0, R25, RZ ;  /* 0x00000019000c7227 */ /* 0x000fc800078e00ff */
[C---:B------:R-:W-:Y:S02]  /*25e0*/  IMAD R27, R90.reuse, R4, R27 ;  /* 0x000000045a1b7224 */ /* 0x040fe400078e021b */
[----:B------:R-:W-:Y:S02]  /*25f0*/  VIADD R36, R93, 0x2c ;  /* 0x0000002c5d247836 */ /* 0x000fe40000000000 */
[----:B------:R-:W-:Y:S01]  /*2600*/  @!P0 IMAD.IADD R31, R31, 0x1, -R90 ;  /* 0x000000011f1f8824 */ /* 0x000fe200078e0a5a */
[----:B------:R-:W-:Y:S01]  /*2610*/  ISETP.GT.U32.AND P0, PT, R90, R29, PT ;  /* 0x0000001d5a00720c */ /* 0x000fe20003f04070 */
[----:B------:R-:W-:Y:S01]  /*2620*/  IMAD.HI.U32 R4, R0, R15, RZ ;  /* 0x0000000f00047227 */ /* 0x000fe200078e00ff */
[----:B------:R-:W-:Y:S01]  /*2630*/  IABS R23, R36 ;  /* 0x0000002400177213 */ /* 0x000fe20000000000 */
[----:B------:R-:W-:Y:S02]  /*2640*/  STL [R1+0x16a8], R36 ;  /* 0x0016a82401007387 */ /* 0x000fe40000100800 */
[----:B------:R-:W-:-:S02]  /*2650*/  IMAD R17, R90, R6, R17 ;  /* 0x000000065a117224 */ /* 0x000fc400078e0211 */
[----:B------:R-:W-:Y:S01]  /*2660*/  IMAD.HI.U32 R6, R0, R21, RZ ;  /* 0x0000001500067227 */ /* 0x000fe200078e00ff */
[----:B------:R-:W-:Y:S03]  /*2670*/  STL [R1+0x16cc], R24 ;  /* 0x0016cc1801007387 */ /* 0x000fe60000100800 */
[----:B------:R-:W-:Y:S01]  /*2680*/  IMAD.MOV R10, RZ, RZ, -R10 ;  /* 0x000000ffff0a7224 */ /* 0x000fe200078e0a0a */
[----:B------:R-:W-:Y:S01]  /*2690*/  IADD3 R6, PT, PT, -R6, RZ, RZ ;  /* 0x000000ff06067210 */ /* 0x000fe20007ffe1ff */
[----:B------:R-:W-:Y:S01]  /*26a0*/  IMAD.MOV R12, RZ, RZ, -R12 ;  /* 0x000000ffff0c7224 */ /* 0x000fe200078e0a0c */
[----:B------:R-:W-:Y:S01]  /*26b0*/  STL [R1+0x16d0], R20 ;  /* 0x0016d01401007387 */ /* 0x000fe20000100800 */
[----:B------:R-:W-:Y:S01]  /*26c0*/  @!P5 IMAD.MOV R5, RZ, RZ, -R5 ;  /* 0x000000ffff05d224 */ /* 0x000fe200078e0a05 */
[C---:B------:R-:W-:Y:S01]  /*26d0*/  ISETP.GT.U32.AND P5, PT, R90.reuse, R31, PT ;  /* 0x0000001f5a00720c */ /* 0x040fe20003fa4070 */
[----:B------:R-:W-:Y:S01]  /*26e0*/  IMAD.MOV R4, RZ, RZ, -R4 ;  /* 0x000000ffff047224 */ /* 0x000fe200078e0a04 */
[----:B------:R0:W-:Y:S01]  /*26f0*/  STL [R1+0xb40], R18 ;  /* 0x000b401201007387 */ /* 0x0001e20000100800 */
[----:B------:R-:W-:-:S02]  /*2700*/  IMAD R11, R90, R10, R33 ;  /* 0x0000000a5a0b7224 */ /* 0x000fc400078e0221 */
[C---:B------:R-:W-:Y:S01]  /*2710*/  IMAD R25, R90.reuse, R12, R25 ;  /* 0x0000000c5a197224 */ /* 0x040fe200078e0219 */
[----:B------:R1:W-:Y:S01]  /*2720*/  STL [R1+0xbd0], R14 ;  /* 0x000bd00e01007387 */ /* 0x0003e20000100800 */
[----:B------:R-:W-:Y:S02]  /*2730*/  IMAD.MOV.U32 R10, RZ, RZ, R13 ;  /* 0x000000ffff0a7224 */ /* 0x000fe400078e000d */
[----:B------:R-:W-:Y:S01]  /*2740*/  @!P3 IMAD.MOV R7, RZ, RZ, -R7 ;  /* 0x000000ffff07b224 */ /* 0x000fe200078e0a07 */
[C---:B------:R-:W-:Y:S01]  /*2750*/  ISETP.GT.U32.AND P3, PT, R90.reuse, R27, PT ;  /* 0x0000001b5a00720c */ /* 0x040fe20003f64070 */
[----:B------:R-:W-:Y:S02]  /*2760*/  IMAD R15, R90, R4, R15 ;  /* 0x000000045a0f7224 */ /* 0x000fe400078e020f */
[----:B------:R-:W-:Y:S02]  /*2770*/  VIADD R22, R93, 0x32 ;  /* 0x000000325d167836 */ /* 0x000fe40000000000 */
[----:B------:R-:W-:-:S03]  /*2780*/  IMAD.HI.U32 R4, R0, R23, RZ ;  /* 0x0000001700047227 */ /* 0x000fc600078e00ff */
[----:B------:R-:W-:Y:S01]  /*2790*/  STL [R1+0x16dc], R22 ;  /* 0x0016dc1601007387 */ /* 0x000fe20000100800 */
[----:B------:R-:W-:Y:S01]  /*27a0*/  @!P1 IMAD.MOV R10, RZ, RZ, -R10 ;  /* 0x000000ffff0a9224 */ /* 0x000fe200078e0a0a */
[C---:B------:R-:W-:Y:S01]  /*27b0*/  ISETP.GT.U32.AND P1, PT, R90.reuse, R25, PT ;  /* 0x000000195a00720c */ /* 0x040fe20003f24070 */
[----:B------:R-:W-:Y:S01]  /*27c0*/  IMAD R19, R90, R6, R21 ;  /* 0x000000065a137224 */ /* 0x000fe200078e0215 */
[----:B------:R-:W-:Y:S01]  /*27d0*/  IABS R21, R22 ;  /* 0x0000001600157213 */ /* 0x000fe20000000000 */
[----:B------:R-:W-:Y:S02]  /*27e0*/  IMAD.MOV R4, RZ, RZ, -R4 ;  /* 0x000000ffff047224 */ /* 0x000fe400078e0a04 */
[----:B------:R-:W-:Y:S01]  /*27f0*/  @!P5 IMAD.IADD R31, R31, 0x1, -R90 ;  /* 0x000000011f1fd824 */ /* 0x000fe200078e0a5a */
[----:B------:R-:W-:Y:S01]  /*2800*/  ISETP.GE.AND P5, PT, R32, RZ, PT ;  /* 0x000000ff2000720c */ /* 0x000fe20003fa6270 */
[----:B------:R-:W-:Y:S02]  /*2810*/  IMAD R23, R90, R4, R23 ;  /* 0x000000045a177224 */ /* 0x000fe400078e0217 */
[----:B------:R-:W-:-:S04]  /*2820*/  IMAD.HI.U32 R4, R0, R21, RZ ;  /* 0x0000001500047227 */ /* 0x000fc800078e00ff */
[----:B------:R-:W-:Y:S01]  /*2830*/  @!P3 IMAD.IADD R27, R27, 0x1, -R90 ;  /* 0x000000011b1bb824 */ /* 0x000fe200078e0a5a */
[----:B------:R-:W-:Y:S01]  /*2840*/  ISETP.GE.AND P3, PT, R30, RZ, PT ;  /* 0x000000ff1e00720c */ /* 0x000fe20003f66270 */
[----:B------:R-:W-:Y:S02]  /*2850*/  IMAD.MOV R4, RZ, RZ, -R4 ;  /* 0x000000ffff047224 */ /* 0x000fe400078e0a04 */
[--C-:B------:R-:W-:Y:S01]  /*2860*/  @!P0 IMAD.IADD R29, R29, 0x1, -R90.reuse ;  /* 0x000000011d1d8824 */ /* 0x100fe200078e0a5a */
[C---:B------:R-:W-:Y:S01]  /*2870*/  ISETP.GT.U32.AND P0, PT, R90.reuse, R15, PT ;  /* 0x0000000f5a00720c */ /* 0x040fe20003f04070 */
[----:B------:R-:W-:Y:S01]  /*2880*/  @!P1 IMAD.IADD R25, R25, 0x1, -R90 ;  /* 0x0000000119199824 */ /* 0x000fe200078e0a5a */
[C---:B------:R-:W-:Y:S01]  /*2890*/  ISETP.GT.U32.AND P1, PT, R90.reuse, R27, PT ;  /* 0x0000001b5a00720c */ /* 0x040fe20003f24070 */
[----:B0-----:R-:W-:Y:S02]  /*28a0*/  VIADD R18, R93, 0x33 ;  /* 0x000000335d127836 */ /* 0x001fe40000000000 */
[----:B------:R-:W-:-:S02]  /*28b0*/  IMAD R21, R90, R4, R21 ;  /* 0x000000045a157224 */ /* 0x000fc400078e0215 */
[C---:B-1----:R-:W-:Y:S01]  /*28c0*/  VIADD R14, R93.reuse, 0x34 ;  /* 0x000000345d0e7836 */ /* 0x042fe20000000000 */
[----:B------:R-:W-:Y:S01]  /*28d0*/  STL [R1+0x1718], R18 ;  /* 0x0017181201007387 */ /* 0x000fe20000100800 */
[----:B------:R-:W-:Y:S01]  /*28e0*/  IMAD.MOV.U32 R4, RZ, RZ, R29 ;  /* 0x000000ffff047224 */ /* 0x000fe200078e001d */
[----:B------:R-:W-:Y:S01]  /*28f0*/  IABS R33, R18 ;  /* 0x0000001200217213 */ /* 0x000fe20000000000 */
[C---:B------:R-:W-:Y:S01]  /*2900*/  VIADD R34, R93.reuse, 0x38 ;  /* 0x000000385d227836 */ /* 0x040fe20000000000 */
[----:B------:R-:W-:Y:S01]  /*2910*/  STL [R1+0x171c], R14 ;  /* 0x00171c0e01007387 */ /* 0x000fe20000100800 */
[----:B------:R-:W-:Y:S01]  /*2920*/  @!P5 IMAD.MOV R4, RZ, RZ, -R4 ;  /* 0x000000ffff04d224 */ /* 0x000fe200078e0a04 */
[C---:B------:R-:W-:Y:S01]  /*2930*/  ISETP.GT.U32.AND P5, PT, R90.reuse, R25, PT ;  /* 0x000000195a00720c */ /* 0x040fe20003fa4070 */
[----:B------:R-:W-:Y:S01]  /*2940*/  VIADD R32, R93, 0x39 ;  /* 0x000000395d207836 */ /* 0x000fe20000000000 */
[----:B------:R0:W-:Y:S01]  /*2950*/  STL [R1+0x7c4], R5 ;  /* 0x0007c40501007387 */ /* 0x0001e20000100800 */
[--C-:B------:R-:W-:Y:S01]  /*2960*/  @!P1 IMAD.IADD R27, R27, 0x1, -R90.reuse ;  /* 0x000000011b1b9824 */ /* 0x100fe200078e0a5a */
[C---:B------:R-:W-:Y:S01]  /*2970*/  ISETP.GT.U32.AND P1, PT, R90.reuse, R17, PT ;  /* 0x000000115a00720c */ /* 0x040fe20003f24070 */
[--C-:B------:R-:W-:Y:S01]  /*2980*/  @!P0 IMAD.IADD R15, R15, 0x1, -R90.reuse ;  /* 0x000000010f0f8824 */ /* 0x100fe200078e0a5a */
[----:B------:R-:W-:Y:S01]  /*2990*/  STL [R1+0x9e8], R7 ;  /* 0x0009e80701007387 */ /* 0x000fe20000100800 */
[C---:B------:R-:W-:Y:S01]  /*29a0*/  VIADD R30, R93.reuse, 0x3a ;  /* 0x0000003a5d1e7836 */ /* 0x040fe20000000000 */
[----:B------:R-:W-:Y:S01]  /*29b0*/  IABS R13, R34 ;  /* 0x00000022000d7213 */ /* 0x000fe20000000000 */
[----:B------:R-:W-:Y:S01]  /*29c0*/  VIADD R65, R93, 0xfb ;  /* 0x000000fb5d417836 */ /* 0x000fe20000000000 */
[----:B------:R1:W-:Y:S01]  /*29d0*/  STL [R1+0xaa4], R10 ;  /* 0x000aa40a01007387 */ /* 0x0003e20000100800 */
[----:B------:R-:W-:Y:S01]  /*29e0*/  ISETP.GT.U32.AND P0, PT, R90, R15, PT ;  /* 0x0000000f5a00720c */ /* 0x000fe20003f04070 */
[----:B0-----:R-:W-:Y:S01]  /*29f0*/  IMAD.HI.U32 R5, R0, R33, RZ ;  /* 0x0000002100057227 */ /* 0x001fe200078e00ff */
[----:B------:R-:W-:Y:S01]  /*2a00*/  IABS R29, R32 ;  /* 0x00000020001d7213 */ /* 0x000fe20000000000 */
[----:B------:R-:W-:Y:S01]  /*2a10*/  STL [R1+0x1738], R34 ;  /* 0x0017382201007387 */ /* 0x000fe20000100800 */
[----:B------:R-:W-:Y:S01]  /*2a20*/  IABS R35, R14 ;  /* 0x0000000e00237213 */ /* 0x000fe20000000000 */
[--C-:B------:R-:W-:Y:S01]  /*2a30*/  @!P5 IMAD.IADD R25, R25, 0x1, -R90.reuse ;  /* 0x000000011919d824 */ /* 0x100fe200078e0a5a */
[----:B------:R-:W-:Y:S01]  /*2a40*/  ISETP.GT.U32.AND P5, PT, R90, R23, PT ;  /* 0x000000175a00720c */ /* 0x000fe20003fa4070 */
[----:B------:R-:W-:Y:S01]  /*2a50*/  STL [R1+0x173c], R32 ;  /* 0x00173c2001007387 */ /* 0x000fe20000100800 */
[----:B------:R-:W-:Y:S01]  /*2a60*/  @!P1 IMAD.IADD R17, R17, 0x1, -R90 ;  /* 0x0000000111119824 */ /* 0x000fe200078e0a5a */
[----:B------:R-:W-:Y:S01]  /*2a70*/  ISETP.GE.AND P1, PT, R16, RZ, PT ;  /* 0x000000ff1000720c */ /* 0x000fe20003f26270 */
[----:B-1----:R-:W-:Y:S01]  /*2a80*/  IMAD.MOV.U32 R10, RZ, RZ, R27 ;  /* 0x000000ffff0a7224 */ /* 0x002fe200078e001b */
[----:B------:R0:W-:Y:S01]  /*2a90*/  STL [R1+0xb48], R4 ;  /* 0x000b480401007387 */ /* 0x0001e20000100800 */
[----:B------:R-:W-:-:S02]  /*2aa0*/  IMAD.MOV.U32 R12, RZ, RZ, R25 ;  /* 0x000000ffff0c7224 */ /* 0x000fc400078e0019 */
[----:B------:R-:W-:Y:S01]  /*2ab0*/  @!P0 IMAD.IADD R15, R15, 0x1, -R90 ;  /* 0x000000010f0f8824 */ /* 0x000fe200078e0a5a */
[----:B------:R-:W-:Y:S01]  /*2ac0*/  ISETP.GE.AND P0, PT, R26, RZ, PT ;  /* 0x000000ff1a00720c */ /* 0x000fe20003f06270 */
[----:B------:R-:W-:Y:S01]  /*2ad0*/  STL [R1+0x1750], R30 ;  /* 0x0017501e01007387 */ /* 0x000fe20000100800 */
[----:B------:R-:W-:-:S04]  /*2ae0*/  IMAD.HI.U32 R6, R0, R35, RZ ;  /* 0x0000002300067227 */ /* 0x000fc800078e00ff */
[----:B0-----:R-:W-:Y:S01]  /*2af0*/  IMAD.MOV.U32 R4, RZ, RZ, R31 ;  /* 0x000000ffff047224 */ /* 0x001fe200078e001f */
[----:B------:R-:W-:Y:S01]  /*2b00*/  IABS R31, R30 ;  /* 0x0000001e001f7213 */ /* 0x000fe20000000000 */
[----:B------:R-:W-:Y:S02]  /*2b10*/  @!P5 IMAD.IADD R23, R23, 0x1, -R90 ;  /* 0x000000011717d824 */ /* 0x000fe400078e0a5a */
[----:B------:R-:W-:Y:S01]  /*2b20*/  @!P3 IMAD.MOV R4, RZ, RZ, -R4 ;  /* 0x000000ffff04b224 */ /* 0x000fe200078e0a04 */
[----:B------:R-:W-:Y:S01]  /*2b30*/  ISETP.GE.AND P3, PT, R28, RZ, PT ;  /* 0x000000ff1c00720c */ /* 0x000fe20003f66270 */
[C---:B------:R-:W-:Y:S01]  /*2b40*/  VIADD R28, R93.reuse, 0x3c ;  /* 0x0000003c5d1c7836 */ /* 0x040fe20000000000 */
[----:B------:R-:W-:Y:S01]  /*2b50*/  ISETP.GT.U32.AND P5, PT, R90, R23, PT ;  /* 0x000000175a00720c */ /* 0x000fe20003fa4070 */
[----:B------:R-:W-:Y:S01]  /*2b60*/  IMAD.MOV R5, RZ, RZ, -R5 ;  /* 0x000000ffff057224 */ /* 0x000fe200078e0a05 */
[----:B------:R0:W-:Y:S01]  /*2b70*/  STL [R1+0xbf4], R4 ;  /* 0x000bf40401007387 */ /* 0x0001e20000100800 */
[----:B------:R-:W-:Y:S01]  /*2b80*/  @!P0 IADD3 R12, PT, PT, -R12, RZ, RZ ;  /* 0x000000ff0c0c8210 */ /* 0x000fe20007ffe1ff */
[----:B------:R-:W-:Y:S01]  /*2b90*/  VIADD R26, R93, 0x40 ;  /* 0x000000405d1a7836 */ /* 0x000fe20000000000 */
[C---:B------:R-:W-:Y:S01]  /*2ba0*/  ISETP.GT.U32.AND P0, PT, R90.reuse, R19, PT ;  /* 0x000000135a00720c */ /* 0x040fe20003f04070 */
[----:B------:R-:W-:Y:S01]  /*2bb0*/  IMAD.MOV R6, RZ, RZ, -R6 ;  /* 0x000000ffff067224 */ /* 0x000fe200078e0a06 */
[----:B------:R-:W-:Y:S01]  /*2bc0*/  IABS R27, R28 ;  /* 0x0000001c001b7213 */ /* 0x000fe20000000000 */
[----:B------:R-:W-:-:S02]  /*2bd0*/  IMAD R7, R90, R5, R33 ;  /* 0x000000055a077224 */ /* 0x000fc400078e0221 */
[C---:B------:R-:W-:Y:S02]  /*2be0*/  IMAD R5, R90.reuse, R6, R35 ;  /* 0x000000065a057224 */ /* 0x040fe400078e0223 */
[----:B------:R-:W-:Y:S01]  /*2bf0*/  @!P3 IMAD.MOV R10, RZ, RZ, -R10 ;  /* 0x000000ffff0ab224 */ /* 0x000fe200078e0a0a */
[----:B------:R-:W-:Y:S01]  /*2c00*/  ISETP.GT.U32.AND P3, PT, R90, R17, PT ;  /* 0x000000115a00720c */ /* 0x000fe20003f64070 */
[----:B0-----:R-:W-:-:S03]  /*2c10*/  IMAD.HI.U32 R4, R0, R13, RZ ;  /* 0x0000000d00047227 */ /* 0x001fc600078e00ff */
[----:B------:R0:W-:Y:S01]  /*2c20*/  STL [R1+0x7cc], R10 ;  /* 0x0007cc0a01007387 */ /* 0x0001e20000100800 */
[----:B------:R-:W-:Y:S02]  /*2c30*/  IMAD.MOV R4, RZ, RZ, -R4 ;  /* 0x000000ffff047224 */ /* 0x000fe400078e0a04 */
[----:B------:R-:W-:Y:S01]  /*2c40*/  @!P5 IMAD.IADD R23, R23, 0x1, -R90 ;  /* 0x000000011717d824 */ /* 0x000fe200078e0a5a */
[----:B------:R-:W-:Y:S01]  /*2c50*/  ISETP.GE.AND P5, PT, R37, RZ, PT ;  /* 0x000000ff2500720c */ /* 0x000fe20003fa6270 */
[----:B------:R-:W-:Y:S01]  /*2c60*/  IMAD R13, R90, R4, R13 ;  /* 0x000000045a0d7224 */ /* 0x000fe200078e020d */
[----:B------:R-:W-:Y:S01]  /*2c70*/  STL [R1+0x9f0], R12 ;  /* 0x0009f00c01007387 */ /* 0x000fe20000100800 */
[----:B------:R-:W-:-:S04]  /*2c80*/  IMAD.HI.U32 R4, R0, R29, RZ ;  /* 0x0000001d00047227 */ /* 0x000fc800078e00ff */
[----:B0-----:R-:W-:Y:S02]  /*2c90*/  IMAD.MOV.U32 R10, RZ, RZ, R15 ;  /* 0x000000ffff0a7224 */ /* 0x001fe400078e000f */
[----:B------:R-:W-:Y:S01]  /*2ca0*/  @!P3 IMAD.IADD R17, R17, 0x1, -R90 ;  /* 0x000000011111b824 */ /* 0x000fe200078e0a5a */
[C---:B------:R-:W-:Y:S01]  /*2cb0*/  ISETP.GT.U32.AND P3, PT, R90.reuse, R21, PT ;  /* 0x000000155a00720c */ /* 0x040fe20003f64070 */
[----:B------:R-:W-:Y:S01]  /*2cc0*/  @!P1 IMAD.MOV R10, RZ, RZ, -R10 ;  /* 0x000000ffff0a9224 */ /* 0x000fe200078e0a0a */
[----:B------:R-:W-:Y:S01]  /*2cd0*/  ISETP.GT.U32.AND P1, PT, R90, R11, PT ;  /* 0x0000000b5a00720c */ /* 0x000fe20003f24070 */
[----:B------:R-:W-:Y:S02]  /*2ce0*/  IMAD.MOV R4, RZ, RZ, -R4 ;  /* 0x000000ffff047224 */ /* 0x000fe400078e0a04 */
[----:B------:R-:W-:Y:S01]  /*2cf0*/  @!P0 IMAD.IADD R19, R19, 0x1, -R90 ;  /* 0x0000000113138824 */ /* 0x000fe200078e0a5a */
[----:B------:R-:W-:Y:S01]  /*2d00*/  ISETP.GE.AND P0, PT, R36, RZ, PT ;  /* 0x000000ff2400720c */ /* 0x000fe20003f06270 */
[----:B------:R-:W-:-:S02]  /*2d10*/  IMAD R16, R90, R4, R29 ;  /* 0x000000045a107224 */ /* 0x000fc400078e021d */
[----:B------:R-:W-:Y:S02]  /*2d20*/  VIADD R29, R93, 0x3b ;  /* 0x0000003b5d1d7836 */ /* 0x000fe40000000000 */
[----:B------:R-:W-:-:S03]  /*2d30*/  IMAD.HI.U32 R6, R0, R31, RZ ;  /* 0x0000001f00067227 */ /* 0x000fc600078e00ff */
[----:B------:R-:W-:Y:S01]  /*2d40*/  STL [R1+0x1754], R29 ;  /* 0x0017541d01007387 */ /* 0x000fe20000100800 */
[--C-:B------:R-:W-:Y:S01]  /*2d50*/  @!P1 IMAD.IADD R11, R11, 0x1, -R90.reuse ;  /* 0x000000010b0b9824 */ /* 0x100fe200078e0a5a */
[C---:B------:R-:W-:Y:S01]  /*2d60*/  ISETP.GT.U32.AND P1, PT, R90.reuse, R19, PT ;  /* 0x000000135a00720c */ /* 0x040fe20003f24070 */
[----:B------:R-:W-:Y:S01]  /*2d70*/  @!P3 IMAD.IADD R21, R21, 0x1, -R90 ;  /* 0x000000011515b824 */ /* 0x000fe200078e0a5a */
[----:B------:R0:W-:Y:S01]  /*2d80*/  STL [R1+0xaa8], R10 ;  /* 0x000aa80a01007387 */ /* 0x0001e20000100800 */
[----:B------:R-:W-:Y:S01]  /*2d90*/  IMAD.MOV R6, RZ, RZ, -R6 ;  /* 0x000000ffff067224 */ /* 0x000fe200078e0a06 */
[C---:B------:R-:W-:Y:S02]  /*2da0*/  ISETP.GT.U32.AND P3, PT, R90.reuse, R11, PT ;  /* 0x0000000b5a00720c */ /* 0x040fe40003f64070 */
[----:B------:R-:W-:Y:S01]  /*2db0*/  STL [R1+0x1758], R28 ;  /* 0x0017581c01007387 */ /* 0x000fe20000100800 */
[----:B------:R-:W-:Y:S01]  /*2dc0*/  IMAD R15, R90, R6, R31 ;  /* 0x000000065a0f7224 */ /* 0x000fe200078e021f */
[----:B------:R-:W-:Y:S01]  /*2dd0*/  IABS R25, R29 ;  /* 0x0000001d00197213 */ /* 0x000fe20000000000 */
[----:B------:R-:W-:Y:S01]  /*2de0*/  IMAD.HI.U32 R6, R0, R27, RZ ;  /* 0x0000001b00067227 */ /* 0x000fe200078e00ff */
[----:B------:R-:W-:Y:S03]  /*2df0*/  STL [R1+0x175c], R26 ;  /* 0x00175c1a01007387 */ /* 0x000fe60000100800 */
[----:B0-----:R-:W-:Y:S01]  /*2e00*/  IMAD.MOV.U32 R10, RZ, RZ, R17 ;  /* 0x000000ffff0a7224 */ /* 0x001fe200078e0011 */
[----:B------:R-:W-:Y:S01]  /*2e10*/  IABS R17, R26 ;  /* 0x0000001a00117213 */ /* 0x000fe20000000000 */
[----:B------:R-:W-:Y:S01]  /*2e20*/  @!P1 IMAD.IADD R19, R19, 0x1, -R90 ;  /* 0x0000000113139824 */ /* 0x000fe200078e0a5a */
[----:B------:R-:W-:Y:S01]  /*2e30*/  ISETP.GE.AND P1, PT, R24, RZ, PT ;  /* 0x000000ff1800720c */ /* 0x000fe20003f26270 */
[----:B------:R-:W-:Y:S01]  /*2e40*/  @!P5 IMAD.MOV R10, RZ, RZ, -R10 ;  /* 0x000000ffff0ad224 */ /* 0x000fe200078e0a0a */
[C---:B------:R-:W-:Y:S01]  /*2e50*/  ISETP.GT.U32.AND P5, PT, R90.reuse, R21, PT ;  /* 0x000000155a00720c */ /* 0x040fe20003fa4070 */
[----:B------:R-:W-:Y:S01]  /*2e60*/  @!P3 IMAD.IADD R11, R11, 0x1, -R90 ;  /* 0x000000010b0bb824 */ /* 0x000fe200078e0a5a */
[----:B------:R-:W-:Y:S01]  /*2e70*/  ISETP.GT.U32.AND P3, PT, R90, R5, PT ;  /* 0x000000055a00720c */ /* 0x000fe20003f64070 */
[----:B------:R-:W-:Y:S01]  /*2e80*/  IMAD.MOV R6, RZ, RZ, -R6 ;  /* 0x000000ffff067224 */ /* 0x000fe200078e0a06 */
[----:B------:R0:W-:Y:S01]  /*2e90*/  STL [R1+0xb4c], R10 ;  /* 0x000b4c0a01007387 */ /* 0x0001e20000100800 */
[----:B------:R-:W-:-:S02]  /*2ea0*/  VIADD R24, R93, 0x41 ;  /* 0x000000415d187836 */ /* 0x000fc40000000000 */
[----:B------:R-:W-:Y:S02]  /*2eb0*/  IMAD R12, R90, R6, R27 ;  /* 0x000000065a0c7224 */ /* 0x000fe400078e021b */
[----:B------:R-:W-:Y:S02]  /*2ec0*/  IMAD.MOV.U32 R6, RZ, RZ, R19 ;  /* 0x000000ffff067224 */ /* 0x000fe400078e0013 */
[----:B------:R-:W-:-:S04]  /*2ed0*/  IMAD.HI.U32 R4, R0, R25, RZ ;  /* 0x0000001900047227 */ /* 0x000fc800078e00ff */
[----:B0-----:R-:W-:Y:S02]  /*2ee0*/  IMAD.MOV.U32 R10, RZ, RZ, R23 ;  /* 0x000000ffff0a7224 */ /* 0x001fe400078e0017 */
[----:B------:R-:W-:Y:S01]  /*2ef0*/  @!P5 IMAD.IADD R21, R21, 0x1, -R90 ;  /* 0x000000011515d824 */ /* 0x000fe200078e0a5a */
[----:B------:R-:W-:Y:S01]  /*2f00*/  ISETP.GE.AND P5, PT, R20, RZ, PT ;  /* 0x000000ff1400720c */ /* 0x000fe20003fa6270 */
[----:B------:R-:W-:Y:S01]  /*2f10*/  @!P0 IMAD.MOV R10, RZ, RZ, -R10 ;  /* 0x000000ffff0a8224 */ /* 0x000fe200078e0a0a */
[C---:B------:R-:W-:Y:S01]  /*2f20*/  ISETP.GT.U32.AND P0, PT, R90.reuse, R7, PT ;  /* 0x000000075a00720c */ /* 0x040fe20003f04070 */
[----:B------:R-:W-:Y:S02]  /*2f30*/  @!P3 IMAD.IADD R5, R5, 0x1, -R90 ;  /* 0x000000010505b824 */ /* 0x000fe400078e0a5a */
[C---:B------:R-:W-:Y:S01]  /*2f40*/  VIADD R20, R93.reuse, 0x42 ;  /* 0x000000425d147836 */ /* 0x040fe20000000000 */
[----:B------:R0:W-:Y:S01]  /*2f50*/  STL [R1+0xbf8], R10 ;  /* 0x000bf80a01007387 */ /* 0x0001e20000100800 */
[----:B------:R-:W-:Y:S01]  /*2f60*/  @!P1 IMAD.MOV R6, RZ, RZ, -R6 ;  /* 0x000000ffff069224 */ /* 0x000fe200078e0a06 */
[----:B------:R-:W-:Y:S01]  /*2f70*/  ISETP.GT.U32.AND P3, PT, R90, R5, PT ;  /* 0x000000055a00720c */ /* 0x000fe20003f64070 */
[----:B------:R-:W-:Y:S01]  /*2f80*/  IMAD.MOV R4, RZ, RZ, -R4 ;  /* 0x000000ffff047224 */ /* 0x000fe200078e0a04 */
[----:B------:R-:W-:Y:S01]  /*2f90*/  STL [R1+0x1760], R24 ;  /* 0x0017601801007387 */ /* 0x000fe20000100800 */
[----:B------:R-:W-:Y:S01]  /*2fa0*/  IABS R19, R20 ;  /* 0x0000001400137213 */ /* 0x000fe20000000000 */
[----:B------:R-:W-:-:S02]  /*2fb0*/  VIADD R23, R93, 0x48 ;  /* 0x000000485d177836 */ /* 0x000fc40000000000 */
[----:B------:R-:W-:Y:S01]  /*2fc0*/  @!P5 IMAD.MOV R11, RZ, RZ, -R11 ;  /* 0x000000ffff0bd224 */ /* 0x000fe200078e0a0b */
[----:B------:R-:W-:Y:S01]  /*2fd0*/  STL [R1+0x1764], R20 ;  /* 0x0017641401007387 */ /* 0x000fe20000100800 */
[--C-:B------:R-:W-:Y:S01]  /*2fe0*/  @!P0 IMAD.IADD R7, R7, 0x1, -R90.reuse ;  /* 0x0000000107078824 */ /* 0x100fe200078e0a5a */
[----:B------:R-:W-:Y:S01]  /*2ff0*/  ISETP.GE.AND P0, PT, R22, RZ, PT ;  /* 0x000000ff1600720c */ /* 0x000fe20003f06270 */
[C---:B------:R-:W-:Y:S01]  /*3000*/  IMAD R4, R90.reuse, R4, R25 ;  /* 0x000000045a047224 */ /* 0x040fe200078e0219 */
[----:B------:R1:W-:Y:S01]  /*3010*/  STL [R1+0x7d0], R6 ;  /* 0x0007d00601007387 */ /* 0x0003e20000100800 */
[C---:B------:R-:W-:Y:S01]  /*3020*/  ISETP.GT.U32.AND P5, PT, R90.reuse, R13, PT ;  /* 0x0000000d5a00720c */ /* 0x040fe20003fa4070 */
[----:B------:R-:W-:Y:S01]  /*3030*/  @!P3 IMAD.IADD R5, R5, 0x1, -R90 ;  /* 0x000000010505b824 */ /* 0x000fe200078e0a5a */
[C---:B------:R-:W-:Y:S01]  /*3040*/  ISETP.GT.U32.AND P1, PT, R90.reuse, R7, PT ;  /* 0x000000075a00720c */ /* 0x040fe20003f24070 */
[----:B------:R2:W-:Y:S01]  /*3050*/  STL [R1+0x9f8], R11 ;  /* 0x0009f80b01007387 */ /* 0x0005e20000100800 */
[----:B------:R-:W-:Y:S01]  /*3060*/  ISETP.GT.U32.AND P3, PT, R90, R15, PT ;  /* 0x0000000f5a00720c */ /* 0x000fe20003f64070 */
[C---:B------:R-:W-:Y:S01]  /*3070*/  VIADD R22, R93.reuse, 0x43 ;  /* 0x000000435d167836 */ /* 0x040fe20000000000 */
[----:B0-----:R-:W-:Y:S01]  /*3080*/  IABS R10, R24 ;  /* 0x00000018000a7213 */ /* 0x001fe20000000000 */
[----:B------:R-:W-:-:S02]  /*3090*/  VIADD R27, R93, 0x4a ;  /* 0x0000004a5d1b7836 */ /* 0x000fc40000000000 */
[----:B-1----:R-:W-:-:S04]  /*30a0*/  IMAD.HI.U32 R6, R0, R17, RZ ;  /* 0x0000001100067227 */ /* 0x002fc800078e00ff */
[----:B--2---:R-:W-:Y:S02]  /*30b0*/  IMAD.MOV.U32 R11, RZ, RZ, R21 ;  /* 0x000000ffff0b7224 */ /* 0x004fe400078e0015 */
[--C-:B------:R-:W-:Y:S01]  /*30c0*/  @!P1 IMAD.IADD R7, R7, 0x1, -R90.reuse ;  /* 0x0000000107079824 */ /* 0x100fe200078e0a5a */
[----:B------:R-:W-:Y:S01]  /*30d0*/  ISETP.GE.AND P1, PT, R18, RZ, PT ;  /* 0x000000ff1200720c */ /* 0x000fe20003f26270 */
[----:B------:R-:W-:Y:S01]  /*30e0*/  @!P0 IMAD.MOV R11, RZ, RZ, -R11 ;  /* 0x000000ffff0b8224 */ /* 0x000fe200078e0a0b */
[----:B------:R-:W-:Y:S01]  /*30f0*/  ISETP.GT.U32.AND P0, PT, R90, R16, PT ;  /* 0x000000105a00720c */ /* 0x000fe20003f04070 */
[--C-:B------:R-:W-:Y:S01]  /*3100*/  @!P5 IMAD.IADD R13, R13, 0x1, -R90.reuse ;  /* 0x000000010d0dd824 */ /* 0x100fe200078e0a5a */
[----:B------:R-:W-:Y:S01]  /*3110*/  ISETP.GE.AND P5, PT, R14, RZ, PT ;  /* 0x000000ff0e00720c */ /* 0x000fe20003fa6270 */
[----:B------:R-:W-:Y:S01]  /*3120*/  @!P3 IMAD.IADD R15, R15, 0x1, -R90 ;  /* 0x000000010f0fb824 */ /* 0x000fe200078e0a5a */
[----:B------:R0:W-:Y:S01]  /*3130*/  STL [R1+0xab0], R11 ;  /* 0x000ab00b01007387 */ /* 0x0001e20000100800 */
[----:B------:R-:W-:-:S02]  /*3140*/  IMAD.MOV R6, RZ, RZ, -R6 ;  /* 0x000000ffff067224 */ /* 0x000fc400078e0a06 */
[----:B------:R-:W-:Y:S01]  /*3150*/  IMAD.MOV.U32 R21, RZ, RZ, R10 ;  /* 0x000000ffff157224 */ /* 0x000fe200078e000a */
[C---:B------:R-:W-:Y:S01]  /*3160*/  ISETP.GT.U32.AND P3, PT, R90.reuse, R15, PT ;  /* 0x0000000f5a00720c */ /* 0x040fe20003f64070 */
[----:B------:R-:W-:Y:S01]  /*3170*/  IMAD R17, R90, R6, R17 ;  /* 0x000000065a117224 */ /* 0x000fe200078e0211 */
[----:B------:R-:W-:Y:S01]  /*3180*/  STL [R1+0x1768], R22 ;  /* 0x0017681601007387 */ /* 0x000fe20000100800 */
[----:B------:R-:W-:Y:S02]  /*3190*/  @!P1 IMAD.MOV R7, RZ, RZ, -R7 ;  /* 0x000000ffff079224 */ /* 0x000fe400078e0a07 */
[--C-:B------:R-:W-:Y:S01]  /*31a0*/  @!P0 IMAD.IADD R16, R16, 0x1, -R90.reuse ;  /* 0x0000000110108824 */ /* 0x100fe200078e0a5a */
[C---:B------:R-:W-:Y:S01]  /*31b0*/  ISETP.GT.U32.AND P0, PT, R90.reuse, R13, PT ;  /* 0x0000000d5a00720c */ /* 0x040fe20003f04070 */
[----:B------:R-:W-:Y:S01]  /*31c0*/  @!P5 IMAD.MOV R5, RZ, RZ, -R5 ;  /* 0x000000ffff05d224 */ /* 0x000fe200078e0a05 */
[----:B------:R-:W-:Y:S01]  /*31d0*/  ISETP.GT.U32.AND P5, PT, R90, R4, PT ;  /* 0x000000045a00720c */ /* 0x000fe20003fa4070 */
[----:B------:R-:W-:Y:S01]  /*31e0*/  IMAD.HI.U32 R6, R0, R21, RZ ;  /* 0x0000001500067227 */ /* 0x000fe200078e00ff */
[----:B------:R-:W-:Y:S01]  /*31f0*/  ISETP.GT.U32.AND P1, PT, R90, R16, PT ;  /* 0x000000105a00720c */ /* 0x000fe20003f24070 */
[----:B------:R1:W-:Y:S01]  /*3200*/  STL [R1+0xb50], R7 ;  /* 0x000b500701007387 */ /* 0x0003e20000100800 */
[----:B0-----:R-:W-:Y:S01]  /*3210*/  IABS R11, R22 ;  /* 0x00000016000b7213 */ /* 0x001fe20000000000 */
[----:B------:R-:W-:Y:S01]  /*3220*/  @!P3 IMAD.IADD R15, R15, 0x1, -R90 ;  /* 0x000000010f0fb824 */ /* 0x000fe200078e0a5a */
[----:B------:R-:W-:Y:S01]  /*3230*/  ISETP.GE.AND P3, PT, R32, RZ, PT ;  /* 0x000000ff2000720c */ /* 0x000fe20003f66270 */
[----:B------:R-:W-:-:S04]  /*3240*/  IMAD.HI.U32 R10, R0, R19, RZ ;  /* 0x00000013000a7227 */ /* 0x000fc800078e00ff */
[----:B------:R-:W-:Y:S01]  /*3250*/  @!P0 IMAD.IADD R13, R13, 0x1, -R90 ;  /* 0x000000010d0d8824 */ /* 0x000fe200078e0a5a */
[----:B------:R-:W-:Y:S01]  /*3260*/  ISETP.GE.AND P0, PT, R34, RZ, PT ;  /* 0x000000ff2200720c */ /* 0x000fe20003f06270 */
[----:B------:R-:W-:Y:S02]  /*3270*/  IMAD.MOV R6, RZ, RZ, -R6 ;  /* 0x000000ffff067224 */ /* 0x000fe400078e0a06 */
[----:B------:R-:W-:Y:S01]  /*3280*/  @!P1 IMAD.IADD R16, R16, 0x1, -R90 ;  /* 0x0000000110109824 */ /* 0x000fe200078e0a5a */
[----:B------:R-:W-:Y:S01]  /*3290*/  ISETP.GT.U32.AND P1, PT, R90, R12, PT ;  /* 0x0000000c5a00720c */ /* 0x000fe20003f24070 */
[----:B------:R-:W-:Y:S02]  /*32a0*/  IMAD.MOV R10, RZ, RZ, -R10 ;  /* 0x000000ffff0a7224 */ /* 0x000fe400078e0a0a */
[----:B------:R-:W-:Y:S01]  /*32b0*/  @!P5 IMAD.IADD R4, R4, 0x1, -R90 ;  /* 0x000000010404d824 */ /* 0x000fe200078e0a5a */
[----:B------:R-:W-:Y:S01]  /*32c0*/  ISETP.GE.AND P5, PT, R30, RZ, PT ;  /* 0x000000ff1e00720c */ /* 0x000fe20003fa6270 */
[----:B-1----:R-:W-:-:S02]  /*32d0*/  IMAD R7, R90, R6, R21 ;  /* 0x000000065a077224 */ /* 0x002fc400078e0215 */
[C---:B------:R-:W-:Y:S01]  /*32e0*/  IMAD R6, R90.reuse, R10, R19 ;  /* 0x0000000a5a067224 */ /* 0x040fe200078e0213 */
[----:B------:R-:W-:Y:S01]  /*32f0*/  MOV R19, R13 ;  /* 0x0000000d00137202 */ /* 0x000fe20000000f00 */
[----:B------:R-:W-:Y:S02]  /*3300*/  VIADD R18, R93, 0x44 ;  /* 0x000000445d127836 */ /* 0x000fe40000000000 */
[----:B------:R-:W-:Y:S01]  /*3310*/  @!P3 IMAD.MOV R16, RZ, RZ, -R16 ;  /* 0x000000ffff10b224 */ /* 0x000fe200078e0a10 */
[----:B------:R-:W-:Y:S01]  /*3320*/  ISETP.GT.U32.AND P3, PT, R90, R17, PT ;  /* 0x000000115a00720c */ /* 0x000fe20003f64070 */
[----:B------:R-:W-:Y:S01]  /*3330*/  @!P1 IMAD.IADD R12, R12, 0x1, -R90 ;  /* 0x000000010c0c9824 */ /* 0x000fe200078e0a5a */
[----:B------:R-:W-:Y:S01]  /*3340*/  STL [R1+0x176c], R18 ;  /* 0x00176c1201007387 */ /* 0x000fe20000100800 */
[C---:B------:R-:W-:Y:S01]  /*3350*/  ISETP.GT.U32.AND P1, PT, R90.reuse, R4, PT ;  /* 0x000000045a00720c */ /* 0x040fe20003f24070 */
[----:B------:R-:W-:Y:S01]  /*3360*/  @!P0 IMAD.MOV R19, RZ, RZ, -R19 ;  /* 0x000000ffff138224 */ /* 0x000fe200078e0a13 */
[----:B------:R-:W-:Y:S01]  /*3370*/  IABS R10, R18 ;  /* 0x00000012000a7213 */ /* 0x000fe20000000000 */
[----:B------:R-:W-:Y:S01]  /*3380*/  STL [R1+0x1770], R23 ;  /* 0x0017701701007387 */ /* 0x000fe20000100800 */
[----:B------:R-:W-:Y:S01]  /*3390*/  ISETP.GT.U32.AND P0, PT, R90, R12, PT ;  /* 0x0000000c5a00720c */ /* 0x000fe20003f04070 */
[----:B------:R-:W-:Y:S01]  /*33a0*/  @!P5 IMAD.MOV R15, RZ, RZ, -R15 ;  /* 0x000000ffff0fd224 */ /* 0x000fe200078e0a0f */
[----:B------:R-:W-:Y:S01]  /*33b0*/  ISETP.GE.AND P5, PT, R29, RZ, PT ;  /* 0x000000ff1d00720c */ /* 0x000fe20003fa6270 */
[----:B------:R0:W-:Y:S01]  /*33c0*/  STL [R1+0xc00], R5 ;  /* 0x000c000501007387 */ /* 0x0001e20000100800 */
[----:B------:R-:W-:-:S03]  /*33d0*/  IMAD.HI.U32 R14, R0, R11, RZ ;  /* 0x0000000b000e7227 */ /* 0x000fc600078e00ff */
[----:B------:R-:W-:Y:S01]  /*33e0*/  STL [R1+0x7d4], R19 ;  /* 0x0007d41301007387 */ /* 0x000fe20000100800 */
[--C-:B------:R-:W-:Y:S02]  /*33f0*/  @!P3 IMAD.IADD R17, R17, 0x1, -R90.reuse ;  /* 0x000000011111b824 */ /* 0x100fe400078e0a5a */
[----:B------:R-:W-:Y:S01]  /*3400*/  @!P1 IMAD.IADD R4, R4, 0x1, -R90 ;  /* 0x0000000104049824 */ /* 0x000fe200078e0a5a */
[----:B------:R-:W-:Y:S01]  /*3410*/  ISETP.GE.AND P1, PT, R28, RZ, PT ;  /* 0x000000ff1c00720c */ /* 0x000fe20003f26270 */
[----:B------:R-:W-:Y:S01]  /*3420*/  IMAD.MOV R14, RZ, RZ, -R14 ;  /* 0x000000ffff0e7224 */ /* 0x000fe200078e0a0e */
[----:B0-----:R-:W-:Y:S01]  /*3430*/  IABS R5, R23 ;  /* 0x0000001700057213 */ /* 0x001fe20000000000 */
[----:B------:R-:W-:Y:S01]  /*3440*/  @!P0 IMAD.IADD R12, R12, 0x1, -R90 ;  /* 0x000000010c0c8824 */ /* 0x000fe200078e0a5a */
[C---:B------:R-:W-:Y:S01]  /*3450*/  ISETP.GT.U32.AND P0, PT, R90.reuse, R7, PT ;  /* 0x000000075a00720c */ /* 0x040fe20003f04070 */
[C---:B------:R-:W-:Y:S01]  /*3460*/  IMAD R11, R90.reuse, R14, R11 ;  /* 0x0000000e5a0b7224 */ /* 0x040fe200078e020b */
[----:B------:R-:W-:Y:S01]  /*3470*/  ISETP.GT.U32.AND P3, PT, R90, R17, PT ;  /* 0x000000115a00720c */ /* 0x000fe20003f64070 */
[----:B------:R-:W-:Y:S01]  /*3480*/  IMAD.HI.U32 R13, R0, R5, RZ ;  /* 0x00000005000d7227 */ /* 0x000fe200078e00ff */
[----:B------:R-:W-:Y:S03]  /*3490*/  STL [R1+0x9fc], R16 ;  /* 0x0009fc1001007387 */ /* 0x000fe60000100800 */
[----:B------:R-:W-:Y:S01]  /*34a0*/  IMAD.MOV R13, RZ, RZ, -R13 ;  /* 0x000000ffff0d7224 */ /* 0x000fe200078e0a0d */
[----:B------:R0:W-:Y:S01]  /*34b0*/  STL [R1+0xab4], R15 ;  /* 0x000ab40f01007387 */ /* 0x0001e20000100800 */
[----:B------:R-:W-:Y:S01]  /*34c0*/  @!P1 IMAD.MOV R12, RZ, RZ, -R12 ;  /* 0x000000ffff0c9224 */ /* 0x000fe200078e0a0c */
[----:B------:R-:W-:Y:S01]  /*34d0*/  ISETP.GE.AND P1, PT, R26, RZ, PT ;  /* 0x000000ff1a00720c */ /* 0x000fe20003f26270 */
[----:B------:R-:W-:-:S02]  /*34e0*/  IMAD R5, R90, R13, R5 ;  /* 0x0000000d5a057224 */ /* 0x000fc400078e0205 */
[----:B------:R-:W-:Y:S02]  /*34f0*/  IMAD.MOV.U32 R13, RZ, RZ, R4 ;  /* 0x000000ffff0d7224 */ /* 0x000fe400078e0004 */
[--C-:B------:R-:W-:Y:S02]  /*3500*/  @!P0 IMAD.IADD R7, R7, 0x1, -R90.reuse ;  /* 0x0000000107078824 */ /* 0x100fe400078e0a5a */
[----:B------:R-:W-:Y:S01]  /*3510*/  @!P5 IMAD.MOV R13, RZ, RZ, -R13 ;  /* 0x000000ffff0dd224 */ /* 0x000fe200078e0a0d */
[C---:B------:R-:W-:Y:S01]  /*3520*/  ISETP.GT.U32.AND P5, PT, R90.reuse, R6, PT ;  /* 0x000000065a00720c */ /* 0x040fe20003fa4070 */
[----:B------:R-:W-:Y:S01]  /*3530*/  @!P3 IMAD.IADD R17, R17, 0x1, -R90 ;  /* 0x000000011111b824 */ /* 0x000fe200078e0a5a */
[----:B------:R-:W-:Y:S01]  /*3540*/  ISETP.GT.U32.AND P3, PT, R90, R11, PT ;  /* 0x0000000b5a00720c */ /* 0x000fe20003f64070 */
[----:B------:R-:W-:Y:S01]  /*3550*/  IMAD.HI.U32 R14, R0, R10, RZ ;  /* 0x0000000a000e7227 */ /* 0x000fe200078e00ff */
[----:B------:R-:W-:-:S03]  /*3560*/  ISETP.GT.U32.AND P0, PT, R90, R7, PT ;  /* 0x000000075a00720c */ /* 0x000fc60003f04070 */
[----:B------:R-:W-:Y:S02]  /*3570*/  IMAD.MOV R14, RZ, RZ, -R14 ;  /* 0x000000ffff0e7224 */ /* 0x000fe400078e0a0e */
[----:B------:R-:W-:Y:S02]  /*3580*/  IMAD.MOV.U32 R25, RZ, RZ, R17 ;  /* 0x000000ffff197224 */ /* 0x000fe400078e0011 */
[----:B------:R-:W-:Y:S01]  /*3590*/  IMAD R10, R90, R14, R10 ;  /* 0x0000000e5a0a7224 */ /* 0x000fe200078e020a */
[----:B------:R-:W-:Y:S01]  /*35a0*/  IABS R14, R27 ;  /* 0x0000001b000e7213 */ /* 0x000fe20000000000 */
[--C-:B------:R-:W-:Y:S02]  /*35b0*/  @!P5 IMAD.IADD R6, R6, 0x1, -R90.reuse ;  /* 0x000000010606d824 */ /* 0x100fe400078e0a5a */
[----:B------:R-:W-:Y:S01]  /*35c0*/  @!P1 IMAD.MOV R25, RZ, RZ, -R25 ;  /* 0x000000ffff199224 */ /* 0x000fe200078e0a19 */
[----:B------:R-:W-:Y:S01]  /*35d0*/  ISETP.GE.AND P1, PT, R24, RZ, PT ;  /* 0x000000ff1800720c */ /* 0x000fe20003f26270 */
[--C-:B------:R-:W-:Y:S01]  /*35e0*/  @!P3 IMAD.IADD R11, R11, 0x1, -R90.reuse ;  /* 0x000000010b0bb824 */ /* 0x100fe200078e0a5a */
[----:B------:R-:W-:Y:S01]  /*35f0*/  ISETP.GT.U32.AND P5, PT, R90, R6, PT ;  /* 0x000000065a00720c */ /* 0x000fe20003fa4070 */
[----:B------:R-:W-:Y:S01]  /*3600*/  @!P0 IMAD.IADD R7, R7, 0x1, -R90 ;  /* 0x0000000107078824 */ /* 0x000fe200078e0a5a */
[----:B------:R-:W-:Y:S01]  /*3610*/  ISETP.GE.AND P0, PT, R20, RZ, PT ;  /* 0x000000ff1400720c */ /* 0x000fe20003f06270 */
[----:B0-----:R-:W-:Y:S01]  /*3620*/  IMAD.HI.U32 R15, R0, R14, RZ ;  /* 0x0000000e000f7227 */ /* 0x001fe200078e00ff */
[----:B------:R-:W-:-:S03]  /*3630*/  ISETP.GT.U32.AND P3, PT, R90, R11, PT ;  /* 0x0000000b5a00720c */ /* 0x000fc60003f64070 */
[C---:B------:R-:W-:Y:S02]  /*3640*/  VIADD R21, R93.reuse, 0x49 ;  /* 0x000000495d157836 */ /* 0x040fe40000000000 */
[C---:B------:R-:W-:Y:S02]  /*3650*/  VIADD R19, R93.reuse, 0x4b ;  /* 0x0000004b5d137836 */ /* 0x040fe40000000000 */
[----:B------:R-:W-:Y:S01]  /*3660*/  IMAD.MOV R15, RZ, RZ, -R15 ;  /* 0x000000ffff0f7224 */ /* 0x000fe200078e0a0f */
[----:B------:R-:W-:Y:S01]  /*3670*/  IABS R4, R21 ;  /* 0x0000001500047213 */ /* 0x000fe20000000000 */
[----:B------:R-:W-:Y:S01]  /*3680*/  @!P5 IMAD.IADD R6, R6, 0x1, -R90 ;  /* 0x000000010606d824 */ /* 0x000fe200078e0a5a */
[----:B------:R-:W-:Y:S01]  /*3690*/  STL [R1+0x1774], R21 ;  /* 0x0017741501007387 */ /* 0x000fe20000100800 */
[C---:B------:R-:W-:Y:S01]  /*36a0*/  IMAD R14, R90.reuse, R15, R14 ;  /* 0x0000000f5a0e7224 */ /* 0x040fe200078e020e */
[----:B------:R-:W-:Y:S01]  /*36b0*/  ISETP.GT.U32.AND P5, PT, R90, R10, PT ;  /* 0x0000000a5a00720c */ /* 0x000fe20003fa4070 */
[C---:B------:R-:W-:Y:S01]  /*36c0*/  VIADD R24, R93.reuse, 0x4c ;  /* 0x0000004c5d187836 */ /* 0x040fe20000000000 */
[----:B------:R-:W-:Y:S01]  /*36d0*/  STL [R1+0x177c], R27 ;  /* 0x00177c1b01007387 */ /* 0x000fe20000100800 */
[----:B------:R-:W-:-:S02]  /*36e0*/  VIADD R20, R93, 0x50 ;  /* 0x000000505d147836 */ /* 0x000fc40000000000 */
[----:B------:R-:W-:Y:S01]  /*36f0*/  IMAD.MOV.U32 R15, RZ, RZ, R6 ;  /* 0x000000ffff0f7224 */ /* 0x000fe200078e0006 */
[----:B------:R-:W-:Y:S01]  /*3700*/  STL [R1+0x1780], R19 ;  /* 0x0017801301007387 */ /* 0x000fe20000100800 */
[----:B------:R-:W-:Y:S01]  /*3710*/  @!P1 IMAD.MOV R7, RZ, RZ, -R7 ;  /* 0x000000ffff079224 */ /* 0x000fe200078e0a07 */
[----:B------:R-:W-:Y:S01]  /*3720*/  ISETP.GE.AND P1, PT, R22, RZ, PT ;  /* 0x000000ff1600720c */ /* 0x000fe20003f26270 */
[C---:B------:R-:W-:Y:S01]  /*3730*/  VIADD R29, R93.reuse, 0x51 ;  /* 0x000000515d1d7836 */ /* 0x040fe20000000000 */
[----:B------:R0:W-:Y:S01]  /*3740*/  STL [R1+0xb78], R13 ;  /* 0x000b780d01007387 */ /* 0x0001e20000100800 */
[----:B------:R-:W-:Y:S01]  /*3750*/  IMAD.HI.U32 R16, R0, R4, RZ ;  /* 0x0000000400107227 */ /* 0x000fe200078e00ff */
[----:B------:R-:W-:Y:S02]  /*3760*/  IABS R6, R20 ;  /* 0x0000001400067213 */ /* 0x000fe40000000000 */
[----:B------:R1:W-:Y:S01]  /*3770*/  STL [R1+0xc04], R12 ;  /* 0x000c040c01007387 */ /* 0x0003e20000100800 */
[----:B------:R-:W-:-:S02]  /*3780*/  VIADD R28, R93, 0x52 ;  /* 0x000000525d1c7836 */ /* 0x000fc40000000000 */
[----:B------:R-:W-:Y:S01]  /*3790*/  @!P0 IMAD.MOV R15, RZ, RZ, -R15 ;  /* 0x000000ffff0f8224 */ /* 0x000fe200078e0a0f */
[----:B------:R-:W-:Y:S01]  /*37a0*/  STL [R1+0x7d8], R25 ;  /* 0x0007d81901007387 */ /* 0x000fe20000100800 */
[----:B------:R-:W-:Y:S01]  /*37b0*/  IMAD.MOV R16, RZ, RZ, -R16 ;  /* 0x000000ffff107224 */ /* 0x000fe200078e0a10 */
[----:B0-----:R-:W-:Y:S01]  /*37c0*/  IABS R13, R19 ;  /* 0x00000013000d7213 */ /* 0x001fe20000000000 */
[----:B------:R-:W-:Y:S01]  /*37d0*/  @!P3 IMAD.IADD R11, R11, 0x1, -R90 ;  /* 0x000000010b0bb824 */ /* 0x000fe200078e0a5a */
[----:B------:R-:W-:Y:S01]  /*37e0*/  STL [R1+0x1778], R24 ;  /* 0x0017781801007387 */ /* 0x000fe20000100800 */
[C---:B------:R-:W-:Y:S01]  /*37f0*/  IMAD R4, R90.reuse, R16, R4 ;  /* 0x000000105a047224 */ /* 0x040fe200078e0204 */
[----:B------:R-:W-:Y:S01]  /*3800*/  ISETP.GT.U32.AND P3, PT, R90, R5, PT ;  /* 0x000000055a00720c */ /* 0x000fe20003f64070 */
[----:B------:R-:W-:Y:S01]  /*3810*/  @!P5 IMAD.IADD R10, R10, 0x1, -R90 ;  /* 0x000000010a0ad824 */ /* 0x000fe200078e0a5a */
[----:B------:R-:W-:Y:S01]  /*3820*/  STL [R1+0x1784], R20 ;  /* 0x0017841401007387 */ /* 0x000fe20000100800 */
[----:B-1----:R-:W-:Y:S01]  /*3830*/  IMAD.HI.U32 R12, R0, R13, RZ ;  /* 0x0000000d000c7227 */ /* 0x002fe200078e00ff */
[----:B------:R-:W-:-:S02]  /*3840*/  ISETP.GE.AND P0, PT, R18, RZ, PT ;  /* 0x000000ff1200720c */ /* 0x000fc40003f06270 */
[----:B------:R-:W-:Y:S01]  /*3850*/  STL [R1+0x178c], R29 ;  /* 0x00178c1d01007387 */ /* 0x000fe20000100800 */
[----:B------:R-:W-:Y:S01]  /*3860*/  ISETP.GT.U32.AND P5, PT, R90, R10, PT ;  /* 0x0000000a5a00720c */ /* 0x000fe20003fa4070 */
[----:B------:R-:W-:Y:S01]  /*3870*/  IMAD.MOV R12, RZ, RZ, -R12 ;  /* 0x000000ffff0c7224 */ /* 0x000fe200078e0a0c */
[----:B------:R-:W-:Y:S01]  /*3880*/  IABS R18, R28 ;  /* 0x0000001c00127213 */ /* 0x000fe20000000000 */
[----:B------:R0:W-:Y:S01]  /*3890*/  STL [R1+0xa0c], R7 ;  /* 0x000a0c0701007387 */ /* 0x0001e20000100800 */
[----:B------:R-:W-:-:S03]  /*38a0*/  IMAD.HI.U32 R16, R0, R6, RZ ;  /* 0x0000000600107227 */ /* 0x000fc600078e00ff */
[----:B------:R-:W-:Y:S01]  /*38b0*/  STL [R1+0x1794], R28 ;  /* 0x0017941c01007387 */ /* 0x000fe20000100800 */
[----:B------:R-:W-:Y:S02]  /*38c0*/  @!P3 IMAD.IADD R5, R5, 0x1, -R90 ;  /* 0x000000010505b824 */ /* 0x000fe400078e0a5a */
[C---:B------:R-:W-:Y:S01]  /*38d0*/  IMAD R13, R90.reuse, R12, R13 ;  /* 0x0000000c5a0d7224 */ /* 0x040fe200078e020d */
[----:B------:R1:W-:Y:S01]  /*38e0*/  STL [R1+0xab8], R15 ;  /* 0x000ab80f01007387 */ /* 0x0003e20000100800 */
[----:B------:R-:W-:Y:S01]  /*38f0*/  IMAD.MOV R16, RZ, RZ, -R16 ;  /* 0x000000ffff107224 */ /* 0x000fe200078e0a10 */
[----:B------:R-:W-:Y:S01]  /*3900*/  ISETP.GT.U32.AND P3, PT, R90, R5, PT ;  /* 0x000000055a00720c */ /* 0x000fe20003f64070 */
[----:B------:R-:W-:Y:S01]  /*3910*/  @!P5 IMAD.IADD R10, R10, 0x1, -R90 ;  /* 0x000000010a0ad824 */ /* 0x000fe200078e0a5a */
[C---:B------:R-:W-:Y:S01]  /*3920*/  ISETP.GT.U32.AND P5, PT, R90.reuse, R14, PT ;  /* 0x0000000e5a00720c */ /* 0x040fe20003fa4070 */
[----:B------:R-:W-:Y:S01]  /*3930*/  IMAD R6, R90, R16, R6 ;  /* 0x000000105a067224 */ /* 0x000fe200078e0206 */
[----:B0-----:R-:W-:Y:S01]  /*3940*/  IABS R7, R24 ;  /* 0x0000001800077213 */ /* 0x001fe20000000000 */
[----:B------:R-:W-:Y:S01]  /*3950*/  IMAD.MOV.U32 R22, RZ, RZ, R10 ;  /* 0x000000ffff167224 */ /* 0x000fe200078e000a */
[----:B------:R-:W-:Y:S01]  /*3960*/  IABS R12, R29 ;  /* 0x0000001d000c7213 */ /* 0x000fe20000000000 */
[----:B------:R-:W-:-:S02]  /*3970*/  VIADD R26, R93, 0x53 ;  /* 0x000000535d1a7836 */ /* 0x000fc40000000000 */
[----:B-1----:R-:W-:Y:S02]  /*3980*/  IMAD.MOV.U32 R15, RZ, RZ, R11 ;  /* 0x000000ffff0f7224 */ /* 0x002fe400078e000b */
[----:B------:R-:W-:-:S04]  /*3990*/  IMAD.HI.U32 R17, R0, R7, RZ ;  /* 0x0000000700117227 */ /* 0x000fc800078e00ff */
[----:B------:R-:W-:Y:S01]  /*39a0*/  @!P1 IMAD.MOV R15, RZ, RZ, -R15 ;  /* 0x000000ffff0f9224 */ /* 0x000fe200078e0a0f */
[----:B------:R-:W-:Y:S01]  /*39b0*/  ISETP.GT.U32.AND P1, PT, R90, R4, PT ;  /* 0x000000045a00720c */ /* 0x000fe20003f24070 */
[----:B------:R-:W-:Y:S01]  /*39c0*/  @!P3 IMAD.IADD R5, R5, 0x1, -R90 ;  /* 0x000000010505b824 */ /* 0x000fe200078e0a5a */
[----:B------:R-:W-:Y:S01]  /*39d0*/  @!P5 IADD3 R14, PT, PT, R14, -R90, RZ ;  /* 0x8000005a0e0ed210 */ /* 0x000fe20007ffe0ff */
[----:B------:R-:W-:Y:S01]  /*39e0*/  IMAD.MOV R17, RZ, RZ, -R17 ;  /* 0x000000ffff117224 */ /* 0x000fe200078e0a11 */
[----:B------:R-:W-:Y:S01]  /*39f0*/  ISETP.GE.AND P3, PT, R23, RZ, PT ;  /* 0x000000ff1700720c */ /* 0x000fe20003f66270 */
[----:B------:R-:W-:Y:S01]  /*3a00*/  @!P0 IMAD.MOV R22, RZ, RZ, -R22 ;  /* 0x000000ffff168224 */ /* 0x000fe200078e0a16 */
[----:B------:R-:W-:Y:S01]  /*3a10*/  ISETP.GE.AND P5, PT, R21, RZ, PT ;  /* 0x000000ff1500720c */ /* 0x000fe20003fa6270 */
[C---:B------:R-:W-:Y:S01]  /*3a20*/  IMAD R7, R90.reuse, R17, R7 ;  /* 0x000000115a077224 */ /* 0x040fe200078e0207 */
[----:B------:R-:W-:Y:S01]  /*3a30*/  ISETP.GT.U32.AND P0, PT, R90, R14, PT ;  /* 0x0000000e5a00720c */ /* 0x000fe20003f04070 */
[----:B------:R0:W-:Y:S01]  /*3a40*/  STL [R1+0xb7c], R15 ;  /* 0x000b7c0f01007387 */ /* 0x0001e20000100800 */
[----:B------:R-:W-:-:S03]  /*3a50*/  IMAD.HI.U32 R11, R0, R18, RZ ;  /* 0x00000012000b7227 */ /* 0x000fc600078e00ff */
[----:B------:R1:W-:Y:S01]  /*3a60*/  STL [R1+0xc08], R22 ;  /* 0x000c081601007387 */ /* 0x0003e20000100800 */
[----:B------:R-:W-:Y:S02]  /*3a70*/  @!P1 IMAD.IADD R4, R4, 0x1, -R90 ;  /* 0x0000000104049824 */ /* 0x000fe400078e0a5a */
[----:B------:R-:W-:Y:S01]  /*3a80*/  IMAD.MOV R11, RZ, RZ, -R11 ;  /* 0x000000ffff0b7224 */ /* 0x000fe200078e0a0b */
[----:B------:R-:W-:Y:S01]  /*3a90*/  STL [R1+0x1788], R26 ;  /* 0x0017881a01007387 */ /* 0x000fe20000100800 */
[----:B------:R-:W-:Y:S01]  /*3aa0*/  @!P3 IMAD.MOV R5, RZ, RZ, -R5 ;  /* 0x000000ffff05b224 */ /* 0x000fe200078e0a05 */
[----:B------:R-:W-:Y:S01]  /*3ab0*/  ISETP.GT.U32.AND P1, PT, R90, R4, PT ;  /* 0x000000045a00720c */ /* 0x000fe20003f24070 */
[----:B0-----:R-:W-:Y:S01]  /*3ac0*/  IMAD.HI.U32 R15, R0, R12, RZ ;  /* 0x0000000c000f7227 */ /* 0x001fe200078e00ff */
[----:B------:R-:W-:-:S03]  /*3ad0*/  ISETP.GE.AND P3, PT, R27, RZ, PT ;  /* 0x000000ff1b00720c */ /* 0x000fc60003f66270 */
[----:B------:R-:W-:Y:S01]  /*3ae0*/  @!P0 IMAD.IADD R14, R14, 0x1, -R90 ;  /* 0x000000010e0e8824 */ /* 0x000fe200078e0a5a */
[----:B------:R-:W-:Y:S01]  /*3af0*/  ISETP.GE.AND P0, PT, R19, RZ, PT ;  /* 0x000000ff1300720c */ /* 0x000fe20003f06270 */
[----:B------:R-:W-:Y:S02]  /*3b00*/  IMAD.MOV R15, RZ, RZ, -R15 ;  /* 0x000000ffff0f7224 */ /* 0x000fe400078e0a0f */
[C---:B------:R-:W-:Y:S01]  /*3b10*/  IMAD R18, R90.reuse, R11, R18 ;  /* 0x0000000b5a127224 */ /* 0x040fe200078e0212 */
[----:B------:R-:W-:Y:S01]  /*3b20*/  IABS R11, R26 ;  /* 0x0000001a000b7213 */ /* 0x000fe20000000000 */
[----:B------:R-:W-:Y:S02]  /*3b30*/  IMAD R12, R90, R15, R12 ;  /* 0x0000000f5a0c7224 */ /* 0x000fe400078e020c */
[----:B------:R-:W-:Y:S01]  /*3b40*/  @!P1 IMAD.IADD R4, R4, 0x1, -R90 ;  /* 0x0000000104049824 */ /* 0x000fe200078e0a5a */
[----:B------:R-:W-:Y:S01]  /*3b50*/  ISETP.GT.U32.AND P1, PT, R90, R13, PT ;  /* 0x0000000d5a00720c */ /* 0x000fe20003f24070 */
[----:B------:R-:W-:-:S02]  /*3b60*/  @!P3 IMAD.MOV R14, RZ, RZ, -R14 ;  /* 0x000000ffff0eb224 */ /* 0x000fc400078e0a0e */
[----:B------:R-:W-:Y:S02]  /*3b70*/  IMAD.MOV.U32 R10, RZ, RZ, R4 ;  /* 0x000000ffff0a7224 */ /* 0x000fe400078e0004 */
[----:B------:R-:W-:-:S04]  /*3b80*/  IMAD.HI.U32 R19, R0, R11, RZ ;  /* 0x0000000b00137227 */ /* 0x000fc800078e00ff */
[----:B------:R-:W-:Y:S01]  /*3b90*/  @!P5 IMAD.MOV R10, RZ, RZ, -R10 ;  /* 0x000000ffff0ad224 */ /* 0x000fe200078e0a0a */
[C---:B------:R-:W-:Y:S01]  /*3ba0*/  ISETP.GT.U32.AND P5, PT, R90.reuse, R7, PT ;  /* 0x000000075a00720c */ /* 0x040fe20003fa4070 */
[----:B------:R-:W-:Y:S02]  /*3bb0*/  VIADD R23, R93, 0x54 ;  /* 0x000000545d177836 */ /* 0x000fe40000000000 */
[--C-:B------:R-:W-:Y:S01]  /*3bc0*/  @!P1 IMAD.IADD R13, R13, 0x1, -R90.reuse ;  /* 0x000000010d0d9824 */ /* 0x100fe200078e0a5a */
[C---:B------:R-:W-:Y:S01]  /*3bd0*/  ISETP.GT.U32.AND P1, PT, R90.reuse, R6, PT ;  /* 0x000000065a00720c */ /* 0x040fe20003f24070 */
[C---:B------:R-:W-:Y:S01]  /*3be0*/  VIADD R21, R93.reuse, 0x58 ;  /* 0x000000585d157836 */ /* 0x040fe20000000000 */
[----:B------:R-:W-:Y:S01]  /*3bf0*/  STL [R1+0x1790], R23 ;  /* 0x0017901701007387 */ /* 0x000fe20000100800 */
[----:B------:R-:W-:Y:S01]  /*3c00*/  IMAD.MOV R19, RZ, RZ, -R19 ;  /* 0x000000ffff137224 */ /* 0x000fe200078e0a13 */
[C---:B------:R-:W-:Y:S01]  /*3c10*/  ISETP.GT.U32.AND P3, PT, R90.reuse, R13, PT ;  /* 0x0000000d5a00720c */ /* 0x040fe20003f64070 */
[C---:B------:R-:W-:Y:S01]  /*3c20*/  VIADD R25, R93.reuse, 0x59 ;  /* 0x000000595d197836 */ /* 0x040fe20000000000 */
[----:B------:R-:W-:Y:S01]  /*3c30*/  STL [R1+0x179c], R21 ;  /* 0x00179c1501007387 */ /* 0x000fe20000100800 */
[----:B-1----:R-:W-:Y:S01]  /*3c40*/  VIADD R22, R93, 0x5a ;  /* 0x0000005a5d167836 */ /* 0x002fe20000000000 */
[----:B------:R-:W-:Y:S01]  /*3c50*/  IABS R4, R21 ;  /* 0x0000001500047213 */ /* 0x000fe20000000000 */
[--C-:B------:R-:W-:Y:S01]  /*3c60*/  @!P5 IMAD.IADD R7, R7, 0x1, -R90.reuse ;  /* 0x000000010707d824 */ /* 0x100fe200078e0a5a */
[----:B------:R-:W-:Y:S01]  /*3c70*/  STL [R1+0x17a4], R25 ;  /* 0x0017a41901007387 */ /* 0x000fe20000100800 */
[----:B------:R-:W-:Y:S01]  /*3c80*/  IMAD R11, R90, R19, R11 ;  /* 0x000000135a0b7224 */ /* 0x000fe200078e020b */
[----:B------:R-:W-:Y:S01]  /*3c90*/  IABS R16, R22 ;  /* 0x0000001600107213 */ /* 0x000fe20000000000 */
[----:B------:R-:W-:Y:S01]  /*3ca0*/  @!P1 IMAD.IADD R6, R6, 0x1, -R90 ;  /* 0x0000000106069824 */ /* 0x000fe200078e0a5a */
[----:B------:R-:W-:Y:S01]  /*3cb0*/  ISETP.GT.U32.AND P5, PT, R90, R7, PT ;  /* 0x000000075a00720c */ /* 0x000fe20003fa4070 */
[----:B------:R-:W-:Y:S01]  /*3cc0*/  STL [R1+0x17a8], R22 ;  /* 0x0017a81601007387 */ /* 0x000fe20000100800 */
[----:B------:R-:W-:-:S02]  /*3cd0*/  IMAD.HI.U32 R17, R0, R4, RZ ;  /* 0x0000000400117227 */ /* 0x000fc400078e00ff */
[C---:B------:R-:W-:Y:S01]  /*3ce0*/  ISETP.GT.U32.AND P1, PT, R90.reuse, R6, PT ;  /* 0x000000065a00720c */ /* 0x040fe20003f24070 */
[----:B------:R0:W-:Y:S01]  /*3cf0*/  STL [R1+0x7dc], R5 ;  /* 0x0007dc0501007387 */ /* 0x0001e20000100800 */
[----:B------:R-:W-:Y:S01]  /*3d00*/  @!P3 IMAD.IADD R13, R13, 0x1, -R90 ;  /* 0x000000010d0db824 */ /* 0x000fe200078e0a5a */
[C---:B------:R-:W-:Y:S01]  /*3d10*/  ISETP.GT.U32.AND P3, PT, R90.reuse, R12, PT ;  /* 0x0000000c5a00720c */ /* 0x040fe20003f64070 */
[----:B------:R-:W-:Y:S01]  /*3d20*/  IMAD.MOV R17, RZ, RZ, -R17 ;  /* 0x000000ffff117224 */ /* 0x000fe200078e0a11 */
[----:B------:R1:W-:Y:S01]  /*3d30*/  STL [R1+0xa10], R10 ;  /* 0x000a100a01007387 */ /* 0x0003e20000100800 */
[----:B------:R-:W-:Y:S02]  /*3d40*/  @!P0 IMAD.MOV R13, RZ, RZ, -R13 ;  /* 0x000000ffff0d8224 */ /* 0x000fe400078e0a0d */
[C---:B------:R-:W-:Y:S01]  /*3d50*/  IMAD R4, R90.reuse, R17, R4 ;  /* 0x000000115a047224 */ /* 0x040fe200078e0204 */
[----:B------:R2:W-:Y:S01]  /*3d60*/  STL [R1+0xabc], R14 ;  /* 0x000abc0e01007387 */ /* 0x0005e20000100800 */
[--C-:B------:R-:W-:Y:S01]  /*3d70*/  @!P5 IMAD.IADD R7, R7, 0x1, -R90.reuse ;  /* 0x000000010707d824 */ /* 0x100fe200078e0a5a */
[----:B------:R-:W-:Y:S01]  /*3d80*/  ISETP.GT.U32.AND P5, PT, R90, R18, PT ;  /* 0x000000125a00720c */ /* 0x000fe20003fa4070 */
[C---:B------:R-:W-:Y:S01]  /*3d90*/  VIADD R19, R93.reuse, 0x5b ;  /* 0x0000005b5d137836 */ /* 0x040fe20000000000 */
[----:B0-----:R-:W-:Y:S01]  /*3da0*/  IABS R5, R23 ;  /* 0x0000001700057213 */ /* 0x001fe20000000000 */
[--C-:B------:R-:W-:Y:S01]  /*3db0*/  @!P1 IMAD.IADD R6, R6, 0x1, -R90.reuse ;  /* 0x0000000106069824 */ /* 0x100fe200078e0a5a */
[----:B------:R-:W-:Y:S01]  /*3dc0*/  ISETP.GE.AND P1, PT, R24, RZ, PT ;  /* 0x000000ff1800720c */ /* 0x000fe20003f26270 */
[--C-:B------:R-:W-:Y:S01]  /*3dd0*/  @!P3 IMAD.IADD R12, R12, 0x1, -R90.reuse ;  /* 0x000000010c0cb824 */ /* 0x100fe200078e0a5a */
[----:B------:R-:W-:Y:S01]  /*3de0*/  ISETP.GE.AND P3, PT, R20, RZ, PT ;  /* 0x000000ff1400720c */ /* 0x000fe20003f66270 */
[----:B------:R-:W-:Y:S01]  /*3df0*/  VIADD R27, R93, 0x5c ;  /* 0x0000005c5d1b7836 */ /* 0x000fe20000000000 */
[----:B-1----:R-:W-:Y:S01]  /*3e00*/  IABS R10, R25 ;  /* 0x00000019000a7213 */ /* 0x002fe20000000000 */
[----:B--2---:R-:W-:Y:S01]  /*3e10*/  IMAD.HI.U32 R14, R0, R5, RZ ;  /* 0x00000005000e7227 */ /* 0x004fe200078e00ff */
[----:B------:R0:W-:Y:S03]  /*3e20*/  STL [R1+0xb84], R13 ;  /* 0x000b840d01007387 */ /* 0x0001e60000100800 */
[----:B------:R-:W-:Y:S01]  /*3e30*/  @!P5 IMAD.IADD R18, R18, 0x1, -R90 ;  /* 0x000000011212d824 */ /* 0x000fe200078e0a5a */
[C---:B------:R-:W-:Y:S01]  /*3e40*/  ISETP.GT.U32.AND P5, PT, R90.reuse, R12, PT ;  /* 0x0000000c5a00720c */ /* 0x040fe20003fa4070 */
[----:B------:R-:W-:Y:S01]  /*3e50*/  IMAD.MOV R14, RZ, RZ, -R14 ;  /* 0x000000ffff0e7224 */ /* 0x000fe200078e0a0e */
[----:B------:R-:W-:Y:S01]  /*3e60*/  STL [R1+0x1798], R19 ;  /* 0x0017981301007387 */ /* 0x000fe20000100800 */
[----:B------:R-:W-:Y:S01]  /*3e70*/  @!P1 IMAD.MOV R7, RZ, RZ, -R7 ;  /* 0x000000ffff079224 */ /* 0x000fe200078e0a07 */
[C---:B------:R-:W-:Y:S01]  /*3e80*/  ISETP.GT.U32.AND P1, PT, R90.reuse, R11, PT ;  /* 0x0000000b5a00720c */ /* 0x040fe20003f24070 */
[C---:B------:R-:W-:Y:S01]  /*3e90*/  IMAD R5, R90.reuse, R14, R5 ;  /* 0x0000000e5a057224 */ /* 0x040fe200078e0205 */
[----:B------:R-:W-:Y:S01]  /*3ea0*/  ISETP.GT.U32.AND P0, PT, R90, R18, PT ;  /* 0x000000125a00720c */ /* 0x000fe20003f04070 */
[C---:B------:R-:W-:Y:S01]  /*3eb0*/  IMAD.HI.U32 R15, R0.reuse, R10, RZ ;  /* 0x0000000a000f7227 */ /* 0x040fe200078e00ff */
[----:B------:R-:W-:Y:S03]  /*3ec0*/  STL [R1+0x17a0], R27 ;  /* 0x0017a01b01007387 */ /* 0x000fe60000100800 */
[----:B------:R-:W-:-:S04]  /*3ed0*/  IMAD.HI.U32 R14, R0, R16, RZ ;  /* 0x00000010000e7227 */ /* 0x000fc800078e00ff */
[--C-:B------:R-:W-:Y:S01]  /*3ee0*/  @!P5 IMAD.IADD R12, R12, 0x1, -R90.reuse ;  /* 0x000000010c0cd824 */ /* 0x100fe200078e0a5a */
[C---:B------:R-:W-:Y:S01]  /*3ef0*/  ISETP.GT.U32.AND P5, PT, R90.reuse, R5, PT ;  /* 0x000000055a00720c */ /* 0x040fe20003fa4070 */
[----:B------:R-:W-:Y:S01]  /*3f00*/  @!P1 IMAD.IADD R11, R11, 0x1, -R90 ;  /* 0x000000010b0b9824 */ /* 0x000fe200078e0a5a */
[----:B------:R-:W-:Y:S01]  /*3f10*/  ISETP.GT.U32.AND P1, PT, R90, R4, PT ;  /* 0x000000045a00720c */ /* 0x000fe20003f24070 */
[----:B------:R-:W-:Y:S01]  /*3f20*/  @!P3 IMAD.MOV R6, RZ, RZ, -R6 ;  /* 0x000000ffff06b224 */ /* 0x000fe200078e0a06 */
[----:B------:R-:W-:Y:S01]  /*3f30*/  ISETP.GE.AND P3, PT, R29, RZ, PT ;  /* 0x000000ff1d00720c */ /* 0x000fe20003f66270 */
[----:B------:R-:W-:Y:S02]  /*3f40*/  IMAD.MOV R15, RZ, RZ, -R15 ;  /* 0x000000ffff0f7224 */ /* 0x000fe400078e0a0f */
[----:B------:R-:W-:Y:S02]  /*3f50*/  IMAD.MOV R14, RZ, RZ, -R14 ;  /* 0x000000ffff0e7224 */ /* 0x000fe400078e0a0e */
[----:B------:R-:W-:Y:S01]  /*3f60*/  @!P0 IMAD.IADD R18, R18, 0x1, -R90 ;  /* 0x0000000112128824 */ /* 0x000fe200078e0a5a */
[----:B------:R-:W-:Y:S01]  /*3f70*/  ISETP.GE.AND P0, PT, R28, RZ, PT ;  /* 0x000000ff1c00720c */ /* 0x000fe20003f06270 */
[----:B------:R-:W-:-:S02]  /*3f80*/  IMAD R10, R90, R15, R10 ;  /* 0x0000000f5a0a7224 */ /* 0x000fc400078e020a */
[--C-:B------:R-:W-:Y:S01]  /*3f90*/  @!P5 IMAD.IADD R5, R5, 0x1, -R90.reuse ;  /* 0x000000010505d824 */ /* 0x100fe200078e0a5a */
[----:B------:R-:W-:Y:S01]  /*3fa0*/  ISETP.GT.U32.AND P5, PT, R90, R11, PT ;  /* 0x0000000b5a00720c */ /* 0x000fe20003fa4070 */
[----:B------:R-:W-:Y:S02]  /*3fb0*/  @!P1 IMAD.IADD R4, R4, 0x1, -R90 ;  /* 0x0000000104049824 */ /* 0x000fe400078e0a5a */
[C---:B------:R-:W-:Y:S01]  /*3fc0*/  IMAD R16, R90.reuse, R14, R16 ;  /* 0x0000000e5a107224 */ /* 0x040fe200078e0210 */
[----:B------:R-:W-:Y:S01]  /*3fd0*/  IABS R14, R27 ;  /* 0x0000001b000e7213 */ /* 0x000fe20000000000 */
[C---:B------:R-:W-:Y:S01]  /*3fe0*/  VIADD R24, R93.reuse, 0x60 ;  /* 0x000000605d187836 */ /* 0x040fe20000000000 */
[----:B------:R-:W-:Y:S01]  /*3ff0*/  ISETP.GT.U32.AND P1, PT, R90, R4, PT ;  /* 0x000000045a00720c */ /* 0x000fe20003f24070 */
[----:B------:R-:W-:Y:S01]  /*4000*/  @!P3 IMAD.MOV R12, RZ, RZ, -R12 ;  /* 0x000000ffff0cb224 */ /* 0x000fe200078e0a0c */
[----:B------:R-:W-:Y:S01]  /*4010*/  ISETP.GE.AND P3, PT, R26, RZ, PT ;  /* 0x000000ff1a00720c */ /* 0x000fe20003f66270 */
[----:B------:R-:W-:Y:S01]  /*4020*/  VIADD R20, R93, 0x61 ;  /* 0x000000615d147836 */ /* 0x000fe20000000000 */
[----:B------:R-:W-:Y:S01]  /*4030*/  STL [R1+0x17b0], R24 ;  /* 0x0017b01801007387 */ /* 0x000fe20000100800 */
[----:B------:R-:W-:Y:S01]  /*4040*/  @!P0 IMAD.MOV R18, RZ, RZ, -R18 ;  /* 0x000000ffff128224 */ /* 0x000fe200078e0a12 */
[C---:B------:R-:W-:Y:S01]  /*4050*/  ISETP.GT.U32.AND P0, PT, R90.reuse, R5, PT ;  /* 0x000000055a00720c */ /* 0x040fe20003f04070 */
[----:B------:R-:W-:Y:S01]  /*4060*/  @!P5 IMAD.IADD R11, R11, 0x1, -R90 ;  /* 0x000000010b0bd824 */ /* 0x000fe200078e0a5a */
[----:B------:R-:W-:Y:S01]  /*4070*/  ISETP.GT.U32.AND P5, PT, R90, R10, PT ;  /* 0x0000000a5a00720c */ /* 0x000fe20003fa4070 */
[----:B------:R-:W-:Y:S01]  /*4080*/  STL [R1+0xc0c], R7 ;  /* 0x000c0c0701007387 */ /* 0x000fe20000100800 */
[----:B0-----:R-:W-:Y:S01]  /*4090*/  IABS R13, R24 ;  /* 0x00000018000d7213 */ /* 0x001fe20000000000 */
[----:B------:R-:W-:-:S02]  /*40a0*/  IMAD.HI.U32 R15, R0, R14, RZ ;  /* 0x0000000e000f7227 */ /* 0x000fc400078e00ff */
[----:B------:R-:W-:Y:S02]  /*40b0*/  STL [R1+0x17b8], R20 ;  /* 0x0017b81401007387 */ /* 0x000fe40000100800 */
[--C-:B------:R-:W-:Y:S01]  /*40c0*/  @!P1 IMAD.IADD R4, R4, 0x1, -R90.reuse ;  /* 0x0000000104049824 */ /* 0x100fe200078e0a5a */
[----:B------:R-:W-:Y:S01]  /*40d0*/  ISETP.GT.U32.AND P1, PT, R90, R16, PT ;  /* 0x000000105a00720c */ /* 0x000fe20003f24070 */
[----:B------:R0:W-:Y:S01]  /*40e0*/  STL [R1+0x7e0], R6 ;  /* 0x0007e00601007387 */ /* 0x0001e20000100800 */
[----:B------:R-:W-:Y:S01]  /*40f0*/  IMAD.MOV R15, RZ, RZ, -R15 ;  /* 0x000000ffff0f7224 */ /* 0x000fe200078e0a0f */
[----:B------:R-:W-:Y:S01]  /*4100*/  @!P0 IADD3 R5, PT, PT, R5, -R90, RZ ;  /* 0x8000005a05058210 */ /* 0x000fe20007ffe0ff */
[----:B------:R-:W-:Y:S01]  /*4110*/  VIADD R26, R93, 0x64 ;  /* 0x000000645d1a7836 */ /* 0x000fe20000000000 */
[----:B------:R1:W-:Y:S01]  /*4120*/  STL [R1+0xa14], R12 ;  /* 0x000a140c01007387 */ /* 0x0003e20000100800 */
[----:B------:R-:W-:Y:S01]  /*4130*/  @!P5 IMAD.IADD R10, R10, 0x1, -R90 ;  /* 0x000000010a0ad824 */ /* 0x000fe200078e0a5a */
[----:B------:R-:W-:Y:S01]  /*4140*/  ISETP.GE.AND P0, PT, R21, RZ, PT ;  /* 0x000000ff1500720c */ /* 0x000fe20003f06270 */
[----:B------:R-:W-:Y:S01]  /*4150*/  VIADD R21, R93, 0x63 ;  /* 0x000000635d157836 */ /* 0x000fe20000000000 */
[----:B------:R2:W-:Y:S01]  /*4160*/  STL [R1+0xac8], R18 ;  /* 0x000ac81201007387 */ /* 0x0005e20000100800 */
[----:B------:R-:W-:Y:S01]  /*4170*/  IMAD R14, R90, R15, R14 ;  /* 0x0000000f5a0e7224 */ /* 0x000fe200078e020e */
[----:B0-----:R-:W-:-:S02]  /*4180*/  IABS R6, R19 ;  /* 0x0000001300067213 */ /* 0x001fc40000000000 */
[----:B------:R-:W-:Y:S01]  /*4190*/  @!P1 IMAD.IADD R16, R16, 0x1, -R90 ;  /* 0x0000000110109824 */ /* 0x000fe200078e0a5a */
[----:B------:R-:W-:Y:S01]  /*41a0*/  ISETP.GT.U32.AND P5, PT, R90, R10, PT ;  /* 0x0000000a5a00720c */ /* 0x000fe20003fa4070 */
[----:B-1----:R-:W-:Y:S01]  /*41b0*/  IMAD.HI.U32 R12, R0, R13, RZ ;  /* 0x0000000d000c7227 */ /* 0x002fe200078e00ff */
[----:B------:R-:W-:Y:S02]  /*41c0*/  IABS R7, R20 ;  /* 0x0000001400077213 */ /* 0x000fe40000000000 */
[----:B------:R-:W-:Y:S01]  /*41d0*/  ISETP.GT.U32.AND P1, PT, R90, R16, PT ;  /* 0x000000105a00720c */ /* 0x000fe20003f24070 */
[----:B--2---:R-:W-:Y:S02]  /*41e0*/  IMAD.MOV.U32 R18, RZ, RZ, R11 ;  /* 0x000000ffff127224 */ /* 0x004fe400078e000b */
[----:B------:R-:W-:-:S04]  /*41f0*/  IMAD.HI.U32 R17, R0, R6, RZ ;  /* 0x0000000600117227 */ /* 0x000fc800078e00ff */
[----:B------:R-:W-:Y:S01]  /*4200*/  @!P3 IMAD.MOV R18, RZ, RZ, -R18 ;  /* 0x000000ffff12b224 */ /* 0x000fe200078e0a12 */
[----:B------:R-:W-:Y:S01]  /*4210*/  ISETP.GE.AND P3, PT, R23, RZ, PT ;  /* 0x000000ff1700720c */ /* 0x000fe20003f66270 */
[----:B------:R-:W-:Y:S02]  /*4220*/  IMAD.MOV R17, RZ, RZ, -R17 ;  /* 0x000000ffff117224 */ /* 0x000fe400078e0a11 */
[----:B------:R-:W-:Y:S01]  /*4230*/  IMAD.MOV R12, RZ, RZ, -R12 ;  /* 0x000000ffff0c7224 */ /* 0x000fe200078e0a0c */
[----:B------:R0:W-:Y:S01]  /*4240*/  STL [R1+0xb8c], R18 ;  /* 0x000b8c1201007387 */ /* 0x0001e20000100800 */
[C---:B------:R-:W-:Y:S02]  /*4250*/  IMAD R6, R90.reuse, R17, R6 ;  /* 0x000000115a067224 */ /* 0x040fe400078e0206 */
[----:B------:R-:W-:Y:S02]  /*4260*/  IMAD R13, R90, R12, R13 ;  /* 0x0000000c5a0d7224 */ /* 0x000fe400078e020d */
[----:B------:R-:W-:Y:S01]  /*4270*/  IMAD.MOV.U32 R12, RZ, RZ, R4 ;  /* 0x000000ffff0c7224 */ /* 0x000fe200078e0004 */
[----:B------:R-:W-:Y:S01]  /*4280*/  IABS R4, R21 ;  /* 0x0000001500047213 */ /* 0x000fe20000000000 */
[--C-:B------:R-:W-:Y:S01]  /*4290*/  @!P5 IMAD.IADD R10, R10, 0x1, -R90.reuse ;  /* 0x000000010a0ad824 */ /* 0x100fe200078e0a5a */
[----:B------:R-:W-:Y:S01]  /*42a0*/  ISETP.GT.U32.AND P5, PT, R90, R6, PT ;  /* 0x000000065a00720c */ /* 0x000fe20003fa4070 */
[----:B------:R-:W-:Y:S01]  /*42b0*/  @!P3 IMAD.MOV R5, RZ, RZ, -R5 ;  /* 0x000000ffff05b224 */ /* 0x000fe200078e0a05 */
[----:B------:R-:W-:Y:S01]  /*42c0*/  ISETP.GE.AND P3, PT, R25, RZ, PT ;  /* 0x000000ff1900720c */ /* 0x000fe20003f66270 */
[----:B------:R-:W-:Y:S01]  /*42d0*/  @!P1 IMAD.IADD R16, R16, 0x1, -R90 ;  /* 0x0000000110109824 */ /* 0x000fe200078e0a5a */
[----:B------:R-:W-:Y:S01]  /*42e0*/  ISETP.GT.U32.AND P1, PT, R90, R13, PT ;  /* 0x0000000d5a00720c */ /* 0x000fe20003f24070 */
[----:B------:R-:W-:Y:S01]  /*42f0*/  @!P0 IMAD.MOV R12, RZ, RZ, -R12 ;  /* 0x000000ffff0c8224 */ /* 0x000fe200078e0a0c */
[----:B------:R-:W-:Y:S01]  /*4300*/  ISETP.GE.AND P0, PT, R22, RZ, PT ;  /* 0x000000ff1600720c */ /* 0x000fe20003f06270 */
[----:B------:R-:W-:-:S02]  /*4310*/  VIADD R23, R93, 0x62 ;  /* 0x000000625d177836 */ /* 0x000fc40000000000 */
[----:B------:R-:W-:Y:S02]  /*4320*/  VIADD R17, R93, 0x68 ;  /* 0x000000685d117836 */ /* 0x000fe40000000000 */
[----:B0-----:R-:W-:Y:S01]  /*4330*/  IMAD.MOV.U32 R18, RZ, RZ, R10 ;  /* 0x000000ffff127224 */ /* 0x001fe200078e000a */
[----:B------:R-:W-:Y:S01]  /*4340*/  STL [R1+0x17ac], R23 ;  /* 0x0017ac1701007387 */ /* 0x000fe20000100800 */
[----:B------:R-:W-:Y:S02]  /*4350*/  @!P5 IMAD.IADD R6, R6, 0x1, -R90 ;  /* 0x000000010606d824 */ /* 0x000fe400078e0a5a */
[----:B------:R-:W-:Y:S01]  /*4360*/  @!P3 IMAD.MOV R18, RZ, RZ, -R18 ;  /* 0x000000ffff12b224 */ /* 0x000fe200078e0a12 */
[----:B------:R-:W-:Y:S01]  /*4370*/  STL [R1+0x17b4], R21 ;  /* 0x0017b41501007387 */ /* 0x000fe20000100800 */
[C---:B------:R-:W-:Y:S01]  /*4380*/  ISETP.GT.U32.AND P3, PT, R90.reuse, R14, PT ;  /* 0x0000000e5a00720c */ /* 0x040fe20003f64070 */
[----:B------:R-:W-:Y:S01]  /*4390*/  @!P1 IMAD.IADD R13, R13, 0x1, -R90 ;  /* 0x000000010d0d9824 */ /* 0x000fe200078e0a5a */
[----:B------:R-:W-:Y:S01]  /*43a0*/  ISETP.GT.U32.AND P5, PT, R90, R6, PT ;  /* 0x000000065a00720c */ /* 0x000fe20003fa4070 */
[----:B------:R-:W-:Y:S01]  /*43b0*/  STL [R1+0x17bc], R26 ;  /* 0x0017bc1a01007387 */ /* 0x000fe20000100800 */
[----:B------:R-:W-:-:S02]  /*43c0*/  @!P0 IMAD.MOV R16, RZ, RZ, -R16 ;  /* 0x000000ffff108224 */ /* 0x000fc400078e0a10 */
[----:B------:R-:W-:Y:S01]  /*43d0*/  ISETP.GT.U32.AND P0, PT, R90, R13, PT ;  /* 0x0000000d5a00720c */ /* 0x000fe20003f04070 */
[----:B------:R-:W-:Y:S01]  /*43e0*/  STL [R1+0x17c8], R17 ;  /* 0x0017c81101007387 */ /* 0x000fe20000100800 */
[----:B------:R-:W-:-:S03]  /*43f0*/  IMAD.HI.U32 R11, R0, R7, RZ ;  /* 0x00000007000b7227 */ /* 0x000fc600078e00ff */
[----:B------:R0:W-:Y:S01]  /*4400*/  STL [R1+0xc3c], R5 ;  /* 0x000c3c0501007387 */ /* 0x0001e20000100800 */
[----:B------:R-:W-:Y:S02]  /*4410*/  IMAD.MOV R11, RZ, RZ, -R11 ;  /* 0x000000ffff0b7224 */ /* 0x000fe400078e0a0b */
[--C-:B------:R-:W-:Y:S01]  /*4420*/  @!P3 IMAD.IADD R14, R14, 0x1, -R90.reuse ;  /* 0x000000010e0eb824 */ /* 0x100fe200078e0a5a */
[----:B------:R-:W-:Y:S01]  /*4430*/  ISETP.GE.AND P3, PT, R19, RZ, PT ;  /* 0x000000ff1300720c */ /* 0x000fe20003f66270 */
[--C-:B------:R-:W-:Y:S01]  /*4440*/  @!P5 IMAD.IADD R6, R6, 0x1, -R90.reuse ;  /* 0x000000010606d824 */ /* 0x100fe200078e0a5a */
[----:B------:R1:W-:Y:S01]  /*4450*/  STL [R1+0x7e4], R12 ;  /* 0x0007e40c01007387 */ /* 0x0003e20000100800 */
[C---:B------:R-:W-:Y:S01]  /*4460*/  IMAD R7, R90.reuse, R11, R7 ;  /* 0x0000000b5a077224 */ /* 0x040fe200078e0207 */
[----:B------:R-:W-:Y:S01]  /*4470*/  ISETP.GT.U32.AND P1, PT, R90, R14, PT ;  /* 0x0000000e5a00720c */ /* 0x000fe20003f24070 */
[----:B------:R-:W-:Y:S01]  /*4480*/  @!P0 IMAD.IADD R13, R13, 0x1, -R90 ;  /* 0x000000010d0d8824 */ /* 0x000fe200078e0a5a */
[----:B0-----:R-:W-:Y:S01]  /*4490*/  IABS R5, R23 ;  /* 0x0000001700057213 */ /* 0x001fe20000000000 */
[----:B------:R-:W-:Y:S01]  /*44a0*/  STL [R1+0xa24], R18 ;  /* 0x000a241201007387 */ /* 0x000fe20000100800 */
[----:B------:R-:W-:Y:S01]  /*44b0*/  IMAD.HI.U32 R10, R0, R4, RZ ;  /* 0x00000004000a7227 */ /* 0x000fe200078e00ff */
[----:B------:R-:W-:-:S02]  /*44c0*/  IABS R11, R17 ;  /* 0x00000011000b7213 */ /* 0x000fc40000000000 */
[----:B------:R0:W-:Y:S01]  /*44d0*/  STL [R1+0xacc], R16 ;  /* 0x000acc1001007387 */ /* 0x0001e20000100800 */
[----:B------:R-:W-:Y:S01]  /*44e0*/  IMAD.HI.U32 R15, R0, R5, RZ ;  /* 0x00000005000f7227 */ /* 0x000fe200078e00ff */
[C---:B------:R-:W-:Y:S02]  /*44f0*/  ISETP.GT.U32.AND P5, PT, R90.reuse, R7, PT ;  /* 0x000000075a00720c */ /* 0x040fe40003fa4070 */
[----:B-1----:R-:W-:Y:S01]  /*4500*/  IABS R12, R26 ;  /* 0x0000001a000c7213 */ /* 0x002fe20000000000 */
[----:B------:R-:W-:Y:S02]  /*4510*/  IMAD.MOV R15, RZ, RZ, -R15 ;  /* 0x000000ffff0f7224 */ /* 0x000fe400078e0a0f */
[----:B------:R-:W-:Y:S02]  /*4520*/  IMAD.MOV R10, RZ, RZ, -R10 ;  /* 0x000000ffff0a7224 */ /* 0x000fe400078e0a0a */
[----:B------:R-:W-:Y:S02]  /*4530*/  IMAD R5, R90, R15, R5 ;  /* 0x0000000f5a057224 */ /* 0x000fe400078e0205 */
[----:B0-----:R-:W-:-:S02]  /*4540*/  IMAD.MOV.U32 R16, RZ, RZ, R6 ;  /* 0x000000ffff107224 */ /* 0x001fc400078e0006 */
[C---:B------:R-:W-:Y:S01]  /*4550*/  IMAD R4, R90.reuse, R10, R4 ;  /* 0x0000000a5a047224 */ /* 0x040fe200078e0204 */
[----:B------:R-:W-:Y:S01]  /*4560*/  ISETP.GT.U32.AND P0, PT, R90, R5, PT ;  /* 0x000000055a00720c */ /* 0x000fe20003f04070 */
[----:B------:R-:W-:Y:S01]  /*4570*/  @!P3 IMAD.MOV R16, RZ, RZ, -R16 ;  /* 0x000000ffff10b224 */ /* 0x000fe200078e0a10 */
[----:B------:R-:W-:Y:S01]  /*4580*/  ISETP.GE.AND P3, PT, R27, RZ, PT ;  /* 0x000000ff1b00720c */ /* 0x000fe20003f66270 */
[----:B------:R-:W-:Y:S01]  /*4590*/  @!P1 IMAD.IADD R14, R14, 0x1, -R90 ;  /* 0x000000010e0e9824 */ /* 0x000fe200078e0a5a */
[----:B------:R-:W-:Y:S01]  /*45a0*/  ISETP.GE.AND P1, PT, R24, RZ, PT ;  /* 0x000000ff1800720c */ /* 0x000fe20003f26270 */
[----:B------:R-:W-:-:S04]  /*45b0*/  IMAD.HI.U32 R10, R0, R11, RZ ;  /* 0x0000000b000a7227 */ /* 0x000fc800078e00ff */
[----:B------:R-:W-:Y:S02]  /*45c0*/  IMAD.MOV R10, RZ, RZ, -R10 ;  /* 0x000000ffff0a7224 */ /* 0x000fe400078e0a0a */
[----:B------:R-:W-:Y:S02]  /*45d0*/  VIADD R25, R93, 0x69 ;  /* 0x000000695d197836 */ /* 0x000fe40000000000 */
[----:B------:R-:W-:Y:S02]  /*45e0*/  @!P0 IMAD.IADD R5, R5, 0x1, -R90 ;  /* 0x0000000105058824 */ /* 0x000fe400078e0a5a */
[----:B------:R-:W-:Y:S01]  /*45f0*/  @!P3 IMAD.MOV R14, RZ, RZ, -R14 ;  /* 0x000000ffff0eb224 */ /* 0x000fe200078e0a0e */
[C---:B------:R-:W-:Y:S01]  /*4600*/  ISETP.GT.U32.AND P3, PT, R90.reuse, R4, PT ;  /* 0x000000045a00720c */ /* 0x040fe20003f64070 */
[C---:B------:R-:W-:Y:S01]  /*4610*/  VIADD R22, R93.reuse, 0x6a ;  /* 0x0000006a5d167836 */ /* 0x040fe20000000000 */
[C---:B------:R-:W-:Y:S01]  /*4620*/  ISETP.GT.U32.AND P0, PT, R90.reuse, R5, PT ;  /* 0x000000055a00720c */ /* 0x040fe20003f04070 */
[----:B------:R-:W-:Y:S01]  /*4630*/  VIADD R19, R93, 0x6b ;  /* 0x0000006b5d137836 */ /* 0x000fe20000000000 */
[----:B------:R-:W-:Y:S01]  /*4640*/  STL [R1+0x17c0], R25 ;  /* 0x0017c01901007387 */ /* 0x000fe20000100800 */
[----:B------:R-:W-:Y:S01]  /*4650*/  IMAD R11, R90, R10, R11 ;  /* 0x0000000a5a0b7224 */ /* 0x000fe200078e020b */
[----:B------:R-:W-:Y:S01]  /*4660*/  IABS R10, R25 ;  /* 0x00000019000a7213 */ /* 0x000fe20000000000 */
[----:B------:R-:W-:Y:S01]  /*4670*/  @!P5 IMAD.IADD R7, R7, 0x1, -R90 ;  /* 0x000000010707d824 */ /* 0x000fe200078e0a5a */
[----:B------:R-:W-:Y:S01]  /*4680*/  STL [R1+0x17c4], R22 ;  /* 0x0017c41601007387 */ /* 0x000fe20000100800 */
[----:B------:R-:W-:Y:S01]  /*4690*/  IMAD.HI.U32 R15, R0, R12, RZ ;  /* 0x0000000c000f7227 */ /* 0x000fe200078e00ff */
[----:B------:R-:W-:-:S02]  /*46a0*/  IABS R6, R22 ;  /* 0x0000001600067213 */ /* 0x000fc40000000000 */
[----:B------:R-:W-:Y:S01]  /*46b0*/  STL [R1+0x17cc], R19 ;  /* 0x0017cc1301007387 */ /* 0x000fe20000100800 */
[----:B------:R-:W-:Y:S01]  /*46c0*/  ISETP.GT.U32.AND P5, PT, R90, R7, PT ;  /* 0x000000075a00720c */ /* 0x000fe20003fa4070 */
[--C-:B------:R-:W-:Y:S02]  /*46d0*/  @!P3 IMAD.IADD R4, R4, 0x1, -R90.reuse ;  /* 0x000000010404b824 */ /* 0x100fe400078e0a5a */
[----:B------:R-:W-:Y:S01]  /*46e0*/  @!P0 IMAD.IADD R5, R5, 0x1, -R90 ;  /* 0x0000000105058824 */ /* 0x000fe200078e0a5a */
[----:B------:R0:W-:Y:S01]  /*46f0*/  STL [R1+0xb90], R16 ;  /* 0x000b901001007387 */ /* 0x0001e20000100800 */
[----:B------:R-:W-:Y:S01]  /*4700*/  ISETP.GE.AND P0, PT, R23, RZ, PT ;  /* 0x000000ff1700720c */ /* 0x000fe20003f06270 */
[----:B------:R-:W-:Y:S01]  /*4710*/  IMAD.MOV R15, RZ, RZ, -R15 ;  /* 0x000000ffff0f7224 */ /* 0x000fe200078e0a0f */
[C---:B------:R-:W-:Y:S01]  /*4720*/  ISETP.GT.U32.AND P3, PT, R90.reuse, R4, PT ;  /* 0x000000045a00720c */ /* 0x040fe20003f64070 */
[----:B------:R-:W-:Y:S02]  /*4730*/  VIADD R18, R93, 0x6c ;  /* 0x0000006c5d127836 */ /* 0x000fe40000000000 */
[----:B------:R-:W-:-:S02]  /*4740*/  IMAD R12, R90, R15, R12 ;  /* 0x0000000f5a0c7224 */ /* 0x000fc400078e020c */
[----:B------:R-:W-:Y:S01]  /*4750*/  IMAD.MOV.U32 R15, RZ, RZ, R13 ;  /* 0x000000ffff0f7224 */ /* 0x000fe200078e000d */
[----:B------:R-:W-:Y:S01]  /*4760*/  STL [R1+0x17d4], R18 ;  /* 0x0017d41201007387 */ /* 0x000fe20000100800 */
[----:B0-----:R-:W-:-:S03]  /*4770*/  IMAD.HI.U32 R16, R0, R10, RZ ;  /* 0x0000000a00107227 */ /* 0x001fc600078e00ff */
[----:B------:R0:W-:Y:S01]  /*4780*/  STL [R1+0xc40], R14 ;  /* 0x000c400e01007387 */ /* 0x0001e20000100800 */
[----:B------:R-:W-:Y:S02]  /*4790*/  IMAD.MOV R16, RZ, RZ, -R16 ;  /* 0x000000ffff107224 */ /* 0x000fe400078e0a10 */
[----:B------:R-:W-:Y:S01]  /*47a0*/  @!P5 IMAD.IADD R7, R7, 0x1, -R90 ;  /* 0x000000010707d824 */ /* 0x000fe200078e0a5a */
[C---:B------:R-:W-:Y:S01]  /*47b0*/  ISETP.GT.U32.AND P5, PT, R90.reuse, R12, PT ;  /* 0x0000000c5a00720c */ /* 0x040fe20003fa4070 */
[----:B------:R-:W-:Y:S01]  /*47c0*/  IMAD R10, R90, R16, R10 ;  /* 0x000000105a0a7224 */ /* 0x000fe200078e020a */
[----:B------:R-:W-:Y:S01]  /*47d0*/  @!P3 IADD3 R4, PT, PT, R4, -R90, RZ ;  /* 0x8000005a0404b210 */ /* 0x000fe20007ffe0ff */
[----:B------:R-:W-:Y:S01]  /*47e0*/  @!P0 IMAD.MOV R5, RZ, RZ, -R5 ;  /* 0x000000ffff058224 */ /* 0x000fe200078e0a05 */
[C---:B------:R-:W-:Y:S01]  /*47f0*/  ISETP.GT.U32.AND P3, PT, R90.reuse, R11, PT ;  /* 0x0000000b5a00720c */ /* 0x040fe20003f64070 */
[----:B------:R-:W-:Y:S01]  /*4800*/  @!P1 IMAD.MOV R15, RZ, RZ, -R15 ;  /* 0x000000ffff0f9224 */ /* 0x000fe200078e0a0f */
[----:B------:R-:W-:Y:S01]  /*4810*/  ISETP.GT.U32.AND P0, PT, R90, R10, PT ;  /* 0x0000000a5a00720c */ /* 0x000fe20003f04070 */
[C---:B------:R-:W-:Y:S01]  /*4820*/  VIADD R24, R93.reuse, 0x71 ;  /* 0x000000715d187836 */ /* 0x040fe20000000000 */
[----:B------:R-:W-:Y:S01]  /*4830*/  ISETP.GE.AND P1, PT, R20, RZ, PT ;  /* 0x000000ff1400720c */ /* 0x000fe20003f26270 */
[----:B------:R-:W-:Y:S01]  /*4840*/  VIADD R23, R93, 0x72 ;  /* 0x000000725d177836 */ /* 0x000fe20000000000 */
[----:B------:R1:W-:Y:S01]  /*4850*/  STL [R1+0x7e8], R15 ;  /* 0x0007e80f01007387 */ /* 0x0003e20000100800 */
[----:B0-----:R-:W-:-:S02]  /*4860*/  IABS R14, R18 ;  /* 0x00000012000e7213 */ /* 0x001fc40000000000 */
[----:B------:R-:W-:Y:S01]  /*4870*/  @!P5 IMAD.IADD R12, R12, 0x1, -R90 ;  /* 0x000000010c0cd824 */ /* 0x000fe200078e0a5a */
[----:B------:R-:W-:-:S03]  /*4880*/  IABS R20, R19 ;  /* 0x0000001300147213 */ /* 0x000fc60000000000 */
[--C-:B------:R-:W-:Y:S01]  /*4890*/  @!P3 IMAD.IADD R11, R11, 0x1, -R90.reuse ;  /* 0x000000010b0bb824 */ /* 0x100fe200078e0a5a */
[----:B------:R-:W-:Y:S01]  /*48a0*/  ISETP.GT.U32.AND P5, PT, R90, R12, PT ;  /* 0x0000000c5a00720c */ /* 0x000fe20003fa4070 */
[----:B------:R-:W-:Y:S02]  /*48b0*/  @!P0 IMAD.IADD R10, R10, 0x1, -R90 ;  /* 0x000000010a0a8824 */ /* 0x000fe400078e0a5a */
[----:B-1----:R-:W-:Y:S01]  /*48c0*/  IMAD.HI.U32 R15, R0, R6, RZ ;  /* 0x00000006000f7227 */ /* 0x002fe200078e00ff */
[C---:B------:R-:W-:Y:S02]  /*48d0*/  ISETP.GT.U32.AND P3, PT, R90.reuse, R11, PT ;  /* 0x0000000b5a00720c */ /* 0x040fe40003f64070 */
[----:B------:R-:W-:Y:S01]  /*48e0*/  ISETP.GT.U32.AND P0, PT, R90, R10, PT ;  /* 0x0000000a5a00720c */ /* 0x000fe20003f04070 */
[----:B------:R-:W-:Y:S02]  /*48f0*/  IMAD.MOV R15, RZ, RZ, -R15 ;  /* 0x000000ffff0f7224 */ /* 0x000fe400078e0a0f */
[----:B------:R-:W-:-:S04]  /*4900*/  IMAD.HI.U32 R13, R0, R20, RZ ;  /* 0x00000014000d7227 */ /* 0x000fc800078e00ff */
[----:B------:R-:W-:Y:S02]  /*4910*/  IMAD R6, R90, R15, R6 ;  /* 0x0000000f5a067224 */ /* 0x000fe400078e0206 */
[----:B------:R-:W-:Y:S02]  /*4920*/  IMAD.MOV.U32 R15, RZ, RZ, R7 ;  /* 0x000000ffff0f7224 */ /* 0x000fe400078e0007 */
[----:B------:R-:W-:-:S04]  /*4930*/  IMAD.HI.U32 R7, R0, R14, RZ ;  /* 0x0000000e00077227 */ /* 0x000fc800078e00ff */
[----:B------:R-:W-:Y:S01]  /*4940*/  @!P1 IMAD.MOV R15, RZ, RZ, -R15 ;  /* 0x000000ffff0f9224 */ /* 0x000fe200078e0a0f */
[----:B------:R-:W-:Y:S01]  /*4950*/  ISETP.GE.AND P1, PT, R21, RZ, PT ;  /* 0x000000ff1500720c */ /* 0x000fe20003f26270 */
[----:B------:R-:W-:Y:S02]  /*4960*/  IMAD.MOV R7, RZ, RZ, -R7 ;  /* 0x000000ffff077224 */ /* 0x000fe400078e0a07 */
[----:B------:R-:W-:Y:S01]  /*4970*/  IMAD.MOV R13, RZ, RZ, -R13 ;  /* 0x000000ffff0d7224 */ /* 0x000fe200078e0a0d */
[----:B------:R0:W-:Y:S01]  /*4980*/  STL [R1+0xa28], R15 ;  /* 0x000a280f01007387 */ /* 0x0001e20000100800 */
[C---:B------:R-:W-:Y:S01]  /*4990*/  IMAD R14, R90.reuse, R7, R14 ;  /* 0x000000075a0e7224 */ /* 0x040fe200078e020e */
[----:B------:R-:W-:Y:S01]  /*49a0*/  IABS R7, R24 ;  /* 0x0000001800077213 */ /* 0x000fe20000000000 */
[----:B------:R-:W-:Y:S02]  /*49b0*/  IMAD R20, R90, R13, R20 ;  /* 0x0000000d5a147224 */ /* 0x000fe400078e0214 */
[----:B------:R-:W-:-:S02]  /*49c0*/  IMAD.MOV.U32 R13, RZ, RZ, R4 ;  /* 0x000000ffff0d7224 */ /* 0x000fc400078e0004 */
[--C-:B------:R-:W-:Y:S01]  /*49d0*/  @!P5 IMAD.IADD R12, R12, 0x1, -R90.reuse ;  /* 0x000000010c0cd824 */ /* 0x100fe200078e0a5a */
[----:B------:R-:W-:Y:S01]  /*49e0*/  ISETP.GT.U32.AND P5, PT, R90, R6, PT ;  /* 0x000000065a00720c */ /* 0x000fe20003fa4070 */
[--C-:B------:R-:W-:Y:S01]  /*49f0*/  @!P0 IMAD.IADD R10, R10, 0x1, -R90.reuse ;  /* 0x000000010a0a8824 */ /* 0x100fe200078e0a5a */
[----:B------:R-:W-:Y:S01]  /*4a00*/  ISETP.GT.U32.AND P0, PT, R90, R14, PT ;  /* 0x0000000e5a00720c */ /* 0x000fe20003f04070 */
[----:B------:R-:W-:Y:S01]  /*4a10*/  @!P1 IMAD.MOV R13, RZ, RZ, -R13 ;  /* 0x000000ffff0d9224 */ /* 0x000fe200078e0a0d */
[----:B------:R-:W-:Y:S01]  /*4a20*/  ISETP.GE.AND P1, PT, R26, RZ, PT ;  /* 0x000000ff1a00720c */ /* 0x000fe20003f26270 */
[----:B------:R-:W-:Y:S02]  /*4a30*/  VIADD R21, R93, 0x70 ;  /* 0x000000705d157836 */ /* 0x000fe40000000000 */
[----:B------:R-:W-:Y:S01]  /*4a40*/  @!P3 IMAD.IADD R11, R11, 0x1, -R90 ;  /* 0x000000010b0bb824 */ /* 0x000fe200078e0a5a */
[----:B------:R-:W-:Y:S02]  /*4a50*/  ISETP.GT.U32.AND P3, PT, R90, R20, PT ;  /* 0x000000145a00720c */ /* 0x000fe40003f64070 */
[----:B------:R-:W-:Y:S01]  /*4a60*/  STL [R1+0x17d8], R21 ;  /* 0x0017d81501007387 */ /* 0x000fe20000100800 */
[----:B------:R-:W-:Y:S01]  /*4a70*/  IABS R4, R21 ;  /* 0x0000001500047213 */ /* 0x000fe20000000000 */
[----:B------:R-:W-:-:S02]  /*4a80*/  IMAD.MOV.U32 R16, RZ, RZ, R11 ;  /* 0x000000ffff107224 */ /* 0x000fc400078e000b */
[----:B------:R1:W-:Y:S01]  /*4a90*/  STL [R1+0xad0], R5 ;  /* 0x000ad00501007387 */ /* 0x0003e20000100800 */
[--C-:B------:R-:W-:Y:S02]  /*4aa0*/  @!P5 IMAD.IADD R6, R6, 0x1, -R90.reuse ;  /* 0x000000010606d824 */ /* 0x100fe400078e0a5a */
[--C-:B------:R-:W-:Y:S01]  /*4ab0*/  @!P0 IMAD.IADD R14, R14, 0x1, -R90.reuse ;  /* 0x000000010e0e8824 */ /* 0x100fe200078e0a5a */
[----:B------:R-:W-:Y:S01]  /*4ac0*/  STL [R1+0x17e0], R24 ;  /* 0x0017e01801007387 */ /* 0x000fe20000100800 */
[----:B0-----:R-:W-:Y:S01]  /*4ad0*/  IMAD.HI.U32 R15, R0, R4, RZ ;  /* 0x00000004000f7227 */ /* 0x001fe200078e00ff */
[C---:B------:R-:W-:Y:S02]  /*4ae0*/  ISETP.GT.U32.AND P5, PT, R90.reuse, R6, PT ;  /* 0x000000065a00720c */ /* 0x040fe40003fa4070 */
[----:B------:R0:W-:Y:S01]  /*4af0*/  STL [R1+0xbb4], R13 ;  /* 0x000bb40d01007387 */ /* 0x0001e20000100800 */
[----:B------:R-:W-:Y:S01]  /*4b00*/  ISETP.GT.U32.AND P0, PT, R90, R14, PT ;  /* 0x0000000e5a00720c */ /* 0x000fe20003f04070 */
[----:B------:R-:W-:Y:S01]  /*4b10*/  @!P3 IMAD.IADD R20, R20, 0x1, -R90 ;  /* 0x000000011414b824 */ /* 0x000fe200078e0a5a */
[----:B------:R-:W-:Y:S01]  /*4b20*/  ISETP.GE.AND P3, PT, R22, RZ, PT ;  /* 0x000000ff1600720c */ /* 0x000fe20003f66270 */
[----:B------:R-:W-:Y:S01]  /*4b30*/  IMAD.MOV R15, RZ, RZ, -R15 ;  /* 0x000000ffff0f7224 */ /* 0x000fe200078e0a0f */
[----:B-1----:R-:W-:Y:S01]  /*4b40*/  IABS R5, R23 ;  /* 0x0000001700057213 */ /* 0x002fe20000000000 */
[----:B------:R-:W-:Y:S01]  /*4b50*/  STL [R1+0x17e4], R23 ;  /* 0x0017e41701007387 */ /* 0x000fe20000100800 */
[----:B------:R-:W-:-:S02]  /*4b60*/  VIADD R11, R93, 0x1f ;  /* 0x0000001f5d0b7836 */ /* 0x000fc40000000000 */
[----:B------:R-:W-:Y:S02]  /*4b70*/  IMAD R4, R90, R15, R4 ;  /* 0x0000000f5a047224 */ /* 0x000fe400078e0204 */
[----:B0-----:R-:W-:Y:S02]  /*4b80*/  IMAD.MOV.U32 R13, RZ, RZ, R12 ;  /* 0x000000ffff0d7224 */ /* 0x001fe400078e000c */
[--C-:B------:R-:W-:Y:S01]  /*4b90*/  @!P5 IMAD.IADD R6, R6, 0x1, -R90.reuse ;  /* 0x000000010606d824 */ /* 0x100fe200078e0a5a */
[----:B------:R-:W-:Y:S01]  /*4ba0*/  ISETP.GE.AND P5, PT, R25, RZ, PT ;  /* 0x000000ff1900720c */ /* 0x000fe20003fa6270 */
[----:B------:R-:W-:Y:S01]  /*4bb0*/  @!P1 IMAD.MOV R13, RZ, RZ, -R13 ;  /* 0x000000ffff0d9224 */ /* 0x000fe200078e0a0d */
[----:B------:R-:W-:Y:S01]  /*4bc0*/  ISETP.GE.AND P1, PT, R17, RZ, PT ;  /* 0x000000ff1100720c */ /* 0x000fe20003f26270 */
[----:B------:R-:W-:Y:S01]  /*4bd0*/  @!P0 IMAD.IADD R14, R14, 0x1, -R90 ;  /* 0x000000010e0e8824 */ /* 0x000fe200078e0a5a */
[----:B------:R-:W-:Y:S01]  /*4be0*/  ISETP.GT.U32.AND P0, PT, R90, R4, PT ;  /* 0x000000045a00720c */ /* 0x000fe20003f04070 */
[----:B------:R-:W-:Y:S01]  /*4bf0*/  @!P3 IMAD.MOV R6, RZ, RZ, -R6 ;  /* 0x000000ffff06b224 */ /* 0x000fe200078e0a06 */
[----:B------:R-:W-:Y:S01]  /*4c00*/  ISETP.GE.AND P3, PT, R19, RZ, PT ;  /* 0x000000ff1300720c */ /* 0x000fe20003f66270 */
[----:B------:R0:W-:Y:S01]  /*4c10*/  STL [R1+0xc44], R13 ;  /* 0x000c440d01007387 */ /* 0x0001e20000100800 */
[----:B------:R-:W-:-:S04]  /*4c20*/  IMAD.HI.U32 R12, R0, R5, RZ ;  /* 0x00000005000c7227 */ /* 0x000fc800078e00ff */
[----:B------:R-:W-:Y:S02]  /*4c30*/  IMAD.MOV R12, RZ, RZ, -R12 ;  /* 0x000000ffff0c7224 */ /* 0x000fe400078e0a0c */
[----:B------:R-:W-:Y:S02]  /*4c40*/  VIADD R22, R93, 0x73 ;  /* 0x000000735d167836 */ /* 0x000fe40000000000 */
[----:B------:R-:W-:Y:S01]  /*4c50*/  @!P1 IMAD.MOV R16, RZ, RZ, -R16 ;  /* 0x000000ffff109224 */ /* 0x000fe200078e0a10 */
[----:B------:R-:W-:Y:S01]  /*4c60*/  ISETP.GT.U32.AND P1, PT, R90, R20, PT ;  /* 0x000000145a00720c */ /* 0x000fe20003f24070 */
[----:B0-----:R-:W-:-:S03]  /*4c70*/  IMAD.HI.U32 R13, R0, R7, RZ ;  /* 0x00000007000d7227 */ /* 0x001fc600078e00ff */
[----:B------:R0:W-:Y:S01]  /*4c80*/  STL [R1+0x7ec], R16 ;  /* 0x0007ec1001007387 */ /* 0x0001e20000100800 */
[----:B------:R-:W-:Y:S02]  /*4c90*/  IMAD.MOV R13, RZ, RZ, -R13 ;  /* 0x000000ffff0d7224 */ /* 0x000fe400078e0a0d */
[--C-:B------:R-:W-:Y:S02]  /*4ca0*/  @!P0 IMAD.IADD R4, R4, 0x1, -R90.reuse ;  /* 0x0000000104048824 */ /* 0x100fe400078e0a5a */
[C---:B------:R-:W-:Y:S02]  /*4cb0*/  IMAD R7, R90.reuse, R13, R7 ;  /* 0x0000000d5a077224 */ /* 0x040fe400078e0207 */
[----:B------:R-:W-:Y:S02]  /*4cc0*/  IMAD R5, R90, R12, R5 ;  /* 0x0000000c5a057224 */ /* 0x000fe400078e0205 */
[----:B------:R-:W-:Y:S01]  /*4cd0*/  @!P1 IMAD.IADD R20, R20, 0x1, -R90 ;  /* 0x0000000114149824 */ /* 0x000fe200078e0a5a */
[----:B------:R-:W-:Y:S01]  /*4ce0*/  ISETP.GE.AND P1, PT, R18, RZ, PT ;  /* 0x000000ff1200720c */ /* 0x000fe20003f26270 */
[C---:B------:R-:W-:Y:S01]  /*4cf0*/  VIADD R13, R93.reuse, 0x1d ;  /* 0x0000001d5d0d7836 */ /* 0x040fe20000000000 */
[----:B------:R-:W-:Y:S01]  /*4d00*/  ISETP.GT.U32.AND P0, PT, R90, R7, PT ;  /* 0x000000075a00720c */ /* 0x000fe20003f04070 */
[----:B------:R-:W-:-:S02]  /*4d10*/  VIADD R12, R93, 0x1e ;  /* 0x0000001e5d0c7836 */ /* 0x000fc40000000000 */
[----:B------:R-:W-:Y:S01]  /*4d20*/  @!P3 IMAD.MOV R20, RZ, RZ, -R20 ;  /* 0x000000ffff14b224 */ /* 0x000fe200078e0a14 */
[----:B------:R-:W-:Y:S01]  /*4d30*/  ISETP.GT.U32.AND P3, PT, R90, R4, PT ;  /* 0x000000045a00720c */ /* 0x000fe20003f64070 */
[----:B------:R-:W-:Y:S01]  /*4d40*/  @!P5 IMAD.MOV R10, RZ, RZ, -R10 ;  /* 0x000000ffff0ad224 */ /* 0x000fe200078e0a0a */
[----:B------:R1:W-:Y:S01]  /*4d50*/  STL [R1+0x161c], R13 ;  /* 0x00161c0d01007387 */ /* 0x0003e20000100800 */
[C---:B------:R-:W-:Y:S01]  /*4d60*/  VIADD R17, R93.reuse, 0x17 ;  /* 0x000000175d117836 */ /* 0x040fe20000000000 */
[----:B------:R-:W-:Y:S01]  /*4d70*/  IABS R15, R13 ;  /* 0x0000000d000f7213 */ /* 0x000fe20000000000 */
[----:B------:R-:W-:Y:S01]  /*4d80*/  VIADD R25, R93, 0x82 ;  /* 0x000000825d197836 */ /* 0x000fe20000000000 */
[----:B------:R-:W-:Y:S02]  /*4d90*/  STL [R1+0x162c], R12 ;  /* 0x00162c0c01007387 */ /* 0x000fe40000100800 */
[----:B------:R-:W-:Y:S01]  /*4da0*/  ISETP.GE.AND P5, PT, R17, RZ, PT ;  /* 0x000000ff1100720c */ /* 0x000fe20003fa6270 */
[--C-:B------:R-:W-:Y:S01]  /*4db0*/  @!P0 IMAD.IADD R7, R7, 0x1, -R90.reuse ;  /* 0x0000000107078824 */ /* 0x100fe200078e0a5a */
[----:B------:R2:W-:Y:S01]  /*4dc0*/  STL [R1+0x1628], R11 ;  /* 0x0016280b01007387 */ /* 0x0005e20000100800 */
[----:B------:R-:W-:Y:S01]  /*4dd0*/  IABS R17, R17 ;  /* 0x0000001100117213 */ /* 0x000fe20000000000 */
[----:B0-----:R-:W-:Y:S01]  /*4de0*/  IMAD.HI.U32 R16, R0, R15, RZ ;  /* 0x0000000f00107227 */ /* 0x001fe200078e00ff */
[----:B-1----:R-:W-:Y:S01]  /*4df0*/  IABS R13, R12 ;  /* 0x0000000c000d7213 */ /* 0x002fe20000000000 */
[----:B------:R-:W-:Y:S01]  /*4e00*/  STL [R1+0x17dc], R22 ;  /* 0x0017dc1601007387 */ /* 0x000fe20000100800 */
[----:B------:R-:W-:Y:S01]  /*4e10*/  ISETP.GT.U32.AND P0, PT, R90, R7, PT ;  /* 0x000000075a00720c */ /* 0x000fe20003f04070 */
[----:B------:R-:W-:Y:S01]  /*4e20*/  @!P3 IMAD.IADD R4, R4, 0x1, -R90 ;  /* 0x000000010404b824 */ /* 0x000fe200078e0a5a */
[----:B------:R-:W-:Y:S01]  /*4e30*/  ISETP.GE.AND P3, PT, R21, RZ, PT ;  /* 0x000000ff1500720c */ /* 0x000fe20003f66270 */
[----:B------:R-:W-:Y:S01]  /*4e40*/  STL [R1+0xa34], R10 ;  /* 0x000a340a01007387 */ /* 0x000fe20000100800 */
[----:B------:R-:W-:Y:S01]  /*4e50*/  IMAD.HI.U32 R18, R0, R17, RZ ;  /* 0x0000001100127227 */ /* 0x000fe200078e00ff */
[----:B--2---:R-:W-:-:S02]  /*4e60*/  IABS R11, R11 ;  /* 0x0000000b000b7213 */ /* 0x004fc40000000000 */
[----:B------:R0:W-:Y:S01]  /*4e70*/  STL [R1+0xaf0], R6 ;  /* 0x000af00601007387 */ /* 0x0001e20000100800 */
[----:B------:R-:W-:-:S03]  /*4e80*/  IMAD.HI.U32 R19, R0, R13, RZ ;  /* 0x0000000d00137227 */ /* 0x000fc600078e00ff */
[----:B------:R1:W-:Y:S01]  /*4e90*/  STL [R1+0xbb8], R20 ;  /* 0x000bb81401007387 */ /* 0x0003e20000100800 */
[----:B------:R-:W-:-:S04]  /*4ea0*/  IMAD.HI.U32 R12, R0, R11, RZ ;  /* 0x0000000b000c7227 */ /* 0x000fc800078e00ff */
[----:B------:R-:W-:Y:S01]  /*4eb0*/  IMAD.MOV R12, RZ, RZ, -R12 ;  /* 0x000000ffff0c7224 */ /* 0x000fe200078e0a0c */
[----:B0-----:R-:W-:Y:S01]  /*4ec0*/  IABS R6, R22 ;  /* 0x0000001600067213 */ /* 0x001fe20000000000 */
[----:B------:R-:W-:Y:S02]  /*4ed0*/  IMAD.MOV R18, RZ, RZ, -R18 ;  /* 0x000000ffff127224 */ /* 0x000fe400078e0a12 */
[----:B------:R-:W-:Y:S01]  /*4ee0*/  IMAD R11, R90, R12, R11 ;  /* 0x0000000c5a0b7224 */ /* 0x000fe200078e020b */
[----:B------:R-:W-:Y:S01]  /*4ef0*/  MOV R12, R4 ;  /* 0x00000004000c7202 */ /* 0x000fe20000000f00 */
[----:B-1----:R-:W-:Y:S02]  /*4f00*/  IMAD.MOV.U32 R20, RZ, RZ, R14 ;  /* 0x000000ffff147224 */ /* 0x002fe400078e000e */
[----:B------:R-:W-:-:S04]  /*4f10*/  IMAD.HI.U32 R10, R0, R6, RZ ;  /* 0x00000006000a7227 */ /* 0x000fc800078e00ff */
[----:B------:R-:W-:Y:S01]  /*4f20*/  @!P1 IMAD.MOV R20, RZ, RZ, -R20 ;  /* 0x000000ffff149224 */ /* 0x000fe200078e0a14 */
[C---:B------:R-:W-:Y:S01]  /*4f30*/  ISETP.GT.U32.AND P1, PT, R90.reuse, R5, PT ;  /* 0x000000055a00720c */ /* 0x040fe20003f24070 */
[----:B------:R-:W-:Y:S02]  /*4f40*/  IMAD.MOV R10, RZ, RZ, -R10 ;  /* 0x000000ffff0a7224 */ /* 0x000fe400078e0a0a */
[----:B------:R-:W-:Y:S01]  /*4f50*/  VIADD R21, R93, 0x74 ;  /* 0x000000745d157836 */ /* 0x000fe20000000000 */
[----:B------:R0:W-:Y:S01]  /*4f60*/  STL [R1+0xc48], R20 ;  /* 0x000c481401007387 */ /* 0x0001e20000100800 */
[----:B------:R-:W-:Y:S02]  /*4f70*/  IMAD R6, R90, R10, R6 ;  /* 0x0000000a5a067224 */ /* 0x000fe400078e0206 */
[----:B------:R-:W-:Y:S01]  /*4f80*/  IMAD.MOV R16, RZ, RZ, -R16 ;  /* 0x000000ffff107224 */ /* 0x000fe200078e0a10 */
[----:B------:R-:W-:Y:S01]  /*4f90*/  IABS R10, R21 ;  /* 0x00000015000a7213 */ /* 0x000fe20000000000 */
[----:B------:R-:W-:-:S02]  /*4fa0*/  IMAD.MOV R14, RZ, RZ, -R19 ;  /* 0x000000ffff0e7224 */ /* 0x000fc400078e0a13 */
[----:B------:R-:W-:Y:S01]  /*4fb0*/  @!P3 IMAD.MOV R12, RZ, RZ, -R12 ;  /* 0x000000ffff0cb224 */ /* 0x000fe200078e0a0c */
[C---:B------:R-:W-:Y:S01]  /*4fc0*/  ISETP.GT.U32.AND P3, PT, R90.reuse, R6, PT ;  /* 0x000000065a00720c */ /* 0x040fe20003f64070 */
[----:B------:R-:W-:Y:S02]  /*4fd0*/  @!P1 IMAD.IADD R5, R5, 0x1, -R90 ;  /* 0x0000000105059824 */ /* 0x000fe400078e0a5a */
[C---:B------:R-:W-:Y:S02]  /*4fe0*/  IMAD R17, R90.reuse, R18, R17 ;  /* 0x000000125a117224 */ /* 0x040fe400078e0211 */
[C---:B------:R-:W-:Y:S01]  /*4ff0*/  IMAD R15, R90.reuse, R16, R15 ;  /* 0x000000105a0f7224 */ /* 0x040fe200078e020f */
[C---:B------:R-:W-:Y:S01]  /*5000*/  ISETP.GT.U32.AND P1, PT, R90.reuse, R5, PT ;  /* 0x000000055a00720c */ /* 0x040fe20003f24070 */
[----:B------:R-:W-:Y:S01]  /*5010*/  IMAD R13, R90, R14, R13 ;  /* 0x0000000e5a0d7224 */ /* 0x000fe200078e020d */
[----:B------:R-:W-:Y:S01]  /*5020*/  STL [R1+0x6c4], R17 ;  /* 0x0006c41101007387 */ /* 0x000fe20000100800 */
[----:B0-----:R-:W-:-:S02]  /*5030*/  VIADD R20, R93, 0x78 ;  /* 0x000000785d147836 */ /* 0x001fc40000000000 */
[----:B------:R-:W-:Y:S01]  /*5040*/  @!P0 IMAD.IADD R7, R7, 0x1, -R90 ;  /* 0x0000000107078824 */ /* 0x000fe200078e0a5a */
[----:B------:R-:W-:Y:S01]  /*5050*/  ISETP.GE.AND P0, PT, R24, RZ, PT ;  /* 0x000000ff1800720c */ /* 0x000fe20003f06270 */
[----:B------:R0:W-:Y:S01]  /*5060*/  STL [R1+0x6c8], R15 ;  /* 0x0006c80f01007387 */ /* 0x0001e20000100800 */
[----:B------:R-:W-:-:S03]  /*5070*/  IMAD.HI.U32 R14, R0, R10, RZ ;  /* 0x0000000a000e7227 */ /* 0x000fc600078e00ff */
[----:B------:R-:W-:Y:S01]  /*5080*/  STL [R1+0x6cc], R13 ;  /* 0x0006cc0d01007387 */ /* 0x000fe20000100800 */
[----:B------:R-:W-:Y:S02]  /*5090*/  IMAD.MOV R14, RZ, RZ, -R14 ;  /* 0x000000ffff0e7224 */ /* 0x000fe400078e0a0e */
[----:B------:R-:W-:Y:S01]  /*50a0*/  @!P3 IMAD.IADD R6, R6, 0x1, -R90 ;  /* 0x000000010606b824 */ /* 0x000fe200078e0a5a */
[----:B------:R1:W-:Y:S01]  /*50b0*/  STL [R1+0x6d0], R11 ;  /* 0x0006d00b01007387 */ /* 0x0003e20000100800 */
[C---:B------:R-:W-:Y:S02]  /*50c0*/  IMAD R10, R90.reuse, R14, R10 ;  /* 0x0000000e5a0a7224 */ /* 0x040fe400078e020a */
[----:B0-----:R-:W-:Y:S01]  /*50d0*/  VIADD R15, R93, 0x79 ;  /* 0x000000795d0f7836 */ /* 0x001fe20000000000 */
[----:B------:R-:W-:Y:S01]  /*50e0*/  STL [R1+0x17d0], R21 ;  /* 0x0017d01501007387 */ /* 0x000fe20000100800 */
[--C-:B------:R-:W-:Y:S01]  /*50f0*/  @!P1 IMAD.IADD R5, R5, 0x1, -R90.reuse ;  /* 0x0000000105059824 */ /* 0x100fe200078e0a5a */
[----:B------:R-:W-:Y:S01]  /*5100*/  ISETP.GE.AND P1, PT, R23, RZ, PT ;  /* 0x000000ff1700720c */ /* 0x000fe20003f26270 */
[----:B------:R-:W-:Y:S01]  /*5110*/  @!P0 IMAD.MOV R7, RZ, RZ, -R7 ;  /* 0x000000ffff078224 */ /* 0x000fe200078e0a07 */
[----:B------:R-:W-:Y:S01]  /*5120*/  STL [R1+0x17e8], R20 ;  /* 0x0017e81401007387 */ /* 0x000fe20000100800 */
[C---:B------:R-:W-:Y:S01]  /*5130*/  ISETP.GT.U32.AND P3, PT, R90.reuse, R6, PT ;  /* 0x000000065a00720c */ /* 0x040fe20003f64070 */
[C---:B------:R-:W-:Y:S01]  /*5140*/  VIADD R16, R93.reuse, 0x7a ;  /* 0x0000007a5d107836 */ /* 0x040fe20000000000 */
[----:B-1----:R-:W-:Y:S01]  /*5150*/  IABS R11, R20 ;  /* 0x00000014000b7213 */ /* 0x002fe20000000000 */
[----:B------:R-:W-:Y:S01]  /*5160*/  STL [R1+0x17f4], R15 ;  /* 0x0017f40f01007387 */ /* 0x000fe20000100800 */
[----:B------:R-:W-:Y:S01]  /*5170*/  ISETP.GT.U32.AND P0, PT, R90, R10, PT ;  /* 0x0000000a5a00720c */ /* 0x000fe20003f04070 */
[C---:B------:R-:W-:Y:S01]  /*5180*/  VIADD R19, R93.reuse, 0x7b ;  /* 0x0000007b5d137836 */ /* 0x040fe20000000000 */
[----:B------:R-:W-:Y:S01]  /*5190*/  IABS R13, R15 ;  /* 0x0000000f000d7213 */ /* 0x000fe20000000000 */
[----:B------:R-:W-:Y:S01]  /*51a0*/  IMAD.MOV.U32 R4, RZ, RZ, R11 ;  /* 0x000000ffff047224 */ /* 0x000fe200078e000b */
[----:B------:R0:W-:Y:S01]  /*51b0*/  STL [R1+0x7f0], R12 ;  /* 0x0007f00c01007387 */ /* 0x0001e20000100800 */
[----:B------:R-:W-:Y:S01]  /*51c0*/  VIADD R17, R93, 0x7c ;  /* 0x0000007c5d117836 */ /* 0x000fe20000000000 */
[----:B------:R-:W-:Y:S01]  /*51d0*/  IABS R18, R19 ;  /* 0x0000001300127213 */ /* 0x000fe20000000000 */
[----:B------:R-:W-:Y:S01]  /*51e0*/  @!P1 IMAD.MOV R5, RZ, RZ, -R5 ;  /* 0x000000ffff059224 */ /* 0x000fe200078e0a05 */
[----:B------:R-:W-:Y:S01]  /*51f0*/  ISETP.GE.AND P1, PT, R22, RZ, PT ;  /* 0x000000ff1600720c */ /* 0x000fe20003f26270 */
[----:B------:R-:W-:Y:S01]  /*5200*/  @!P3 IMAD.IADD R6, R6, 0x1, -R90 ;  /* 0x000000010606b824 */ /* 0x000fe200078e0a5a */
[----:B------:R1:W-:Y:S01]  /*5210*/  STL [R1+0xa3c], R7 ;  /* 0x000a3c0701007387 */ /* 0x0003e20000100800 */
[----:B------:R-:W-:-:S03]  /*5220*/  IMAD.HI.U32 R11, R0, R13, RZ ;  /* 0x0000000d000b7227 */ /* 0x000fc600078e00ff */
[----:B------:R-:W-:Y:S01]  /*5230*/  STL [R1+0x17ec], R16 ;  /* 0x0017ec1001007387 */ /* 0x000fe20000100800 */
[----:B0-----:R-:W-:-:S03]  /*5240*/  IMAD.HI.U32 R12, R0, R4, RZ ;  /* 0x00000004000c7227 */ /* 0x001fc600078e00ff */
[----:B------:R0:W-:Y:S01]  /*5250*/  STL [R1+0xaf4], R5 ;  /* 0x000af40501007387 */ /* 0x0001e20000100800 */
[----:B------:R-:W-:Y:S02]  /*5260*/  IMAD.MOV R12, RZ, RZ, -R12 ;  /* 0x000000ffff0c7224 */ /* 0x000fe400078e0a0c */
[----:B------:R-:W-:Y:S02]  /*5270*/  @!P0 IMAD.IADD R10, R10, 0x1, -R90 ;  /* 0x000000010a0a8824 */ /* 0x000fe400078e0a5a */
[C---:B------:R-:W-:Y:S02]  /*5280*/  IMAD R4, R90.reuse, R12, R4 ;  /* 0x0000000c5a047224 */ /* 0x040fe400078e0204 */
[C---:B-1----:R-:W-:Y:S01]  /*5290*/  VIADD R7, R93.reuse, 0x25 ;  /* 0x000000255d077836 */ /* 0x042fe20000000000 */
[C---:B------:R-:W-:Y:S01]  /*52a0*/  ISETP.GT.U32.AND P0, PT, R90.reuse, R10, PT ;  /* 0x0000000a5a00720c */ /* 0x040fe20003f04070 */
[----:B------:R-:W-:Y:S01]  /*52b0*/  IMAD.MOV R11, RZ, RZ, -R11 ;  /* 0x000000ffff0b7224 */ /* 0x000fe200078e0a0b */
[C---:B------:R-:W-:Y:S01]  /*52c0*/  ISETP.GT.U32.AND P3, PT, R90.reuse, R4, PT ;  /* 0x000000045a00720c */ /* 0x040fe20003f64070 */
[----:B------:R-:W-:Y:S01]  /*52d0*/  VIADD R22, R93, 0x80 ;  /* 0x000000805d167836 */ /* 0x000fe20000000000 */
[----:B------:R1:W-:Y:S01]  /*52e0*/  STL [R1+0x1624], R7 ;  /* 0x0016240701007387 */ /* 0x0003e20000100800 */
[----:B------:R-:W-:Y:S01]  /*52f0*/  IABS R12, R7 ;  /* 0x00000007000c7213 */ /* 0x000fe20000000000 */
[----:B------:R-:W-:Y:S01]  /*5300*/  IMAD R13, R90, R11, R13 ;  /* 0x0000000b5a0d7224 */ /* 0x000fe200078e020d */
[----:B0-----:R-:W-:Y:S01]  /*5310*/  IABS R5, R16 ;  /* 0x0000001000057213 */ /* 0x001fe20000000000 */
[----:B------:R-:W-:Y:S01]  /*5320*/  STL [R1+0x17f0], R19 ;  /* 0x0017f01301007387 */ /* 0x000fe20000100800 */
[----:B------:R-:W-:Y:S01]  /*5330*/  IABS R11, R17 ;  /* 0x00000011000b7213 */ /* 0x000fe20000000000 */
[----:B------:R-:W-:-:S02]  /*5340*/  IMAD.HI.U32 R14, R0, R12, RZ ;  /* 0x0000000c000e7227 */ /* 0x000fc400078e00ff */
[----:B------:R-:W-:Y:S02]  /*5350*/  STL [R1+0x17f8], R17 ;  /* 0x0017f81101007387 */ /* 0x000fe40000100800 */
[----:B-1----:R-:W-:Y:S02]  /*5360*/  IMAD.MOV.U32 R7, RZ, RZ, R6 ;  /* 0x000000ffff077224 */ /* 0x002fe400078e0006 */
[----:B------:R-:W-:Y:S02]  /*5370*/  @!P3 IMAD.IADD R4, R4, 0x1, -R90 ;  /* 0x000000010404b824 */ /* 0x000fe400078e0a5a */
[----:B------:R-:W-:Y:S01]  /*5380*/  @!P1 IMAD.MOV R7, RZ, RZ, -R7 ;  /* 0x000000ffff079224 */ /* 0x000fe200078e0a07 */
[----:B------:R-:W-:Y:S01]  /*5390*/  ISETP.GE.AND P1, PT, R21, RZ, PT ;  /* 0x000000ff1500720c */ /* 0x000fe20003f26270 */
[----:B------:R-:W-:Y:S01]  /*53a0*/  IMAD.HI.U32 R6, R0, R5, RZ ;  /* 0x0000000500067227 */ /* 0x000fe200078e00ff */
[----:B------:R-:W-:Y:S02]  /*53b0*/  ISETP.GT.U32.AND P3, PT, R90, R4, PT ;  /* 0x000000045a00720c */ /* 0x000fe40003f64070 */
[----:B------:R0:W-:Y:S01]  /*53c0*/  STL [R1+0xbbc], R7 ;  /* 0x000bbc0701007387 */ /* 0x0001e20000100800 */
[----:B------:R-:W-:-:S02]  /*53d0*/  IMAD.MOV R6, RZ, RZ, -R6 ;  /* 0x000000ffff067224 */ /* 0x000fc400078e0a06 */
[----:B------:R-:W-:Y:S01]  /*53e0*/  @!P0 IMAD.IADD R10, R10, 0x1, -R90 ;  /* 0x000000010a0a8824 */ /* 0x000fe200078e0a5a */
[C---:B------:R-:W-:Y:S01]  /*53f0*/  ISETP.GT.U32.AND P0, PT, R90.reuse, R13, PT ;  /* 0x0000000d5a00720c */ /* 0x040fe20003f04070 */
[C---:B------:R-:W-:Y:S02]  /*5400*/  IMAD R5, R90.reuse, R6, R5 ;  /* 0x000000065a057224 */ /* 0x040fe400078e0205 */
[----:B------:R-:W-:Y:S02]  /*5410*/  IMAD.MOV.U32 R21, RZ, RZ, R10 ;  /* 0x000000ffff157224 */ /* 0x000fe400078e000a */
[----:B------:R-:W-:Y:S02]  /*5420*/  IMAD.MOV R14, RZ, RZ, -R14 ;  /* 0x000000ffff0e7224 */ /* 0x000fe400078e0a0e */
[----:B------:R-:W-:Y:S01]  /*5430*/  @!P1 IMAD.MOV R21, RZ, RZ, -R21 ;  /* 0x000000ffff159224 */ /* 0x000fe200078e0a15 */
[----:B------:R-:W-:Y:S01]  /*5440*/  ISETP.GT.U32.AND P1, PT, R90, R5, PT ;  /* 0x000000055a00720c */ /* 0x000fe20003f24070 */
[----:B------:R-:W-:Y:S01]  /*5450*/  @!P3 IMAD.IADD R4, R4, 0x1, -R90 ;  /* 0x000000010404b824 */ /* 0x000fe200078e0a5a */
[----:B------:R-:W-:Y:S01]  /*5460*/  ISETP.GE.AND P3, PT, R20, RZ, PT ;  /* 0x000000ff1400720c */ /* 0x000fe20003f66270 */
[----:B0-----:R-:W-:-:S04]  /*5470*/  IMAD.HI.U32 R7, R0, R18, RZ ;  /* 0x0000001200077227 */ /* 0x001fc800078e00ff */
[----:B------:R-:W-:Y:S02]  /*5480*/  @!P0 IMAD.IADD R13, R13, 0x1, -R90 ;  /* 0x000000010d0d8824 */ /* 0x000fe400078e0a5a */
[C---:B------:R-:W-:Y:S01]  /*5490*/  IMAD R10, R90.reuse, R14, R12 ;  /* 0x0000000e5a0a7224 */ /* 0x040fe200078e020c */
[----:B------:R-:W-:Y:S01]  /*54a0*/  IABS R14, R25 ;  /* 0x00000019000e7213 */ /* 0x000fe20000000000 */
[----:B------:R-:W-:Y:S01]  /*54b0*/  IMAD.MOV R7, RZ, RZ, -R7 ;  /* 0x000000ffff077224 */ /* 0x000fe200078e0a07 */
[----:B------:R-:W-:Y:S01]  /*54c0*/  ISETP.GT.U32.AND P0, PT, R90, R13, PT ;  /* 0x0000000d5a00720c */ /* 0x000fe20003f04070 */
[----:B------:R-:W-:Y:S01]  /*54d0*/  @!P1 IMAD.IADD R5, R5, 0x1, -R90 ;  /* 0x0000000105059824 */ /* 0x000fe200078e0a5a */
[----:B------:R0:W-:Y:S01]  /*54e0*/  STL [R1+0x6d4], R10 ;  /* 0x0006d40a01007387 */ /* 0x0001e20000100800 */
[----:B------:R-:W-:Y:S01]  /*54f0*/  @!P3 IMAD.MOV R4, RZ, RZ, -R4 ;  /* 0x000000ffff04b224 */ /* 0x000fe200078e0a04 */
[----:B------:R-:W-:Y:S01]  /*5500*/  ISETP.GE.AND P1, PT, R15, RZ, PT ;  /* 0x000000ff0f00720c */ /* 0x000fe20003f26270 */
[----:B------:R-:W-:Y:S01]  /*5510*/  IMAD.HI.U32 R6, R0, R11, RZ ;  /* 0x0000000b00067227 */ /* 0x000fe200078e00ff */
[C---:B------:R-:W-:Y:S01]  /*5520*/  ISETP.GT.U32.AND P3, PT, R90.reuse, R5, PT ;  /* 0x000000055a00720c */ /* 0x040fe20003f64070 */
[----:B------:R1:W-:Y:S02]  /*5530*/  STL [R1+0xc10], R21 ;  /* 0x000c101501007387 */ /* 0x0003e40000100800 */
[----:B------:R-:W-:-:S02]  /*5540*/  IMAD R18, R90, R7, R18 ;  /* 0x000000075a127224 */ /* 0x000fc400078e0212 */
[----:B------:R-:W-:Y:S02]  /*5550*/  IMAD.MOV R6, RZ, RZ, -R6 ;  /* 0x000000ffff067224 */ /* 0x000fe400078e0a06 */
[----:B0-----:R-:W-:Y:S02]  /*5560*/  VIADD R10, R93, 0x26 ;  /* 0x000000265d0a7836 */ /* 0x001fe40000000000 */
[--C-:B------:R-:W-:Y:S01]  /*5570*/  @!P0 IMAD.IADD R13, R13, 0x1, -R90.reuse ;  /* 0x000000010d0d8824 */ /* 0x100fe200078e0a5a */
[C---:B------:R-:W-:Y:S01]  /*5580*/  ISETP.GT.U32.AND P0, PT, R90.reuse, R18, PT ;  /* 0x000000125a00720c */ /* 0x040fe20003f04070 */
[C---:B------:R-:W-:Y:S01]  /*5590*/  IMAD R11, R90.reuse, R6, R11 ;  /* 0x000000065a0b7224 */ /* 0x040fe200078e020b */
[----:B------:R-:W-:Y:S01]  /*55a0*/  IABS R12, R10 ;  /* 0x0000000a000c7213 */ /* 0x000fe20000000000 */
[----:B------:R-:W-:Y:S01]  /*55b0*/  VIADD R7, R93, 0x27 ;  /* 0x000000275d077836 */ /* 0x000fe20000000000 */
[----:B------:R-:W-:Y:S01]  /*55c0*/  STL [R1+0x1618], R10 ;  /* 0x0016180a01007387 */ /* 0x000fe20000100800 */
[----:B------:R-:W-:Y:S01]  /*55d0*/  @!P3 IMAD.IADD R5, R5, 0x1, -R90 ;  /* 0x000000010505b824 */ /* 0x000fe200078e0a5a */
[----:B------:R-:W-:Y:S01]  /*55e0*/  ISETP.GT.U32.AND P3, PT, R90, R11, PT ;  /* 0x0000000b5a00720c */ /* 0x000fe20003f64070 */
[----:B------:R-:W-:Y:S01]  /*55f0*/  IMAD.HI.U32 R15, R0, R12, RZ ;  /* 0x0000000c000f7227 */ /* 0x000fe200078e00ff */
[----:B------:R0:W-:Y:S01]  /*5600*/  STL [R1+0x1620], R7 ;  /* 0x0016200701007387 */ /* 0x0001e20000100800 */
[----:B------:R-:W-:-:S02]  /*5610*/  IABS R6, R7 ;  /* 0x0000000700067213 */ /* 0x000fc40000000000 */
[----:B------:R-:W-:Y:S01]  /*5620*/  IMAD.MOV R15, RZ, RZ, -R15 ;  /* 0x000000ffff0f7224 */ /* 0x000fe200078e0a0f */
[----:B------:R-:W-:Y:S01]  /*5630*/  STL [R1+0x1800], R22 ;  /* 0x0018001601007387 */ /* 0x000fe20000100800 */
[----:B------:R-:W-:Y:S01]  /*5640*/  @!P0 IMAD.IADD R18, R18, 0x1, -R90 ;  /* 0x0000000112128824 */ /* 0x000fe200078e0a5a */
[----:B------:R-:W-:Y:S01]  /*5650*/  ISETP.GE.AND P0, PT, R16, RZ, PT ;  /* 0x000000ff1000720c */ /* 0x000fe20003f06270 */
[C---:B------:R-:W-:Y:S02]  /*5660*/  IMAD R15, R90.reuse, R15, R12 ;  /* 0x0000000f5a0f7224 */ /* 0x040fe400078e020c */
[----:B-1----:R-:W-:Y:S01]  /*5670*/  VIADD R21, R93, 0x81 ;  /* 0x000000815d157836 */ /* 0x002fe20000000000 */
[----:B0-----:R-:W-:Y:S01]  /*5680*/  IABS R7, R22 ;  /* 0x0000001600077213 */ /* 0x001fe20000000000 */
[----:B------:R-:W-:Y:S01]  /*5690*/  @!P3 IMAD.IADD R11, R11, 0x1, -R90 ;  /* 0x000000010b0bb824 */ /* 0x000fe200078e0a5a */
[----:B------:R-:W-:Y:S01]  /*56a0*/  ISETP.GT.U32.AND P3, PT, R90, R18, PT ;  /* 0x000000125a00720c */ /* 0x000fe20003f64070 */
[C---:B------:R-:W-:Y:S01]  /*56b0*/  IMAD.HI.U32 R10, R0.reuse, R6, RZ ;  /* 0x00000006000a7227 */ /* 0x040fe200078e00ff */
[----:B------:R-:W-:Y:S03]  /*56c0*/  STL [R1+0x1804], R21 ;  /* 0x0018041501007387 */ /* 0x000fe60000100800 */
[----:B------:R-:W-:Y:S01]  /*56d0*/  IMAD.HI.U32 R12, R0, R7, RZ ;  /* 0x00000007000c7227 */ /* 0x000fe200078e00ff */
[----:B------:R-:W-:Y:S03]  /*56e0*/  STL [R1+0x1808], R25 ;  /* 0x0018081901007387 */ /* 0x000fe60000100800 */
[----:B------:R-:W-:Y:S01]  /*56f0*/  IMAD.MOV R12, RZ, RZ, -R12 ;  /* 0x000000ffff0c7224 */ /* 0x000fe200078e0a0c */
[----:B------:R0:W-:Y:S01]  /*5700*/  STL [R1+0x7f4], R4 ;  /* 0x0007f40401007387 */ /* 0x0001e20000100800 */
[----:B------:R-:W-:-:S02]  /*5710*/  IMAD.MOV R10, RZ, RZ, -R10 ;  /* 0x000000ffff0a7224 */ /* 0x000fc400078e0a0a */
[C---:B------:R-:W-:Y:S01]  /*5720*/  IMAD R7, R90.reuse, R12, R7 ;  /* 0x0000000c5a077224 */ /* 0x040fe200078e0207 */
[----:B------:R1:W-:Y:S01]  /*5730*/  STL [R1+0x6dc], R15 ;  /* 0x0006dc0f01007387 */ /* 0x0003e20000100800 */
[----:B------:R-:W-:Y:S02]  /*5740*/  @!P0 IMAD.MOV R5, RZ, RZ, -R5 ;  /* 0x000000ffff058224 */ /* 0x000fe400078e0a05 */
[C---:B------:R-:W-:Y:S01]  /*5750*/  IMAD R6, R90.reuse, R10, R6 ;  /* 0x0000000a5a067224 */ /* 0x040fe200078e0206 */
[----:B------:R-:W-:Y:S01]  /*5760*/  ISETP.GT.U32.AND P0, PT, R90, R7, PT ;  /* 0x000000075a00720c */ /* 0x000fe20003f04070 */
[----:B------:R-:W-:Y:S01]  /*5770*/  @!P1 IMAD.MOV R13, RZ, RZ, -R13 ;  /* 0x000000ffff0d9224 */ /* 0x000fe200078e0a0d */
[----:B0-----:R-:W-:Y:S01]  /*5780*/  IABS R4, R21 ;  /* 0x0000001500047213 */ /* 0x001fe20000000000 */
[----:B------:R-:W-:Y:S01]  /*5790*/  @!P3 IMAD.IADD R18, R18, 0x1, -R90 ;  /* 0x000000011212b824 */ /* 0x000fe200078e0a5a */
[----:B------:R-:W-:Y:S01]  /*57a0*/  ISETP.GT.U32.AND P1, PT, R90, R11, PT ;  /* 0x0000000b5a00720c */ /* 0x000fe20003f24070 */
[----:B------:R0:W-:Y:S01]  /*57b0*/  STL [R1+0x6d8], R6 ;  /* 0x0006d80601007387 */ /* 0x0001e20000100800 */
[----:B------:R-:W-:Y:S01]  /*57c0*/  ISETP.GE.AND P3, PT, R19, RZ, PT ;  /* 0x000000ff1300720c */ /* 0x000fe20003f66270 */
[----:B------:R-:W-:Y:S01]  /*57d0*/  IMAD.HI.U32 R10, R0, R4, RZ ;  /* 0x00000004000a7227 */ /* 0x000fe200078e00ff */
[----:B-1----:R-:W-:Y:S01]  /*57e0*/  IADD3 R15, PT, PT, R93, 0x2e, RZ ;  /* 0x0000002e5d0f7810 */ /* 0x002fe20007ffe0ff */
[----:B------:R1:W-:Y:S02]  /*57f0*/  STL [R1+0xa50], R13 ;  /* 0x000a500d01007387 */ /* 0x0003e40000100800 */
[----:B------:R-:W-:-:S02]  /*5800*/  IMAD.MOV R10, RZ, RZ, -R10 ;  /* 0x000000ffff0a7224 */ /* 0x000fc400078e0a0a */
[----:B------:R-:W-:Y:S02]  /*5810*/  @!P0 IMAD.IADD R7, R7, 0x1, -R90 ;  /* 0x0000000107078824 */ /* 0x000fe400078e0a5a */
[----:B------:R-:W-:Y:S02]  /*5820*/  IMAD R4, R90, R10, R4 ;  /* 0x0000000a5a047224 */ /* 0x000fe400078e0204 */
[----:B0-----:R-:W-:-:S03]  /*5830*/  IMAD.HI.U32 R6, R0, R14, RZ ;  /* 0x0000000e00067227 */ /* 0x001fc600078e00ff */
[----:B------:R-:W-:Y:S01]  /*5840*/  ISETP.GT.U32.AND P0, PT, R90, R4, PT ;  /* 0x000000045a00720c */ /* 0x000fe20003f04070 */
[----:B------:R-:W-:Y:S02]  /*5850*/  VIADD R16, R93, 0x2d ;  /* 0x0000002d5d107836 */ /* 0x000fe40000000000 */
[----:B------:R-:W-:Y:S02]  /*5860*/  IMAD.MOV.U32 R26, RZ, RZ, R18 ;  /* 0x000000ffff1a7224 */ /* 0x000fe400078e0012 */
[----:B------:R-:W-:Y:S01]  /*5870*/  @!P1 IMAD.IADD R11, R11, 0x1, -R90 ;  /* 0x000000010b0b9824 */ /* 0x000fe200078e0a5a */
[----:B------:R-:W-:Y:S01]  /*5880*/  ISETP.GE.AND P1, PT, R17, RZ, PT ;  /* 0x000000ff1100720c */ /* 0x000fe20003f26270 */
[----:B------:R-:W-:Y:S01]  /*5890*/  IMAD.MOV R6, RZ, RZ, -R6 ;  /* 0x000000ffff067224 */ /* 0x000fe200078e0a06 */
[----:B------:R-:W-:Y:S01]  /*58a0*/  IABS R17, R16 ;  /* 0x0000001000117213 */ /* 0x000fe20000000000 */
[C---:B-1----:R-:W-:Y:S01]  /*58b0*/  VIADD R13, R93.reuse, 0x2f ;  /* 0x0000002f5d0d7836 */ /* 0x042fe20000000000 */
[----:B------:R-:W-:Y:S01]  /*58c0*/  STL [R1+0x1630], R16 ;  /* 0x0016301001007387 */ /* 0x000fe20000100800 */
[----:B------:R-:W-:-:S02]  /*58d0*/  VIADD R23, R93, 0x88 ;  /* 0x000000885d177836 */ /* 0x000fc40000000000 */
[----:B------:R-:W-:Y:S01]  /*58e0*/  @!P3 IMAD.MOV R26, RZ, RZ, -R26 ;  /* 0x000000ffff1ab224 */ /* 0x000fe200078e0a1a */
[C---:B------:R-:W-:Y:S01]  /*58f0*/  ISETP.GT.U32.AND P3, PT, R90.reuse, R7, PT ;  /* 0x000000075a00720c */ /* 0x040fe20003f64070 */
[----:B------:R0:W-:Y:S01]  /*5900*/  STL [R1+0x1638], R15 ;  /* 0x0016380f01007387 */ /* 0x0001e20000100800 */
[----:B------:R-:W-:Y:S01]  /*5910*/  IMAD R14, R90, R6, R14 ;  /* 0x000000065a0e7224 */ /* 0x000fe200078e020e */
[----:B------:R-:W-:Y:S01]  /*5920*/  IABS R12, R13 ;  /* 0x0000000d000c7213 */ /* 0x000fe20000000000 */
[----:B------:R-:W-:Y:S01]  /*5930*/  IMAD.HI.U32 R20, R0, R17, RZ ;  /* 0x0000001100147227 */ /* 0x000fe200078e00ff */
[----:B------:R-:W-:Y:S01]  /*5940*/  IABS R6, R23 ;  /* 0x0000001700067213 */ /* 0x000fe20000000000 */
[----:B------:R1:W-:Y:S02]  /*5950*/  STL [R1+0xb00], R5 ;  /* 0x000b000501007387 */ /* 0x0003e40000100800 */
[----:B------:R-:W-:Y:S02]  /*5960*/  VIADD R24, R93, 0x83 ;  /* 0x000000835d187836 */ /* 0x000fe40000000000 */
[----:B------:R2:W-:Y:S01]  /*5970*/  STL [R1+0x1644], R13 ;  /* 0x0016440d01007387 */ /* 0x0005e20000100800 */
[----:B0-----:R-:W-:Y:S01]  /*5980*/  IABS R15, R15 ;  /* 0x0000000f000f7213 */ /* 0x001fe20000000000 */
[----:B------:R-:W-:-:S02]  /*5990*/  @!P0 IMAD.IADD R4, R4, 0x1, -R90 ;  /* 0x0000000104048824 */ /* 0x000fc400078e0a5a */
[C---:B------:R-:W-:Y:S01]  /*59a0*/  IMAD.HI.U32 R10, R0.reuse, R6, RZ ;  /* 0x00000006000a7227 */ /* 0x040fe200078e00ff */
[----:B------:R-:W-:Y:S01]  /*59b0*/  STL [R1+0x17fc], R24 ;  /* 0x0017fc1801007387 */ /* 0x000fe20000100800 */
[----:B-1----:R-:W-:Y:S02]  /*59c0*/  IABS R5, R24 ;  /* 0x0000001800057213 */ /* 0x002fe40000000000 */
[----:B------:R-:W-:Y:S01]  /*59d0*/  IMAD.HI.U32 R16, R0, R15, RZ ;  /* 0x0000000f00107227 */ /* 0x000fe200078e00ff */
[----:B------:R-:W-:Y:S01]  /*59e0*/  ISETP.GT.U32.AND P0, PT, R90, R4, PT ;  /* 0x000000045a00720c */ /* 0x000fe20003f04070 */
[----:B------:R-:W-:Y:S02]  /*59f0*/  STL [R1+0x1818], R23 ;  /* 0x0018181701007387 */ /* 0x000fe40000100800 */
[----:B--2---:R-:W-:Y:S02]  /*5a00*/  IMAD.HI.U32 R13, R0, R12, RZ ;  /* 0x0000000c000d7227 */ /* 0x004fe400078e00ff */
[----:B------:R-:W-:Y:S02]  /*5a10*/  STL [R1+0xbc0], R26 ;  /* 0x000bc01a01007387 */ /* 0x000fe40000100800 */
[----:B------:R-:W-:-:S02]  /*5a20*/  IMAD.MOV R18, RZ, RZ, -R20 ;  /* 0x000000ffff127224 */ /* 0x000fc400078e0a14 */
[----:B------:R-:W-:Y:S02]  /*5a30*/  IMAD.MOV.U32 R20, RZ, RZ, R11 ;  /* 0x000000ffff147224 */ /* 0x000fe400078e000b */
[----:B------:R-:W-:Y:S02]  /*5a40*/  IMAD.MOV R16, RZ, RZ, -R16 ;  /* 0x000000ffff107224 */ /* 0x000fe400078e0a10 */
[----:B------:R-:W-:Y:S02]  /*5a50*/  IMAD.MOV R13, RZ, RZ, -R13 ;  /* 0x000000ffff0d7224 */ /* 0x000fe400078e0a0d */
[----:B------:R-:W-:Y:S02]  /*5a60*/  IMAD.MOV R10, RZ, RZ, -R10 ;  /* 0x000000ffff0a7224 */ /* 0x000fe400078e0a0a */
[----:B------:R-:W-:Y:S01]  /*5a70*/  @!P1 IMAD.MOV R20, RZ, RZ, -R20 ;  /* 0x000000ffff149224 */ /* 0x000fe200078e0a14 */
[----:B------:R-:W-:Y:S01]  /*5a80*/  ISETP.GT.U32.AND P1, PT, R90, R14, PT ;  /* 0x0000000e5a00720c */ /* 0x000fe20003f24070 */
[----:B------:R-:W-:Y:S01]  /*5a90*/  @!P3 IMAD.IADD R7, R7, 0x1, -R90 ;  /* 0x000000010707b824 */ /* 0x000fe200078e0a5a */
[----:B------:R-:W-:Y:S01]  /*5aa0*/  ISETP.GE.AND P3, PT, R22, RZ, PT ;  /* 0x000000ff1600720c */ /* 0x000fe20003f66270 */
[----:B------:R-:W-:Y:S01]  /*5ab0*/  IMAD R17, R90, R18, R17 ;  /* 0x000000125a117224 */ /* 0x000fe200078e0211 */
[----:B------:R-:W-:Y:S01]  /*5ac0*/  STL [R1+0xbfc], R20 ;  /* 0x000bfc1401007387 */ /* 0x000fe20000100800 */
[----:B------:R-:W-:-:S03]  /*5ad0*/  IMAD.HI.U32 R19, R0, R5, RZ ;  /* 0x0000000500137227 */ /* 0x000fc600078e00ff */
[----:B------:R-:W-:Y:S01]  /*5ae0*/  STL [R1+0x6e0], R17 ;  /* 0x0006e01101007387 */ /* 0x000fe20000100800 */
[C---:B------:R-:W-:Y:S02]  /*5af0*/  IMAD R15, R90.reuse, R16, R15 ;  /* 0x000000105a0f7224 */ /* 0x040fe400078e020f */
[C---:B------:R-:W-:Y:S02]  /*5b00*/  IMAD R12, R90.reuse, R13, R12 ;  /* 0x0000000d5a0c7224 */ /* 0x040fe400078e020c */
[----:B------:R-:W-:Y:S01]  /*5b10*/  IMAD R6, R90, R10, R6 ;  /* 0x0000000a5a067224 */ /* 0x000fe200078e0206 */
[----:B------:R0:W-:Y:S01]  /*5b20*/  STL [R1+0x6e4], R15 ;  /* 0x0006e40f01007387 */ /* 0x0001e20000100800 */
[----:B------:R-:W-:Y:S02]  /*5b30*/  VIADD R10, R93, 0x35 ;  /* 0x000000355d0a7836 */ /* 0x000fe40000000000 */
[----:B------:R-:W-:Y:S01]  /*5b40*/  IMAD.MOV R11, RZ, RZ, -R19 ;  /* 0x000000ffff0b7224 */ /* 0x000fe200078e0a13 */
[----:B------:R1:W-:Y:S01]  /*5b50*/  STL [R1+0x6e8], R12 ;  /* 0x0006e80c01007387 */ /* 0x0003e20000100800 */
[--C-:B------:R-:W-:Y:S01]  /*5b60*/  @!P0 IMAD.IADD R4, R4, 0x1, -R90.reuse ;  /* 0x0000000104048824 */ /* 0x100fe200078e0a5a */
[----:B------:R-:W-:Y:S01]  /*5b70*/  ISETP.GE.AND P0, PT, R21, RZ, PT ;  /* 0x000000ff1500720c */ /* 0x000fe20003f06270 */
[----:B------:R-:W-:Y:S01]  /*5b80*/  IMAD R5, R90, R11, R5 ;  /* 0x0000000b5a057224 */ /* 0x000fe200078e0205 */
[----:B------:R2:W-:Y:S01]  /*5b90*/  STL [R1+0x1654], R10 ;  /* 0x0016540a01007387 */ /* 0x0005e20000100800 */
[----:B------:R-:W-:Y:S01]  /*5ba0*/  @!P1 IMAD.IADD R14, R14, 0x1, -R90 ;  /* 0x000000010e0e9824 */ /* 0x000fe200078e0a5a */
[----:B0-----:R-:W-:Y:S01]  /*5bb0*/  IABS R15, R10 ;  /* 0x0000000a000f7213 */ /* 0x001fe20000000000 */
[----:B------:R-:W-:-:S02]  /*5bc0*/  VIADD R22, R93, 0x8a ;  /* 0x0000008a5d167836 */ /* 0x000fc40000000000 */
[C---:B------:R-:W-:Y:S01]  /*5bd0*/  VIADD R21, R93.reuse, 0x89 ;  /* 0x000000895d157836 */ /* 0x040fe20000000000 */
[----:B------:R-:W-:Y:S01]  /*5be0*/  ISETP.GT.U32.AND P1, PT, R90, R14, PT ;  /* 0x0000000e5a00720c */ /* 0x000fe20003f24070 */
[----:B------:R-:W-:Y:S01]  /*5bf0*/  VIADD R17, R93, 0x8b ;  /* 0x0000008b5d117836 */ /* 0x000fe20000000000 */
[----:B------:R-:W-:Y:S01]  /*5c00*/  IABS R11, R22 ;  /* 0x00000016000b7213 */ /* 0x000fe20000000000 */
[----:B------:R-:W-:Y:S01]  /*5c10*/  IMAD.HI.U32 R16, R0, R15, RZ ;  /* 0x0000000f00107227 */ /* 0x000fe200078e00ff */
[----:B------:R-:W-:Y:S02]  /*5c20*/  STL [R1+0x180c], R21 ;  /* 0x00180c1501007387 */ /* 0x000fe40000100800 */
[----:B-1----:R-:W-:Y:S01]  /*5c30*/  IABS R12, R17 ;  /* 0x00000011000c7213 */ /* 0x002fe20000000000 */
[----:B--2---:R-:W-:Y:S01]  /*5c40*/  IMAD.MOV.U32 R10, RZ, RZ, R7 ;  /* 0x000000ffff0a7224 */ /* 0x004fe200078e0007 */
[----:B------:R-:W-:Y:S01]  /*5c50*/  STL [R1+0x1810], R22 ;  /* 0x0018101601007387 */ /* 0x000fe20000100800 */
[----:B------:R-:W-:Y:S01]  /*5c60*/  @!P0 IMAD.MOV R4, RZ, RZ, -R4 ;  /* 0x000000ffff048224 */ /* 0x000fe200078e0a04 */
[----:B------:R-:W-:Y:S01]  /*5c70*/  ISETP.GE.AND P0, PT, R25, RZ, PT ;  /* 0x000000ff1900720c */ /* 0x000fe20003f06270 */
[----:B------:R-:W-:Y:S01]  /*5c80*/  @!P3 IMAD.MOV R10, RZ, RZ, -R10 ;  /* 0x000000ffff0ab224 */ /* 0x000fe200078e0a0a */
[----:B------:R-:W-:Y:S01]  /*5c90*/  ISETP.GT.U32.AND P3, PT, R90, R5, PT ;  /* 0x000000055a00720c */ /* 0x000fe20003f64070 */
[----:B------:R-:W-:Y:S01]  /*5ca0*/  @!P1 IMAD.IADD R14, R14, 0x1, -R90 ;  /* 0x000000010e0e9824 */ /* 0x000fe200078e0a5a */
[----:B------:R-:W-:Y:S01]  /*5cb0*/  STL [R1+0x1814], R17 ;  /* 0x0018141101007387 */ /* 0x000fe20000100800 */
[----:B------:R-:W-:Y:S01]  /*5cc0*/  IMAD.MOV R16, RZ, RZ, -R16 ;  /* 0x000000ffff107224 */ /* 0x000fe200078e0a10 */
[----:B------:R-:W-:Y:S01]  /*5cd0*/  IABS R7, R21 ;  /* 0x0000001500077213 */ /* 0x000fe20000000000 */
[C---:B------:R-:W-:Y:S01]  /*5ce0*/  VIADD R19, R93.reuse, 0x91 ;  /* 0x000000915d137836 */ /* 0x040fe20000000000 */
[----:B------:R0:W-:Y:S01]  /*5cf0*/  STL [R1+0x7f8], R10 ;  /* 0x0007f80a01007387 */ /* 0x0001e20000100800 */
[C---:B------:R-:W-:Y:S01]  /*5d00*/  IMAD R15, R90.reuse, R16, R15 ;  /* 0x000000105a0f7224 */ /* 0x040fe200078e020f */
[----:B------:R-:W-:Y:S01]  /*5d10*/  ISETP.GT.U32.AND P1, PT, R90, R6, PT ;  /* 0x000000065a00720c */ /* 0x000fe20003f24070 */
[----:B------:R-:W-:Y:S01]  /*5d20*/  VIADD R16, R93, 0x90 ;  /* 0x000000905d107836 */ /* 0x000fe20000000000 */
[----:B------:R1:W-:Y:S01]  /*5d30*/  STL [R1+0xa5c], R4 ;  /* 0x000a5c0401007387 */ /* 0x0003e20000100800 */
[----:B------:R-:W-:Y:S01]  /*5d40*/  @!P0 IMAD.MOV R14, RZ, RZ, -R14 ;  /* 0x000000ffff0e8224 */ /* 0x000fe200078e0a0e */
[----:B------:R-:W-:Y:S01]  /*5d50*/  ISETP.GE.AND P0, PT, R24, RZ, PT ;  /* 0x000000ff1800720c */ /* 0x000fe20003f06270 */
[----:B------:R-:W-:Y:S01]  /*5d60*/  @!P3 IMAD.IADD R5, R5, 0x1, -R90 ;  /* 0x000000010505b824 */ /* 0x000fe200078e0a5a */
[----:B------:R2:W-:Y:S01]  /*5d70*/  STL [R1+0x6ec], R15 ;  /* 0x0006ec0f01007387 */ /* 0x0005e20000100800 */
[----:B------:R-:W-:Y:S01]  /*5d80*/  VIADD R18, R93, 0x92 ;  /* 0x000000925d127836 */ /* 0x000fe20000000000 */
[----:B------:R-:W-:Y:S01]  /*5d90*/  IABS R20, R19 ;  /* 0x0000001300147213 */ /* 0x000fe20000000000 */
[----:B0-----:R-:W-:Y:S01]  /*5da0*/  IMAD.HI.U32 R10, R0, R11, RZ ;  /* 0x0000000b000a7227 */ /* 0x001fe200078e00ff */
[----:B------:R-:W-:Y:S01]  /*5db0*/  ISETP.GT.U32.AND P3, PT, R90, R5, PT ;  /* 0x000000055a00720c */ /* 0x000fe20003f64070 */
[----:B------:R0:W-:Y:S02]  /*5dc0*/  STL [R1+0xb04], R14 ;  /* 0x000b040e01007387 */ /* 0x0001e40000100800 */
[----:B------:R-:W-:-:S02]  /*5dd0*/  IMAD.MOV R10, RZ, RZ, -R10 ;  /* 0x000000ffff0a7224 */ /* 0x000fc400078e0a0a */
[----:B-1----:R-:W-:Y:S02]  /*5de0*/  IMAD.MOV.U32 R4, RZ, RZ, R7 ;  /* 0x000000ffff047224 */ /* 0x002fe400078e0007 */
[----:B------:R-:W-:Y:S02]  /*5df0*/  IMAD R11, R90, R10, R11 ;  /* 0x0000000a5a0b7224 */ /* 0x000fe400078e020b */
[----:B------:R-:W-:-:S04]  /*5e00*/  IMAD.HI.U32 R13, R0, R4, RZ ;  /* 0x00000004000d7227 */ /* 0x000fc800078e00ff */
[--C-:B------:R-:W-:Y:S02]  /*5e10*/  @!P3 IMAD.IADD R5, R5, 0x1, -R90.reuse ;  /* 0x000000010505b824 */ /* 0x100fe400078e0a5a */
[----:B------:R-:W-:Y:S02]  /*5e20*/  IMAD.MOV R13, RZ, RZ, -R13 ;  /* 0x000000ffff0d7224 */ /* 0x000fe400078e0a0d */
[----:B--2---:R-:W-:Y:S01]  /*5e30*/  IMAD.MOV.U32 R15, RZ, RZ, R5 ;  /* 0x000000ffff0f7224 */ /* 0x004fe200078e0005 */
[----:B------:R-:W-:Y:S01]  /*5e40*/  IABS R5, R16 ;  /* 0x0000001000057213 */ /* 0x000fe20000000000 */
[----:B------:R-:W-:Y:S02]  /*5e50*/  @!P1 IMAD.IADD R6, R6, 0x1, -R90 ;  /* 0x0000000106069824 */ /* 0x000fe400078e0a5a */
[----:B------:R-:W-:Y:S01]  /*5e60*/  @!P0 IMAD.MOV R15, RZ, RZ, -R15 ;  /* 0x000000ffff0f8224 */ /* 0x000fe200078e0a0f */
[C---:B------:R-:W-:Y:S01]  /*5e70*/  ISETP.GT.U32.AND P0, PT, R90.reuse, R11, PT ;  /* 0x0000000b5a00720c */ /* 0x040fe20003f04070 */
[C---:B------:R-:W-:Y:S01]  /*5e80*/  IMAD R4, R90.reuse, R13, R4 ;  /* 0x0000000d5a047224 */ /* 0x040fe200078e0204 */
[----:B------:R-:W-:Y:S01]  /*5e90*/  ISETP.GT.U32.AND P1, PT, R90, R6, PT ;  /* 0x000000065a00720c */ /* 0x000fe20003f24070 */
[----:B0-----:R-:W-:-:S02]  /*5ea0*/  VIADD R14, R93, 0x36 ;  /* 0x000000365d0e7836 */ /* 0x001fc40000000000 */
[----:B------:R-:W-:Y:S01]  /*5eb0*/  IMAD.HI.U32 R7, R0, R12, RZ ;  /* 0x0000000c00077227 */ /* 0x000fe200078e00ff */
[C---:B------:R-:W-:Y:S02]  /*5ec0*/  ISETP.GT.U32.AND P3, PT, R90.reuse, R4, PT ;  /* 0x000000045a00720c */ /* 0x040fe40003f64070 */
[----:B------:R0:W-:Y:S01]  /*5ed0*/  STL [R1+0x1648], R14 ;  /* 0x0016480e01007387 */ /* 0x0001e20000100800 */
[----:B------:R-:W-:Y:S01]  /*5ee0*/  IMAD.MOV R7, RZ, RZ, -R7 ;  /* 0x000000ffff077224 */ /* 0x000fe200078e0a07 */
[----:B------:R-:W-:Y:S01]  /*5ef0*/  IABS R10, R14 ;  /* 0x0000000e000a7213 */ /* 0x000fe20000000000 */
[----:B------:R-:W-:Y:S01]  /*5f00*/  VIADD R24, R93, 0x98 ;  /* 0x000000985d187836 */ /* 0x000fe20000000000 */
[----:B------:R-:W-:Y:S01]  /*5f10*/  STL [R1+0x181c], R16 ;  /* 0x00181c1001007387 */ /* 0x000fe20000100800 */
[----:B------:R-:W-:Y:S01]  /*5f20*/  @!P0 IADD3 R11, PT, PT, R11, -R90, RZ ;  /* 0x8000005a0b0b8210 */ /* 0x000fe20007ffe0ff */
[C---:B------:R-:W-:Y:S02]  /*5f30*/  IMAD R12, R90.reuse, R7, R12 ;  /* 0x000000075a0c7224 */ /* 0x040fe400078e020c */
[----:B------:R-:W-:Y:S01]  /*5f40*/  STL [R1+0x1824], R19 ;  /* 0x0018241301007387 */ /* 0x000fe20000100800 */
[----:B------:R-:W-:Y:S01]  /*5f50*/  ISETP.GT.U32.AND P0, PT, R90, R11, PT ;  /* 0x0000000b5a00720c */ /* 0x000fe20003f04070 */
[--C-:B------:R-:W-:Y:S01]  /*5f60*/  @!P1 IMAD.IADD R6, R6, 0x1, -R90.reuse ;  /* 0x0000000106069824 */ /* 0x100fe200078e0a5a */
[----:B------:R-:W-:Y:S01]  /*5f70*/  ISETP.GE.AND P1, PT, R23, RZ, PT ;  /* 0x000000ff1700720c */ /* 0x000fe20003f26270 */
[----:B------:R1:W-:Y:S01]  /*5f80*/  STL [R1+0xb88], R15 ;  /* 0x000b880f01007387 */ /* 0x0003e20000100800 */
[----:B------:R-:W-:Y:S01]  /*5f90*/  @!P3 IMAD.IADD R4, R4, 0x1, -R90 ;  /* 0x000000010404b824 */ /* 0x000fe200078e0a5a */
[----:B0-----:R-:W-:Y:S01]  /*5fa0*/  IABS R14, R18 ;  /* 0x00000012000e7213 */ /* 0x001fe20000000000 */
[----:B------:R-:W-:Y:S01]  /*5fb0*/  IMAD.MOV.U32 R23, RZ, RZ, R6 ;  /* 0x000000ffff177224 */ /* 0x000fe200078e0006 */
[----:B------:R-:W-:Y:S01]  /*5fc0*/  STL [R1+0x1828], R18 ;  /* 0x0018281201007387 */ /* 0x000fe20000100800 */
[----:B------:R-:W-:Y:S01]  /*5fd0*/  IMAD.HI.U32 R13, R0, R10, RZ ;  /* 0x0000000a000d7227 */ /* 0x000fe200078e00ff */
[----:B------:R-:W-:-:S03]  /*5fe0*/  ISETP.GT.U32.AND P3, PT, R90, R4, PT ;  /* 0x000000045a00720c */ /* 0x000fc60003f64070 */
[----:B------:R-:W-:-:S04]  /*5ff0*/  IMAD.HI.U32 R6, R0, R14, RZ ;  /* 0x0000000e00067227 */ /* 0x000fc800078e00ff */
[----:B-1----:R-:W-:-:S04]  /*6000*/  IMAD.HI.U32 R15, R0, R5, RZ ;  /* 0x00000005000f7227 */ /* 0x002fc800078e00ff */
[----:B------:R-:W-:Y:S02]  /*6010*/  IMAD.MOV R15, RZ, RZ, -R15 ;  /* 0x000000ffff0f7224 */ /* 0x000fe400078e0a0f */
[--C-:B------:R-:W-:Y:S02]  /*6020*/  @!P0 IMAD.IADD R11, R11, 0x1, -R90.reuse ;  /* 0x000000010b0b8824 */ /* 0x100fe400078e0a5a */
[C---:B------:R-:W-:Y:S02]  /*6030*/  IMAD R5, R90.reuse, R15, R5 ;  /* 0x0000000f5a057224 */ /* 0x040fe400078e0205 */
[----:B------:R-:W-:Y:S01]  /*6040*/  @!P1 IMAD.MOV R23, RZ, RZ, -R23 ;  /* 0x000000ffff179224 */ /* 0x000fe200078e0a17 */
[----:B------:R-:W-:Y:S01]  /*6050*/  ISETP.GT.U32.AND P1, PT, R90, R12, PT ;  /* 0x0000000c5a00720c */ /* 0x000fe20003f24070 */
[----:B------:R-:W-:Y:S01]  /*6060*/  @!P3 IMAD.IADD R4, R4, 0x1, -R90 ;  /* 0x000000010404b824 */ /* 0x000fe200078e0a5a */
[C---:B------:R-:W-:Y:S01]  /*6070*/  ISETP.GT.U32.AND P0, PT, R90.reuse, R5, PT ;  /* 0x000000055a00720c */ /* 0x040fe20003f04070 */
[----:B------:R-:W-:Y:S01]  /*6080*/  IMAD.MOV R6, RZ, RZ, -R6 ;  /* 0x000000ffff067224 */ /* 0x000fe200078e0a06 */
[----:B------:R-:W-:Y:S01]  /*6090*/  ISETP.GE.AND P3, PT, R21, RZ, PT ;  /* 0x000000ff1500720c */ /* 0x000fe20003f66270 */
[----:B------:R-:W-:Y:S01]  /*60a0*/  IMAD.MOV R13, RZ, RZ, -R13 ;  /* 0x000000ffff0d7224 */ /* 0x000fe200078e0a0d */
[----:B------:R0:W-:Y:S01]  /*60b0*/  STL [R1+0x7fc], R23 ;  /* 0x0007fc1701007387 */ /* 0x0001e20000100800 */
[----:B------:R-:W-:-:S02]  /*60c0*/  IMAD R14, R90, R6, R14 ;  /* 0x000000065a0e7224 */ /* 0x000fc400078e020e */
[----:B------:R-:W-:-:S04]  /*60d0*/  IMAD.HI.U32 R7, R0, R20, RZ ;  /* 0x0000001400077227 */ /* 0x000fc800078e00ff */
[--C-:B------:R-:W-:Y:S01]  /*60e0*/  @!P1 IMAD.IADD R12, R12, 0x1, -R90.reuse ;  /* 0x000000010c0c9824 */ /* 0x100fe200078e0a5a */
[----:B------:R-:W-:Y:S01]  /*60f0*/  ISETP.GE.AND P1, PT, R22, RZ, PT ;  /* 0x000000ff1600720c */ /* 0x000fe20003f26270 */
[----:B------:R-:W-:Y:S02]  /*6100*/  @!P0 IMAD.IADD R5, R5, 0x1, -R90 ;  /* 0x0000000105058824 */ /* 0x000fe400078e0a5a */
[----:B------:R-:W-:Y:S01]  /*6110*/  @!P3 IMAD.MOV R4, RZ, RZ, -R4 ;  /* 0x000000ffff04b224 */ /* 0x000fe200078e0a04 */
[C---:B------:R-:W-:Y:S01]  /*6120*/  ISETP.GT.U32.AND P3, PT, R90.reuse, R12, PT ;  /* 0x0000000c5a00720c */ /* 0x040fe20003f64070 */
[C---:B------:R-:W-:Y:S01]  /*6130*/  IMAD R10, R90.reuse, R13, R10 ;  /* 0x0000000d5a0a7224 */ /* 0x040fe200078e020a */
[----:B------:R-:W-:Y:S01]  /*6140*/  ISETP.GT.U32.AND P0, PT, R90, R5, PT ;  /* 0x000000055a00720c */ /* 0x000fe20003f04070 */
[C---:B------:R-:W-:Y:S02]  /*6150*/  VIADD R15, R93.reuse, 0x37 ;  /* 0x000000375d0f7836 */ /* 0x040fe40000000000 */
[----:B------:R-:W-:Y:S01]  /*6160*/  IMAD.MOV R7, RZ, RZ, -R7 ;  /* 0x000000ffff077224 */ /* 0x000fe200078e0a07 */
[----:B------:R1:W-:Y:S01]  /*6170*/  STL [R1+0x6f0], R10 ;  /* 0x0006f00a01007387 */ /* 0x0003e20000100800 */
[----:B------:R-:W-:-:S02]  /*6180*/  VIADD R21, R93, 0x93 ;  /* 0x000000935d157836 */ /* 0x000fc40000000000 */
[----:B0-----:R-:W-:Y:S01]  /*6190*/  VIADD R23, R93, 0x99 ;  /* 0x000000995d177836 */ /* 0x001fe20000000000 */
[----:B------:R0:W-:Y:S01]  /*61a0*/  STL [R1+0x1640], R15 ;  /* 0x0016400f01007387 */ /* 0x0001e20000100800 */
[----:B------:R-:W-:Y:S01]  /*61b0*/  IMAD R20, R90, R7, R20 ;  /* 0x000000075a147224 */ /* 0x000fe200078e0214 */
[----:B------:R-:W-:Y:S01]  /*61c0*/  IABS R7, R24 ;  /* 0x0000001800077213 */ /* 0x000fe20000000000 */
[--C-:B------:R-:W-:Y:S01]  /*61d0*/  @!P3 IMAD.IADD R12, R12, 0x1, -R90.reuse ;  /* 0x000000010c0cb824 */ /* 0x100fe200078e0a5a */
[----:B------:R-:W-:Y:S01]  /*61e0*/  ISETP.GE.AND P3, PT, R17, RZ, PT ;  /* 0x000000ff1100720c */ /* 0x000fe20003f66270 */
[----:B------:R-:W-:Y:S01]  /*61f0*/  @!P0 IMAD.IADD R5, R5, 0x1, -R90 ;  /* 0x0000000105058824 */ /* 0x000fe200078e0a5a */
[C---:B------:R-:W-:Y:S01]  /*6200*/  ISETP.GT.U32.AND P0, PT, R90.reuse, R14, PT ;  /* 0x0000000e5a00720c */ /* 0x040fe20003f04070 */
[----:B------:R-:W-:Y:S01]  /*6210*/  STL [R1+0x1820], R21 ;  /* 0x0018201501007387 */ /* 0x000fe20000100800 */
[----:B------:R-:W-:Y:S01]  /*6220*/  @!P1 IMAD.MOV R11, RZ, RZ, -R11 ;  /* 0x000000ffff0b9224 */ /* 0x000fe200078e0a0b */
[----:B------:R-:W-:Y:S01]  /*6230*/  ISETP.GT.U32.AND P1, PT, R90, R20, PT ;  /* 0x000000145a00720c */ /* 0x000fe20003f24070 */
[----:B------:R-:W-:Y:S01]  /*6240*/  IMAD.MOV.U32 R17, RZ, RZ, R12 ;  /* 0x000000ffff117224 */ /* 0x000fe200078e000c */
[----:B------:R-:W-:Y:S01]  /*6250*/  STL [R1+0x1834], R24 ;  /* 0x0018341801007387 */ /* 0x000fe20000100800 */
[----:B-1----:R-:W-:Y:S01]  /*6260*/  IABS R10, R15 ;  /* 0x0000000f000a7213 */ /* 0x002fe20000000000 */
[C---:B------:R-:W-:Y:S01]  /*6270*/  VIADD R22, R93.reuse, 0x9a ;  /* 0x0000009a5d167836 */ /* 0x040fe20000000000 */
[----:B------:R-:W-:Y:S01]  /*6280*/  IABS R6, R23 ;  /* 0x0000001700067213 */ /* 0x000fe20000000000 */
[----:B------:R-:W-:Y:S01]  /*6290*/  STL [R1+0x1838], R23 ;  /* 0x0018381701007387 */ /* 0x000fe20000100800 */
[----:B------:R-:W-:-:S02]  /*62a0*/  VIADD R25, R93, 0xab ;  /* 0x000000ab5d197836 */ /* 0x000fc40000000000 */
[----:B------:R-:W-:Y:S01]  /*62b0*/  @!P3 IMAD.MOV R17, RZ, RZ, -R17 ;  /* 0x000000ffff11b224 */ /* 0x000fe200078e0a11 */
[----:B------:R1:W-:Y:S01]  /*62c0*/  STL [R1+0xa60], R4 ;  /* 0x000a600401007387 */ /* 0x0003e20000100800 */
[--C-:B------:R-:W-:Y:S01]  /*62d0*/  @!P0 IMAD.IADD R14, R14, 0x1, -R90.reuse ;  /* 0x000000010e0e8824 */ /* 0x100fe200078e0a5a */
[----:B------:R-:W-:Y:S01]  /*62e0*/  ISETP.GE.AND P3, PT, R16, RZ, PT ;  /* 0x000000ff1000720c */ /* 0x000fe20003f66270 */
[----:B------:R-:W-:Y:S01]  /*62f0*/  @!P1 IMAD.IADD R20, R20, 0x1, -R90 ;  /* 0x0000000114149824 */ /* 0x000fe200078e0a5a */
[----:B------:R2:W-:Y:S01]  /*6300*/  STL [R1+0xb0c], R11 ;  /* 0x000b0c0b01007387 */ /* 0x0005e20000100800 */
[----:B0-----:R-:W-:Y:S01]  /*6310*/  IMAD.HI.U32 R15, R0, R10, RZ ;  /* 0x0000000a000f7227 */ /* 0x001fe200078e00ff */
[C---:B------:R-:W-:Y:S02]  /*6320*/  ISETP.GT.U32.AND P0, PT, R90.reuse, R14, PT ;  /* 0x0000000e5a00720c */ /* 0x040fe40003f04070 */
[----:B------:R-:W-:Y:S01]  /*6330*/  ISETP.GT.U32.AND P1, PT, R90, R20, PT ;  /* 0x000000145a00720c */ /* 0x000fe20003f24070 */
[----:B------:R-:W-:Y:S01]  /*6340*/  IMAD.MOV R15, RZ, RZ, -R15 ;  /* 0x000000ffff0f7224 */ /* 0x000fe200078e0a0f */
[----:B-1----:R-:W-:Y:S01]  /*6350*/  IABS R4, R21 ;  /* 0x0000001500047213 */ /* 0x002fe20000000000 */
[----:B------:R-:W-:-:S02]  /*6360*/  VIADD R16, R93, 0x45 ;  /* 0x000000455d107836 */ /* 0x000fc40000000000 */
[----:B------:R-:W-:Y:S02]  /*6370*/  IMAD R15, R90, R15, R10 ;  /* 0x0000000f5a0f7224 */ /* 0x000fe400078e020a */
[----:B------:R-:W-:-:S03]  /*6380*/  IMAD.HI.U32 R13, R0, R4, RZ ;  /* 0x00000004000d7227 */ /* 0x000fc600078e00ff */
[----:B------:R-:W-:Y:S01]  /*6390*/  STL [R1+0x6f4], R15 ;  /* 0x0006f40f01007387 */ /* 0x000fe20000100800 */
[----:B------:R-:W-:Y:S02]  /*63a0*/  IMAD.MOV R12, RZ, RZ, -R13 ;  /* 0x000000ffff0c7224 */ /* 0x000fe400078e0a0d */
[----:B------:R-:W-:Y:S01]  /*63b0*/  @!P0 IMAD.IADD R14, R14, 0x1, -R90 ;  /* 0x000000010e0e8824 */ /* 0x000fe200078e0a5a */
[----:B------:R0:W-:Y:S01]  /*63c0*/  STL [R1+0xb80], R17 ;  /* 0x000b801101007387 */ /* 0x0001e20000100800 */
[----:B------:R-:W-:Y:S02]  /*63d0*/  IMAD R4, R90, R12, R4 ;  /* 0x0000000c5a047224 */ /* 0x000fe400078e0204 */
[----:B------:R-:W-:Y:S01]  /*63e0*/  @!P3 IMAD.MOV R5, RZ, RZ, -R5 ;  /* 0x000000ffff05b224 */ /* 0x000fe200078e0a05 */
[----:B------:R-:W-:Y:S01]  /*63f0*/  ISETP.GE.AND P3, PT, R19, RZ, PT ;  /* 0x000000ff1300720c */ /* 0x000fe20003f66270 */
[----:B--2---:R-:W-:Y:S01]  /*6400*/  IMAD.HI.U32 R11, R0, R7, RZ ;  /* 0x00000007000b7227 */ /* 0x004fe200078e00ff */
[----:B------:R-:W-:-:S03]  /*6410*/  ISETP.GT.U32.AND P0, PT, R90, R4, PT ;  /* 0x000000045a00720c */ /* 0x000fc60003f04070 */
[----:B------:R-:W-:Y:S02]  /*6420*/  IMAD.MOV R11, RZ, RZ, -R11 ;  /* 0x000000ffff0b7224 */ /* 0x000fe400078e0a0b */
[--C-:B------:R-:W-:Y:S01]  /*6430*/  @!P1 IMAD.IADD R20, R20, 0x1, -R90.reuse ;  /* 0x0000000114149824 */ /* 0x100fe200078e0a5a */
[----:B------:R-:W-:Y:S01]  /*6440*/  ISETP.GE.AND P1, PT, R18, RZ, PT ;  /* 0x000000ff1200720c */ /* 0x000fe20003f26270 */
[----:B------:R-:W-:Y:S01]  /*6450*/  IMAD R7, R90, R11, R7 ;  /* 0x0000000b5a077224 */ /* 0x000fe200078e0207 */
[----:B------:R-:W-:Y:S01]  /*6460*/  IABS R11, R16 ;  /* 0x00000010000b7213 */ /* 0x000fe20000000000 */
[C---:B0-----:R-:W-:Y:S02]  /*6470*/  VIADD R17, R93.reuse, 0x3d ;  /* 0x0000003d5d117836 */ /* 0x041fe40000000000 */
[C---:B------:R-:W-:Y:S02]  /*6480*/  VIADD R15, R93.reuse, 0x3e ;  /* 0x0000003e5d0f7836 */ /* 0x040fe40000000000 */
[----:B------:R-:W-:Y:S01]  /*6490*/  @!P0 IMAD.IADD R4, R4, 0x1, -R90 ;  /* 0x0000000104048824 */ /* 0x000fe200078e0a5a */
[----:B------:R0:W-:Y:S01]  /*64a0*/  STL [R1+0x1650], R17 ;  /* 0x0016501101007387 */ /* 0x0001e20000100800 */
[----:B------:R-:W-:Y:S01]  /*64b0*/  VIADD R13, R93, 0x3f ;  /* 0x0000003f5d0d7836 */ /* 0x000fe20000000000 */
[C---:B------:R-:W-:Y:S01]  /*64c0*/  ISETP.GT.U32.AND P0, PT, R90.reuse, R7, PT ;  /* 0x000000075a00720c */ /* 0x040fe20003f04070 */
[----:B------:R-:W-:Y:S01]  /*64d0*/  @!P3 IMAD.MOV R20, RZ, RZ, -R20 ;  /* 0x000000ffff14b224 */ /* 0x000fe200078e0a14 */
[----:B------:R-:W-:Y:S01]  /*64e0*/  ISETP.GT.U32.AND P3, PT, R90, R4, PT ;  /* 0x000000045a00720c */ /* 0x000fe20003f64070 */
[C---:B------:R-:W-:Y:S01]  /*64f0*/  IMAD.HI.U32 R10, R0.reuse, R6, RZ ;  /* 0x00000006000a7227 */ /* 0x040fe200078e00ff */
[----:B------:R1:W-:Y:S03]  /*6500*/  STL [R1+0x1658], R15 ;  /* 0x0016580f01007387 */ /* 0x0003e60000100800 */
[----:B------:R-:W-:Y:S01]  /*6510*/  IMAD.MOV R10, RZ, RZ, -R10 ;  /* 0x000000ffff0a7224 */ /* 0x000fe200078e0a0a */
[----:B------:R2:W-:Y:S01]  /*6520*/  STL [R1+0x1660], R13 ;  /* 0x0016600d01007387 */ /* 0x0005e20000100800 */
[----:B------:R-:W-:Y:S01]  /*6530*/  IMAD.HI.U32 R12, R0, R11, RZ ;  /* 0x0000000b000c7227 */ /* 0x000fe200078e00ff */
[----:B0-----:R-:W-:-:S02]  /*6540*/  IABS R17, R17 ;  /* 0x0000001100117213 */ /* 0x001fc40000000000 */
[----:B------:R-:W-:Y:S01]  /*6550*/  STL [R1+0x1680], R16 ;  /* 0x0016801001007387 */ /* 0x000fe20000100800 */
[----:B------:R-:W-:Y:S01]  /*6560*/  IMAD R6, R90, R10, R6 ;  /* 0x0000000a5a067224 */ /* 0x000fe200078e0206 */
[----:B-1----:R-:W-:Y:S01]  /*6570*/  IABS R15, R15 ;  /* 0x0000000f000f7213 */ /* 0x002fe20000000000 */
[--C-:B------:R-:W-:Y:S01]  /*6580*/  @!P3 IMAD.IADD R4, R4, 0x1, -R90.reuse ;  /* 0x000000010404b824 */ /* 0x100fe200078e0a5a */
[----:B------:R0:W-:Y:S01]  /*6590*/  STL [R1+0x800], R5 ;  /* 0x0008000501007387 */ /* 0x0001e20000100800 */
[----:B------:R-:W-:Y:S01]  /*65a0*/  ISETP.GE.AND P3, PT, R21, RZ, PT ;  /* 0x000000ff1500720c */ /* 0x000fe20003f66270 */
[----:B------:R-:W-:Y:S01]  /*65b0*/  @!P0 IMAD.IADD R7, R7, 0x1, -R90 ;  /* 0x0000000107078824 */ /* 0x000fe200078e0a5a */
[----:B--2---:R-:W-:Y:S01]  /*65c0*/  IABS R13, R13 ;  /* 0x0000000d000d7213 */ /* 0x004fe20000000000 */
[----:B------:R-:W-:Y:S01]  /*65d0*/  STL [R1+0x1830], R22 ;  /* 0x0018301601007387 */ /* 0x000fe20000100800 */
[----:B------:R-:W-:Y:S02]  /*65e0*/  IMAD.MOV R12, RZ, RZ, -R12 ;  /* 0x000000ffff0c7224 */ /* 0x000fe400078e0a0c */
[----:B------:R-:W-:Y:S01]  /*65f0*/  ISETP.GT.U32.AND P0, PT, R90, R7, PT ;  /* 0x000000075a00720c */ /* 0x000fe20003f04070 */
[----:B------:R1:W-:Y:S01]  /*6600*/  STL [R1+0xa64], R20 ;  /* 0x000a641401007387 */ /* 0x0003e20000100800 */
[----:B------:R-:W-:Y:S01]  /*6610*/  IMAD.HI.U32 R19, R0, R13, RZ ;  /* 0x0000000d00137227 */ /* 0x000fe200078e00ff */
[----:B0-----:R-:W-:-:S03]  /*6620*/  IABS R5, R22 ;  /* 0x0000001600057213 */ /* 0x001fc60000000000 */
[----:B------:R-:W-:-:S04]  /*6630*/  IMAD.HI.U32 R18, R0, R17, RZ ;  /* 0x0000001100127227 */ /* 0x000fc800078e00ff */
[----:B------:R-:W-:-:S04]  /*6640*/  IMAD.HI.U32 R10, R0, R5, RZ ;  /* 0x00000005000a7227 */ /* 0x000fc800078e00ff */
[----:B-1----:R-:W-:Y:S02]  /*6650*/  IMAD.MOV.U32 R20, RZ, RZ, R14 ;  /* 0x000000ffff147224 */ /* 0x002fe400078e000e */
[----:B------:R-:W-:Y:S02]  /*6660*/  IMAD.MOV R10, RZ, RZ, -R10 ;  /* 0x000000ffff0a7224 */ /* 0x000fe400078e0a0a */
[----:B------:R-:W-:Y:S01]  /*6670*/  @!P1 IMAD.MOV R20, RZ, RZ, -R20 ;  /* 0x000000ffff149224 */ /* 0x000fe200078e0a14 */
[----:B------:R-:W-:Y:S01]  /*6680*/  ISETP.GT.U32.AND P1, PT, R90, R6, PT ;  /* 0x000000065a00720c */ /* 0x000fe20003f24070 */
[----:B------:R-:W-:-:S03]  /*6690*/  IMAD.HI.U32 R16, R0, R15, RZ ;  /* 0x0000000f00107227 */ /* 0x000fc600078e00ff */
[----:B------:R0:W-:Y:S01]  /*66a0*/  STL [R1+0xb08], R20 ;  /* 0x000b081401007387 */ /* 0x0001e20000100800 */
[C---:B------:R-:W-:Y:S02]  /*66b0*/  IMAD R11, R90.reuse, R12, R11 ;  /* 0x0000000c5a0b7224 */ /* 0x040fe400078e020b */
[----:B------:R-:W-:Y:S02]  /*66c0*/  IMAD R5, R90, R10, R5 ;  /* 0x0000000a5a057224 */ /* 0x000fe400078e0205 */
[----:B------:R-:W-:Y:S02]  /*66d0*/  IMAD.MOV.U32 R12, RZ, RZ, R4 ;  /* 0x000000ffff0c7224 */ /* 0x000fe400078e0004 */
[----:B------:R-:W-:Y:S02]  /*66e0*/  IMAD.MOV R14, RZ, RZ, -R19 ;  /* 0x000000ffff0e7224 */ /* 0x000fe400078e0a13 */
[----:B------:R-:W-:Y:S01]  /*66f0*/  IMAD.MOV R18, RZ, RZ, -R18 ;  /* 0x000000ffff127224 */ /* 0x000fe200078e0a12 */
[C---:B0-----:R-:W-:Y:S01]  /*6700*/  IADD3 R20, PT, PT, R93.reuse, 0xa1, RZ ;  /* 0x000000a15d147810 */ /* 0x041fe20007ffe0ff */
[----:B------:R-:W-:-:S02]  /*6710*/  VIADD R19, R93, 0x9b ;  /* 0x0000009b5d137836 */ /* 0x000fc40000000000 */
[----:B------:R-:W-:Y:S02]  /*6720*/  IMAD.MOV R16, RZ, RZ, -R16 ;  /* 0x000000ffff107224 */ /* 0x000fe400078e0a10 */
[----:B------:R-:W-:Y:S01]  /*6730*/  @!P1 IMAD.IADD R6, R6, 0x1, -R90 ;  /* 0x0000000106069824 */ /* 0x000fe200078e0a5a */
[----:B------:R-:W-:Y:S01]  /*6740*/  IABS R10, R19 ;  /* 0x00000013000a7213 */ /* 0x000fe20000000000 */
[----:B------:R-:W-:Y:S01]  /*6750*/  @!P3 IMAD.MOV R12, RZ, RZ, -R12 ;  /* 0x000000ffff0cb224 */ /* 0x000fe200078e0a0c */
[C---:B------:R-:W-:Y:S01]  /*6760*/  ISETP.GT.U32.AND P3, PT, R90.reuse, R5, PT ;  /* 0x000000055a00720c */ /* 0x040fe20003f64070 */
[C---:B------:R-:W-:Y:S01]  /*6770*/  IMAD R17, R90.reuse, R18, R17 ;  /* 0x000000125a117224 */ /* 0x040fe200078e0211 */
[C---:B------:R-:W-:Y:S01]  /*6780*/  ISETP.GT.U32.AND P1, PT, R90.reuse, R6, PT ;  /* 0x000000065a00720c */ /* 0x040fe20003f24070 */
[C---:B------:R-:W-:Y:S02]  /*6790*/  IMAD R15, R90.reuse, R16, R15 ;  /* 0x000000105a0f7224 */ /* 0x040fe400078e020f */
[----:B------:R-:W-:Y:S01]  /*67a0*/  IMAD R13, R90, R14, R13 ;  /* 0x0000000e5a0d7224 */ /* 0x000fe200078e020d */
[----:B------:R-:W-:Y:S01]  /*67b0*/  STL [R1+0x6fc], R17 ;  /* 0x0006fc1101007387 */ /* 0x000fe20000100800 */
[----:B------:R-:W-:-:S02]  /*67c0*/  VIADD R21, R93, 0xa0 ;  /* 0x000000a05d157836 */ /* 0x000fc40000000000 */
        /* <DEDUP_REMOVED lines=8> */
[----:B------:R-:W-:Y:S02]  /*6850*/  IMAD R10, R90, R14, R10 ;  /* 0x0000000e5a0a7224 */ /* 0x000fe400078e020a */
[----:B------:R-:W-:Y:S01]  /*6860*/  @!P1 IMAD.IADD R6, R6, 0x1, -R90 ;  /* 0x0000000106069824 */ /* 0x000fe200078e0a5a */
[----:B------:R-:W-:Y:S01]  /*6870*/  STL [R1+0x182c], R19 ;  /* 0x00182c1301007387 */ /* 0x000fe20000100800 */
[----:B------:R-:W-:Y:S01]  /*6880*/  ISETP.GE.AND P1, PT, R23, RZ, PT ;  /* 0x000000ff1700720c */ /* 0x000fe20003f26270 */
[----:B------:R-:W-:Y:S01]  /*6890*/  @!P0 IMAD.MOV R7, RZ, RZ, -R7 ;  /* 0x000000ffff078224 */ /* 0x000fe200078e0a07 */
[C---:B------:R-:W-:Y:S01]  /*68a0*/  ISETP.GT.U32.AND P3, PT, R90.reuse, R5, PT ;  /* 0x000000055a00720c */ /* 0x040fe20003f64070 */
[----:B------:R-:W-:Y:S01]  /*68b0*/  STL [R1+0x1844], R21 ;  /* 0x0018441501007387 */ /* 0x000fe20000100800 */
[----:B------:R-:W-:Y:S01]  /*68c0*/  ISETP.GT.U32.AND P0, PT, R90, R10, PT ;  /* 0x0000000a5a00720c */ /* 0x000fe20003f04070 */
[C---:B0-----:R-:W-:Y:S01]  /*68d0*/  VIADD R15, R93.reuse, 0xa2 ;  /* 0x000000a25d0f7836 */ /* 0x041fe20000000000 */
[----:B-1----:R-:W-:Y:S01]  /*68e0*/  IABS R11, R21 ;  /* 0x00000015000b7213 */ /* 0x002fe20000000000 */
[----:B------:R-:W-:Y:S01]  /*68f0*/  STL [R1+0x1848], R20 ;  /* 0x0018481401007387 */ /* 0x000fe20000100800 */
[----:B------:R-:W-:Y:S01]  /*6900*/  IABS R13, R20 ;  /* 0x00000014000d7213 */ /* 0x000fe20000000000 */
[----:B------:R-:W-:-:S02]  /*6910*/  VIADD R17, R93, 0xa3 ;  /* 0x000000a35d117836 */ /* 0x000fc40000000000 */
[----:B------:R-:W-:Y:S01]  /*6920*/  IMAD.MOV.U32 R4, RZ, RZ, R11 ;  /* 0x000000ffff047224 */ /* 0x000fe200078e000b */
[----:B------:R0:W-:Y:S01]  /*6930*/  STL [R1+0xb74], R12 ;  /* 0x000b740c01007387 */ /* 0x0001e20000100800 */
[----:B------:R-:W-:Y:S01]  /*6940*/  IMAD.HI.U32 R11, R0, R13, RZ ;  /* 0x0000000d000b7227 */ /* 0x000fe200078e00ff */
[----:B------:R-:W-:Y:S02]  /*6950*/  IABS R18, R17 ;  /* 0x0000001100127213 */ /* 0x000fe40000000000 */
[----:B------:R1:W-:Y:S01]  /*6960*/  STL [R1+0x804], R7 ;  /* 0x0008040701007387 */ /* 0x0003e20000100800 */
[----:B------:R-:W-:Y:S01]  /*6970*/  @!P1 IMAD.MOV R6, RZ, RZ, -R6 ;  /* 0x000000ffff069224 */ /* 0x000fe200078e0a06 */
[----:B------:R-:W-:Y:S01]  /*6980*/  ISETP.GE.AND P1, PT, R22, RZ, PT ;  /* 0x000000ff1600720c */ /* 0x000fe20003f26270 */
[--C-:B------:R-:W-:Y:S01]  /*6990*/  @!P3 IMAD.IADD R5, R5, 0x1, -R90.reuse ;  /* 0x000000010505b824 */ /* 0x100fe200078e0a5a */
[----:B------:R-:W-:Y:S01]  /*69a0*/  STL [R1+0x183c], R15 ;  /* 0x00183c0f01007387 */ /* 0x000fe20000100800 */
[----:B------:R-:W-:-:S02]  /*69b0*/  @!P0 IMAD.IADD R10, R10, 0x1, -R90 ;  /* 0x000000010a0a8824 */ /* 0x000fc400078e0a5a */
[----:B0-----:R-:W-:Y:S01]  /*69c0*/  IMAD.HI.U32 R12, R0, R4, RZ ;  /* 0x00000004000c7227 */ /* 0x001fe200078e00ff */
[----:B------:R0:W-:Y:S02]  /*69d0*/  STL [R1+0xa68], R6 ;  /* 0x000a680601007387 */ /* 0x0001e40000100800 */
[C---:B------:R-:W-:Y:S01]  /*69e0*/  ISETP.GT.U32.AND P0, PT, R90.reuse, R10, PT ;  /* 0x0000000a5a00720c */ /* 0x040fe20003f04070 */
[----:B------:R-:W-:Y:S02]  /*69f0*/  IMAD.MOV R12, RZ, RZ, -R12 ;  /* 0x000000ffff0c7224 */ /* 0x000fe400078e0a0c */
[----:B------:R-:W-:Y:S02]  /*6a00*/  IMAD.MOV R11, RZ, RZ, -R11 ;  /* 0x000000ffff0b7224 */ /* 0x000fe400078e0a0b */
[C---:B------:R-:W-:Y:S02]  /*6a10*/  IMAD R4, R90.reuse, R12, R4 ;  /* 0x0000000c5a047224 */ /* 0x040fe400078e0204 */
[C---:B-1----:R-:W-:Y:S01]  /*6a20*/  VIADD R7, R93.reuse, 0x46 ;  /* 0x000000465d077836 */ /* 0x042fe20000000000 */
[----:B0-----:R-:W-:Y:S01]  /*6a30*/  IABS R6, R15 ;  /* 0x0000000f00067213 */ /* 0x001fe20000000000 */
[C---:B------:R-:W-:Y:S01]  /*6a40*/  IMAD R13, R90.reuse, R11, R13 ;  /* 0x0000000b5a0d7224 */ /* 0x040fe200078e020d */
[----:B------:R-:W-:Y:S01]  /*6a50*/  ISETP.GT.U32.AND P3, PT, R90, R4, PT ;  /* 0x000000045a00720c */ /* 0x000fe20003f64070 */
[C---:B------:R-:W-:Y:S01]  /*6a60*/  VIADD R16, R93.reuse, 0xa8 ;  /* 0x000000a85d107836 */ /* 0x040fe20000000000 */
[----:B------:R0:W-:Y:S01]  /*6a70*/  STL [R1+0x166c], R7 ;  /* 0x00166c0701007387 */ /* 0x0001e20000100800 */
[----:B------:R-:W-:Y:S01]  /*6a80*/  IABS R11, R7 ;  /* 0x00000007000b7213 */ /* 0x000fe20000000000 */
[----:B------:R-:W-:Y:S01]  /*6a90*/  @!P0 IMAD.IADD R10, R10, 0x1, -R90 ;  /* 0x000000010a0a8824 */ /* 0x000fe200078e0a5a */
[----:B------:R-:W-:Y:S01]  /*6aa0*/  ISETP.GT.U32.AND P0, PT, R90, R13, PT ;  /* 0x0000000d5a00720c */ /* 0x000fe20003f04070 */
[----:B------:R-:W-:Y:S01]  /*6ab0*/  STL [R1+0x1840], R17 ;  /* 0x0018401101007387 */ /* 0x000fe20000100800 */
[----:B------:R-:W-:-:S02]  /*6ac0*/  VIADD R22, R93, 0xa9 ;  /* 0x000000a95d167836 */ /* 0x000fc40000000000 */
[----:B------:R-:W-:Y:S01]  /*6ad0*/  IMAD.MOV.U32 R14, RZ, RZ, R10 ;  /* 0x000000ffff0e7224 */ /* 0x000fe200078e000a */
[----:B------:R-:W-:Y:S01]  /*6ae0*/  STL [R1+0x1858], R16 ;  /* 0x0018581001007387 */ /* 0x000fe20000100800 */
[----:B------:R-:W-:-:S04]  /*6af0*/  IMAD.HI.U32 R12, R0, R11, RZ ;  /* 0x0000000b000c7227 */ /* 0x000fc800078e00ff */
[----:B0-----:R-:W-:Y:S02]  /*6b00*/  IMAD.MOV.U32 R7, RZ, RZ, R5 ;  /* 0x000000ffff077224 */ /* 0x001fe400078e0005 */
[--C-:B------:R-:W-:Y:S02]  /*6b10*/  @!P3 IMAD.IADD R4, R4, 0x1, -R90.reuse ;  /* 0x000000010404b824 */ /* 0x100fe400078e0a5a */
[----:B------:R-:W-:Y:S01]  /*6b20*/  @!P1 IMAD.MOV R7, RZ, RZ, -R7 ;  /* 0x000000ffff079224 */ /* 0x000fe200078e0a07 */
[----:B------:R-:W-:Y:S01]  /*6b30*/  ISETP.GE.AND P1, PT, R19, RZ, PT ;  /* 0x000000ff1300720c */ /* 0x000fe20003f26270 */
[----:B------:R-:W-:Y:S01]  /*6b40*/  IMAD.HI.U32 R5, R0, R6, RZ ;  /* 0x0000000600057227 */ /* 0x000fe200078e00ff */
[----:B------:R-:W-:Y:S02]  /*6b50*/  ISETP.GT.U32.AND P3, PT, R90, R4, PT ;  /* 0x000000045a00720c */ /* 0x000fe40003f64070 */
[----:B------:R-:W-:Y:S01]  /*6b60*/  IABS R19, R16 ;  /* 0x0000001000137213 */ /* 0x000fe20000000000 */
[----:B------:R-:W-:Y:S01]  /*6b70*/  IMAD.MOV R5, RZ, RZ, -R5 ;  /* 0x000000ffff057224 */ /* 0x000fe200078e0a05 */
[----:B------:R0:W-:Y:S01]  /*6b80*/  STL [R1+0xaf8], R7 ;  /* 0x000af80701007387 */ /* 0x0001e20000100800 */
[----:B------:R-:W-:-:S02]  /*6b90*/  @!P0 IMAD.IADD R13, R13, 0x1, -R90 ;  /* 0x000000010d0d8824 */ /* 0x000fc400078e0a5a */
[C---:B------:R-:W-:Y:S02]  /*6ba0*/  IMAD R6, R90.reuse, R5, R6 ;  /* 0x000000055a067224 */ /* 0x040fe400078e0206 */
[----:B------:R-:W-:Y:S01]  /*6bb0*/  IMAD.MOV R12, RZ, RZ, -R12 ;  /* 0x000000ffff0c7224 */ /* 0x000fe200078e0a0c */
[C---:B------:R-:W-:Y:S01]  /*6bc0*/  ISETP.GT.U32.AND P0, PT, R90.reuse, R13, PT ;  /* 0x0000000d5a00720c */ /* 0x040fe20003f04070 */
[----:B------:R-:W-:Y:S01]  /*6bd0*/  @!P1 IMAD.MOV R14, RZ, RZ, -R14 ;  /* 0x000000ffff0e9224 */ /* 0x000fe200078e0a0e */
[----:B------:R-:W-:Y:S01]  /*6be0*/  ISETP.GT.U32.AND P1, PT, R90, R6, PT ;  /* 0x000000065a00720c */ /* 0x000fe20003f24070 */
[----:B------:R-:W-:Y:S01]  /*6bf0*/  @!P3 IMAD.IADD R4, R4, 0x1, -R90 ;  /* 0x000000010404b824 */ /* 0x000fe200078e0a5a */
[----:B------:R-:W-:Y:S01]  /*6c00*/  ISETP.GE.AND P3, PT, R21, RZ, PT ;  /* 0x000000ff1500720c */ /* 0x000fe20003f66270 */
[----:B0-----:R-:W-:-:S04]  /*6c10*/  IMAD.HI.U32 R7, R0, R18, RZ ;  /* 0x0000001200077227 */ /* 0x001fc800078e00ff */
[----:B------:R-:W-:Y:S02]  /*6c20*/  IMAD R10, R90, R12, R11 ;  /* 0x0000000c5a0a7224 */ /* 0x000fe400078e020b */
[----:B------:R-:W-:Y:S02]  /*6c30*/  IMAD.MOV R7, RZ, RZ, -R7 ;  /* 0x000000ffff077224 */ /* 0x000fe400078e0a07 */
[----:B------:R-:W-:Y:S01]  /*6c40*/  IMAD.HI.U32 R5, R0, R19, RZ ;  /* 0x0000001300057227 */ /* 0x000fe200078e00ff */
[----:B------:R0:W-:Y:S03]  /*6c50*/  STL [R1+0x70c], R10 ;  /* 0x00070c0a01007387 */ /* 0x0001e60000100800 */
[----:B------:R-:W-:Y:S01]  /*6c60*/  @!P1 IMAD.IADD R6, R6, 0x1, -R90 ;  /* 0x0000000106069824 */ /* 0x000fe200078e0a5a */
[----:B------:R1:W-:Y:S01]  /*6c70*/  STL [R1+0xb44], R14 ;  /* 0x000b440e01007387 */ /* 0x0003e20000100800 */
[----:B------:R-:W-:Y:S01]  /*6c80*/  @!P3 IMAD.MOV R4, RZ, RZ, -R4 ;  /* 0x000000ffff04b224 */ /* 0x000fe200078e0a04 */
[----:B------:R-:W-:Y:S01]  /*6c90*/  ISETP.GE.AND P1, PT, R20, RZ, PT ;  /* 0x000000ff1400720c */ /* 0x000fe20003f26270 */
[C---:B------:R-:W-:Y:S01]  /*6ca0*/  IMAD R18, R90.reuse, R7, R18 ;  /* 0x000000075a127224 */ /* 0x040fe200078e0212 */
[----:B------:R-:W-:Y:S01]  /*6cb0*/  ISETP.GT.U32.AND P3, PT, R90, R6, PT ;  /* 0x000000065a00720c */ /* 0x000fe20003f64070 */
[----:B------:R-:W-:-:S02]  /*6cc0*/  IMAD.MOV R5, RZ, RZ, -R5 ;  /* 0x000000ffff057224 */ /* 0x000fc400078e0a05 */
[----:B0-----:R-:W-:Y:S02]  /*6cd0*/  VIADD R10, R93, 0x47 ;  /* 0x000000475d0a7836 */ /* 0x001fe40000000000 */
[C---:B------:R-:W-:Y:S02]  /*6ce0*/  IMAD R19, R90.reuse, R5, R19 ;  /* 0x000000055a137224 */ /* 0x040fe400078e0213 */
[--C-:B------:R-:W-:Y:S01]  /*6cf0*/  @!P0 IMAD.IADD R13, R13, 0x1, -R90.reuse ;  /* 0x000000010d0d8824 */ /* 0x100fe200078e0a5a */
[----:B------:R-:W-:Y:S01]  /*6d00*/  ISETP.GT.U32.AND P0, PT, R90, R18, PT ;  /* 0x000000125a00720c */ /* 0x000fe20003f04070 */
[----:B------:R0:W-:Y:S01]  /*6d10*/  STL [R1+0x1664], R10 ;  /* 0x0016640a01007387 */ /* 0x0001e20000100800 */
[----:B------:R-:W-:Y:S01]  /*6d20*/  IABS R12, R10 ;  /* 0x0000000a000c7213 */ /* 0x000fe20000000000 */
[----:B------:R-:W-:Y:S01]  /*6d30*/  VIADD R7, R93, 0x4d ;  /* 0x0000004d5d077836 */ /* 0x000fe20000000000 */
[----:B------:R-:W-:Y:S01]  /*6d40*/  @!P1 IADD3 R13, PT, PT, -R13, RZ, RZ ;  /* 0x000000ff0d0d9210 */ /* 0x000fe20007ffe1ff */
[----:B------:R-:W-:Y:S01]  /*6d50*/  @!P3 IMAD.IADD R6, R6, 0x1, -R90 ;  /* 0x000000010606b824 */ /* 0x000fe200078e0a5a */
[----:B------:R-:W-:Y:S01]  /*6d60*/  ISETP.GT.U32.AND P3, PT, R90, R19, PT ;  /* 0x000000135a00720c */ /* 0x000fe20003f64070 */
[----:B-1----:R-:W-:Y:S01]  /*6d70*/  IMAD.HI.U32 R14, R0, R12, RZ ;  /* 0x0000000c000e7227 */ /* 0x002fe200078e00ff */
[----:B------:R1:W-:Y:S01]  /*6d80*/  STL [R1+0x1684], R7 ;  /* 0x0016840701007387 */ /* 0x0003e20000100800 */
[----:B0-----:R-:W-:-:S02]  /*6d90*/  IABS R10, R22 ;  /* 0x00000016000a7213 */ /* 0x001fc40000000000 */
[----:B------:R-:W-:Y:S01]  /*6da0*/  IMAD.MOV R14, RZ, RZ, -R14 ;  /* 0x000000ffff0e7224 */ /* 0x000fe200078e0a0e */
[----:B------:R-:W-:Y:S01]  /*6db0*/  STL [R1+0x184c], R22 ;  /* 0x00184c1601007387 */ /* 0x000fe20000100800 */
[----:B------:R-:W-:Y:S01]  /*6dc0*/  @!P0 IMAD.IADD R18, R18, 0x1, -R90 ;  /* 0x0000000112128824 */ /* 0x000fe200078e0a5a */
[----:B------:R-:W-:Y:S01]  /*6dd0*/  ISETP.GE.AND P0, PT, R15, RZ, PT ;  /* 0x000000ff0f00720c */ /* 0x000fe20003f06270 */
[----:B------:R-:W-:Y:S02]  /*6de0*/  IMAD R14, R90, R14, R12 ;  /* 0x0000000e5a0e7224 */ /* 0x000fe400078e020c */
[----:B------:R-:W-:Y:S01]  /*6df0*/  IMAD.HI.U32 R12, R0, R10, RZ ;  /* 0x0000000a000c7227 */ /* 0x000fe200078e00ff */
[----:B-1----:R-:W-:-:S03]  /*6e00*/  IABS R7, R7 ;  /* 0x0000000700077213 */ /* 0x002fc60000000000 */
[----:B------:R-:W-:Y:S01]  /*6e10*/  @!P3 IMAD.IADD R19, R19, 0x1, -R90 ;  /* 0x000000011313b824 */ /* 0x000fe200078e0a5a */
[C---:B------:R-:W-:Y:S01]  /*6e20*/  ISETP.GT.U32.AND P3, PT, R90.reuse, R18, PT ;  /* 0x000000125a00720c */ /* 0x040fe20003f64070 */
[----:B------:R-:W-:Y:S02]  /*6e30*/  IMAD.MOV R12, RZ, RZ, -R12 ;  /* 0x000000ffff0c7224 */ /* 0x000fe400078e0a0c */
[----:B------:R-:W-:Y:S01]  /*6e40*/  VIADD R21, R93, 0xaa ;  /* 0x000000aa5d157836 */ /* 0x000fe20000000000 */
[----:B------:R-:W-:Y:S01]  /*6e50*/  ISETP.GT.U32.AND P1, PT, R90, R19, PT ;  /* 0x000000135a00720c */ /* 0x000fe20003f24070 */
[----:B------:R-:W-:-:S03]  /*6e60*/  IMAD.HI.U32 R11, R0, R7, RZ ;  /* 0x00000007000b7227 */ /* 0x000fc600078e00ff */
[----:B------:R-:W-:Y:S01]  /*6e70*/  IABS R5, R21 ;  /* 0x0000001500057213 */ /* 0x000fe20000000000 */
[C---:B------:R-:W-:Y:S01]  /*6e80*/  IMAD R10, R90.reuse, R12, R10 ;  /* 0x0000000c5a0a7224 */ /* 0x040fe200078e020a */
[----:B------:R-:W-:Y:S01]  /*6e90*/  STL [R1+0x1850], R21 ;  /* 0x0018501501007387 */ /* 0x000fe20000100800 */
[----:B------:R-:W-:Y:S02]  /*6ea0*/  IMAD.MOV R11, RZ, RZ, -R11 ;  /* 0x000000ffff0b7224 */ /* 0x000fe400078e0a0b */
[----:B------:R-:W-:Y:S01]  /*6eb0*/  @!P0 IMAD.MOV R6, RZ, RZ, -R6 ;  /* 0x000000ffff068224 */ /* 0x000fe200078e0a06 */
[C---:B------:R-:W-:Y:S01]  /*6ec0*/  ISETP.GT.U32.AND P0, PT, R90.reuse, R10, PT ;  /* 0x0000000a5a00720c */ /* 0x040fe20003f04070 */
[----:B------:R-:W-:Y:S01]  /*6ed0*/  IMAD R7, R90, R11, R7 ;  /* 0x0000000b5a077224 */ /* 0x000fe200078e0207 */
[----:B------:R-:W-:Y:S01]  /*6ee0*/  STL [R1+0x1854], R25 ;  /* 0x0018541901007387 */ /* 0x000fe20000100800 */
[--C-:B------:R-:W-:Y:S01]  /*6ef0*/  @!P3 IMAD.IADD R18, R18, 0x1, -R90.reuse ;  /* 0x000000011212b824 */ /* 0x100fe200078e0a5a */
[----:B------:R-:W-:Y:S01]  /*6f00*/  ISETP.GE.AND P3, PT, R17, RZ, PT ;  /* 0x000000ff1100720c */ /* 0x000fe20003f66270 */
[----:B------:R-:W-:Y:S01]  /*6f10*/  IMAD.HI.U32 R11, R0, R5, RZ ;  /* 0x00000005000b7227 */ /* 0x000fe200078e00ff */
[----:B------:R0:W-:Y:S03]  /*6f20*/  STL [R1+0x808], R4 ;  /* 0x0008080401007387 */ /* 0x0001e60000100800 */
[----:B------:R-:W-:Y:S01]  /*6f30*/  IMAD.MOV R11, RZ, RZ, -R11 ;  /* 0x000000ffff0b7224 */ /* 0x000fe200078e0a0b */
[----:B------:R1:W-:Y:S01]  /*6f40*/  STL [R1+0x710], R14 ;  /* 0x0007100e01007387 */ /* 0x0003e20000100800 */
[--C-:B------:R-:W-:Y:S01]  /*6f50*/  @!P1 IMAD.IADD R19, R19, 0x1, -R90.reuse ;  /* 0x0000000113139824 */ /* 0x100fe200078e0a5a */
[----:B------:R-:W-:Y:S01]  /*6f60*/  ISETP.GE.AND P1, PT, R16, RZ, PT ;  /* 0x000000ff1000720c */ /* 0x000fe20003f26270 */
[----:B------:R-:W-:Y:S01]  /*6f70*/  IMAD R5, R90, R11, R5 ;  /* 0x0000000b5a057224 */ /* 0x000fe200078e0205 */
[----:B------:R2:W-:Y:S01]  /*6f80*/  STL [R1+0x714], R7 ;  /* 0x0007140701007387 */ /* 0x0005e20000100800 */
[C---:B------:R-:W-:Y:S01]  /*6f90*/  VIADD R15, R93.reuse, 0x4e ;  /* 0x0000004e5d0f7836 */ /* 0x040fe20000000000 */
[----:B0-----:R-:W-:Y:S01]  /*6fa0*/  IABS R4, R25 ;  /* 0x0000001900047213 */ /* 0x001fe20000000000 */
[----:B------:R-:W-:Y:S01]  /*6fb0*/  @!P0 IMAD.IADD R10, R10, 0x1, -R90 ;  /* 0x000000010a0a8824 */ /* 0x000fe200078e0a5a */
[----:B------:R0:W-:Y:S01]  /*6fc0*/  STL [R1+0xa6c], R13 ;  /* 0x000a6c0d01007387 */ /* 0x0001e20000100800 */
[----:B------:R-:W-:Y:S01]  /*6fd0*/  IMAD.MOV.U32 R26, RZ, RZ, R18 ;  /* 0x000000ffff1a7224 */ /* 0x000fe200078e0012 */
[----:B------:R-:W-:Y:S01]  /*6fe0*/  ISETP.GT.U32.AND P0, PT, R90, R5, PT ;  /* 0x000000055a00720c */ /* 0x000fe20003f04070 */
[C---:B-1----:R-:W-:Y:S01]  /*6ff0*/  VIADD R14, R93.reuse, 0x4f ;  /* 0x0000004f5d0e7836 */ /* 0x042fe20000000000 */
[----:B------:R1:W-:Y:S01]  /*7000*/  STL [R1+0x1670], R15 ;  /* 0x0016700f01007387 */ /* 0x0003e20000100800 */
[C---:B------:R-:W-:Y:S01]  /*7010*/  VIADD R23, R93.reuse, 0xb1 ;  /* 0x000000b15d177836 */ /* 0x040fe20000000000 */
[----:B------:R-:W-:Y:S01]  /*7020*/  IABS R17, R15 ;  /* 0x0000000f00117213 */ /* 0x000fe20000000000 */
[----:B--2---:R-:W-:Y:S01]  /*7030*/  IMAD.HI.U32 R7, R0, R4, RZ ;  /* 0x0000000400077227 */ /* 0x004fe200078e00ff */
[----:B------:R-:W-:Y:S03]  /*7040*/  STL [R1+0x1678], R14 ;  /* 0x0016780e01007387 */ /* 0x000fe60000100800 */
[----:B0-----:R-:W-:Y:S01]  /*7050*/  VIADD R13, R93, 0x55 ;  /* 0x000000555d0d7836 */ /* 0x001fe20000000000 */
[----:B------:R0:W-:Y:S01]  /*7060*/  STL [R1+0xaec], R6 ;  /* 0x000aec0601007387 */ /* 0x0001e20000100800 */
[----:B------:R-:W-:Y:S01]  /*7070*/  IMAD.MOV R7, RZ, RZ, -R7 ;  /* 0x000000ffff077224 */ /* 0x000fe200078e0a07 */
[----:B-1----:R-:W-:Y:S01]  /*7080*/  IABS R15, R14 ;  /* 0x0000000e000f7213 */ /* 0x002fe20000000000 */
[----:B------:R-:W-:Y:S01]  /*7090*/  @!P3 IMAD.MOV R26, RZ, RZ, -R26 ;  /* 0x000000ffff1ab224 */ /* 0x000fe200078e0a1a */
[C---:B------:R-:W-:Y:S01]  /*70a0*/  ISETP.GT.U32.AND P3, PT, R90.reuse, R10, PT ;  /* 0x0000000a5a00720c */ /* 0x040fe20003f64070 */
[----:B------:R1:W-:Y:S01]  /*70b0*/  STL [R1+0x16a4], R13 ;  /* 0x0016a40d01007387 */ /* 0x0003e20000100800 */
[----:B------:R-:W-:-:S02]  /*70c0*/  IMAD R4, R90, R7, R4 ;  /* 0x000000075a047224 */ /* 0x000fc400078e0204 */
[----:B------:R-:W-:Y:S01]  /*70d0*/  VIADD R24, R93, 0xb0 ;  /* 0x000000b05d187836 */ /* 0x000fe20000000000 */
[----:B0-----:R-:W-:Y:S01]  /*70e0*/  IABS R6, R23 ;  /* 0x0000001700067213 */ /* 0x001fe20000000000 */
[----:B------:R-:W-:-:S03]  /*70f0*/  IMAD.HI.U32 R20, R0, R17, RZ ;  /* 0x0000001100147227 */ /* 0x000fc600078e00ff */
[----:B------:R-:W-:Y:S01]  /*7100*/  IABS R7, R24 ;  /* 0x0000001800077213 */ /* 0x000fe20000000000 */
[----:B------:R-:W-:Y:S01]  /*7110*/  STL [R1+0x1860], R24 ;  /* 0x0018601801007387 */ /* 0x000fe20000100800 */
[----:B-1----:R-:W-:Y:S01]  /*7120*/  IABS R13, R13 ;  /* 0x0000000d000d7213 */ /* 0x002fe20000000000 */
[----:B------:R-:W-:Y:S02]  /*7130*/  IMAD.HI.U32 R16, R0, R15, RZ ;  /* 0x0000000f00107227 */ /* 0x000fe400078e00ff */
[----:B------:R-:W-:Y:S02]  /*7140*/  STL [R1+0x1868], R23 ;  /* 0x0018681701007387 */ /* 0x000fe40000100800 */
[----:B------:R-:W-:Y:S01]  /*7150*/  @!P1 IMAD.MOV R19, RZ, RZ, -R19 ;  /* 0x000000ffff139224 */ /* 0x000fe200078e0a13 */
[----:B------:R-:W-:Y:S01]  /*7160*/  ISETP.GT.U32.AND P1, PT, R90, R4, PT ;  /* 0x000000045a00720c */ /* 0x000fe20003f24070 */
[C---:B------:R-:W-:Y:S01]  /*7170*/  IMAD.HI.U32 R14, R0.reuse, R13, RZ ;  /* 0x0000000d000e7227 */ /* 0x040fe200078e00ff */
[----:B------:R-:W-:Y:S03]  /*7180*/  STL [R1+0xb38], R26 ;  /* 0x000b381a01007387 */ /* 0x000fe60000100800 */
[----:B------:R-:W-:Y:S01]  /*7190*/  IMAD.HI.U32 R11, R0, R6, RZ ;  /* 0x00000006000b7227 */ /* 0x000fe200078e00ff */
[----:B------:R-:W-:Y:S03]  /*71a0*/  STL [R1+0x80c], R19 ;  /* 0x00080c1301007387 */ /* 0x000fe60000100800 */
[----:B------:R-:W-:-:S02]  /*71b0*/  IMAD.MOV R18, RZ, RZ, -R20 ;  /* 0x000000ffff127224 */ /* 0x000fc400078e0a14 */
[----:B------:R-:W-:Y:S02]  /*71c0*/  IMAD.MOV R16, RZ, RZ, -R16 ;  /* 0x000000ffff107224 */ /* 0x000fe400078e0a10 */
[----:B------:R-:W-:Y:S02]  /*71d0*/  @!P0 IMAD.IADD R5, R5, 0x1, -R90 ;  /* 0x0000000105058824 */ /* 0x000fe400078e0a5a */
[----:B------:R-:W-:Y:S02]  /*71e0*/  IMAD.MOV R14, RZ, RZ, -R14 ;  /* 0x000000ffff0e7224 */ /* 0x000fe400078e0a0e */
[----:B------:R-:W-:Y:S01]  /*71f0*/  IMAD.MOV R11, RZ, RZ, -R11 ;  /* 0x000000ffff0b7224 */ /* 0x000fe200078e0a0b */
[----:B------:R-:W-:Y:S01]  /*7200*/  ISETP.GT.U32.AND P0, PT, R90, R5, PT ;  /* 0x000000055a00720c */ /* 0x000fe20003f04070 */
[----:B------:R-:W-:Y:S01]  /*7210*/  @!P3 IMAD.IADD R10, R10, 0x1, -R90 ;  /* 0x000000010a0ab824 */ /* 0x000fe200078e0a5a */
[----:B------:R-:W-:Y:S01]  /*7220*/  ISETP.GE.AND P3, PT, R22, RZ, PT ;  /* 0x000000ff1600720c */ /* 0x000fe20003f66270 */
[----:B------:R-:W-:-:S02]  /*7230*/  IMAD R17, R90, R18, R17 ;  /* 0x000000125a117224 */ /* 0x000fc400078e0211 */
        /* <DEDUP_REMOVED lines=9> */
[----:B------:R-:W-:-:S02]  /*72d0*/  @!P1 IMAD.IADD R4, R4, 0x1, -R90 ;  /* 0x0000000104049824 */ /* 0x000fc400078e0a5a */
[C---:B------:R-:W-:Y:S01]  /*72e0*/  IMAD R7, R90.reuse, R12, R7 ;  /* 0x0000000c5a077224 */ /* 0x040fe200078e0207 */
[----:B------:R2:W-:Y:S01]  /*72f0*/  STL [R1+0x1690], R11 ;  /* 0x0016900b01007387 */ /* 0x0005e20000100800 */
[----:B------:R-:W-:Y:S01]  /*7300*/  @!P0 IMAD.IADD R5, R5, 0x1, -R90 ;  /* 0x0000000105058824 */ /* 0x000fe200078e0a5a */
[----:B0-----:R-:W-:Y:S01]  /*7310*/  IABS R15, R11 ;  /* 0x0000000b000f7213 */ /* 0x001fe20000000000 */
[C---:B------:R-:W-:Y:S01]  /*7320*/  VIADD R22, R93.reuse, 0xb2 ;  /* 0x000000b25d167836 */ /* 0x040fe20000000000 */
[----:B------:R-:W-:Y:S01]  /*7330*/  ISETP.GT.U32.AND P1, PT, R90, R4, PT ;  /* 0x000000045a00720c */ /* 0x000fe20003f24070 */
[----:B------:R-:W-:Y:S01]  /*7340*/  VIADD R17, R93, 0xb8 ;  /* 0x000000b85d117836 */ /* 0x000fe20000000000 */
[----:B------:R-:W-:Y:S01]  /*7350*/  ISETP.GE.AND P0, PT, R21, RZ, PT ;  /* 0x000000ff1500720c */ /* 0x000fe20003f06270 */
[----:B------:R-:W-:Y:S01]  /*7360*/  VIADD R21, R93, 0xb3 ;  /* 0x000000b35d157836 */ /* 0x000fe20000000000 */
[----:B------:R-:W-:Y:S01]  /*7370*/  STL [R1+0x185c], R22 ;  /* 0x00185c1601007387 */ /* 0x000fe20000100800 */
[----:B------:R-:W-:Y:S01]  /*7380*/  IMAD.HI.U32 R16, R0, R15, RZ ;  /* 0x0000000f00107227 */ /* 0x000fe200078e00ff */
[----:B-1----:R-:W-:-:S02]  /*7390*/  IABS R13, R17 ;  /* 0x00000011000d7213 */ /* 0x002fc40000000000 */
[----:B------:R-:W-:Y:S01]  /*73a0*/  STL [R1+0x1864], R21 ;  /* 0x0018641501007387 */ /* 0x000fe20000100800 */
[----:B--2---:R-:W-:Y:S01]  /*73b0*/  IMAD.MOV.U32 R11, RZ, RZ, R10 ;  /* 0x000000ffff0b7224 */ /* 0x004fe200078e000a */
[----:B------:R-:W-:Y:S01]  /*73c0*/  IABS R10, R22 ;  /* 0x00000016000a7213 */ /* 0x000fe20000000000 */
[----:B------:R-:W-:Y:S01]  /*73d0*/  IMAD.MOV R16, RZ, RZ, -R16 ;  /* 0x000000ffff107224 */ /* 0x000fe200078e0a10 */
[----:B------:R-:W-:Y:S01]  /*73e0*/  STL [R1+0x1870], R17 ;  /* 0x0018701101007387 */ /* 0x000fe20000100800 */
[----:B------:R-:W-:Y:S01]  /*73f0*/  @!P3 IMAD.MOV R11, RZ, RZ, -R11 ;  /* 0x000000ffff0bb224 */ /* 0x000fe200078e0a0b */
[----:B------:R-:W-:Y:S01]  /*7400*/  ISETP.GT.U32.AND P3, PT, R90, R7, PT ;  /* 0x000000075a00720c */ /* 0x000fe20003f64070 */
[----:B------:R-:W-:Y:S01]  /*7410*/  @!P1 IMAD.IADD R4, R4, 0x1, -R90 ;  /* 0x0000000104049824 */ /* 0x000fe200078e0a5a */
[C---:B------:R-:W-:Y:S01]  /*7420*/  ISETP.GT.U32.AND P1, PT, R90.reuse, R6, PT ;  /* 0x000000065a00720c */ /* 0x040fe20003f24070 */
[----:B------:R-:W-:Y:S01]  /*7430*/  @!P0 IMAD.MOV R5, RZ, RZ, -R5 ;  /* 0x000000ffff058224 */ /* 0x000fe200078e0a05 */
[----:B------:R-:W-:Y:S01]  /*7440*/  STL [R1+0xa7c], R11 ;  /* 0x000a7c0b01007387 */ /* 0x000fe20000100800 */
[----:B------:R-:W-:Y:S01]  /*7450*/  ISETP.GE.AND P0, PT, R25, RZ, PT ;  /* 0x000000ff1900720c */ /* 0x000fe20003f06270 */
[----:B------:R-:W-:-:S02]  /*7460*/  IMAD R15, R90, R16, R15 ;  /* 0x000000105a0f7224 */ /* 0x000fc400078e020f */
[----:B------:R0:W-:Y:S01]  /*7470*/  STL [R1+0xac4], R5 ;  /* 0x000ac40501007387 */ /* 0x0001e20000100800 */
[----:B------:R-:W-:Y:S02]  /*7480*/  VIADD R16, R93, 0xb9 ;  /* 0x000000b95d107836 */ /* 0x000fe40000000000 */
[----:B------:R-:W-:Y:S01]  /*7490*/  IMAD.HI.U32 R14, R0, R13, RZ ;  /* 0x0000000d000e7227 */ /* 0x000fe200078e00ff */
[----:B------:R1:W-:Y:S03]  /*74a0*/  STL [R1+0x724], R15 ;  /* 0x0007240f01007387 */ /* 0x0003e60000100800 */
[--C-:B------:R-:W-:Y:S02]  /*74b0*/  @!P3 IMAD.IADD R7, R7, 0x1, -R90.reuse ;  /* 0x000000010707b824 */ /* 0x100fe400078e0a5a */
[----:B------:R-:W-:Y:S01]  /*74c0*/  @!P1 IMAD.IADD R6, R6, 0x1, -R90 ;  /* 0x0000000106069824 */ /* 0x000fe200078e0a5a */
[----:B0-----:R-:W-:Y:S01]  /*74d0*/  IABS R5, R21 ;  /* 0x0000001500057213 */ /* 0x001fe20000000000 */
[----:B------:R-:W-:Y:S01]  /*74e0*/  IMAD.HI.U32 R11, R0, R10, RZ ;  /* 0x0000000a000b7227 */ /* 0x000fe200078e00ff */
[----:B------:R-:W-:-:S02]  /*74f0*/  ISETP.GT.U32.AND P3, PT, R90, R7, PT ;  /* 0x000000075a00720c */ /* 0x000fc40003f64070 */
[----:B------:R-:W-:Y:S01]  /*7500*/  ISETP.GE.AND P1, PT, R24, RZ, PT ;  /* 0x000000ff1800720c */ /* 0x000fe20003f26270 */
[----:B------:R-:W-:-:S04]  /*7510*/  IMAD.HI.U32 R12, R0, R5, RZ ;  /* 0x00000005000c7227 */ /* 0x000fc800078e00ff */
[----:B------:R-:W-:Y:S02]  /*7520*/  IMAD.MOV R12, RZ, RZ, -R12 ;  /* 0x000000ffff0c7224 */ /* 0x000fe400078e0a0c */
[----:B------:R-:W-:Y:S01]  /*7530*/  @!P0 IMAD.MOV R4, RZ, RZ, -R4 ;  /* 0x000000ffff048224 */ /* 0x000fe200078e0a04 */
[C---:B------:R-:W-:Y:S01]  /*7540*/  ISETP.GT.U32.AND P0, PT, R90.reuse, R6, PT ;  /* 0x000000065a00720c */ /* 0x040fe20003f04070 */
[----:B------:R-:W-:Y:S02]  /*7550*/  IMAD R5, R90, R12, R5 ;  /* 0x0000000c5a057224 */ /* 0x000fe400078e0205 */
[----:B------:R-:W-:Y:S01]  /*7560*/  @!P3 IMAD.IADD R7, R7, 0x1, -R90 ;  /* 0x000000010707b824 */ /* 0x000fe200078e0a5a */
[----:B------:R0:W-:Y:S01]  /*7570*/  STL [R1+0xb34], R4 ;  /* 0x000b340401007387 */ /* 0x0001e20000100800 */
[----:B------:R-:W-:Y:S02]  /*7580*/  IMAD.MOV R11, RZ, RZ, -R11 ;  /* 0x000000ffff0b7224 */ /* 0x000fe400078e0a0b */
[----:B------:R-:W-:Y:S01]  /*7590*/  IMAD.MOV.U32 R18, RZ, RZ, R7 ;  /* 0x000000ffff127224 */ /* 0x000fe200078e0007 */
[----:B------:R-:W-:Y:S01]  /*75a0*/  IABS R7, R16 ;  /* 0x0000001000077213 */ /* 0x000fe20000000000 */
[----:B-1----:R-:W-:-:S02]  /*75b0*/  VIADD R15, R93, 0x57 ;  /* 0x000000575d0f7836 */ /* 0x002fc40000000000 */
[----:B------:R-:W-:Y:S01]  /*75c0*/  @!P1 IMAD.MOV R18, RZ, RZ, -R18 ;  /* 0x000000ffff129224 */ /* 0x000fe200078e0a12 */
[----:B------:R-:W-:Y:S01]  /*75d0*/  ISETP.GT.U32.AND P1, PT, R90, R5, PT ;  /* 0x000000055a00720c */ /* 0x000fe20003f24070 */
[----:B------:R-:W-:Y:S01]  /*75e0*/  @!P0 IMAD.IADD R6, R6, 0x1, -R90 ;  /* 0x0000000106068824 */ /* 0x000fe200078e0a5a */
[----:B------:R1:W-:Y:S01]  /*75f0*/  STL [R1+0x1688], R15 ;  /* 0x0016880f01007387 */ /* 0x0003e20000100800 */
[C---:B0-----:R-:W-:Y:S01]  /*7600*/  IMAD R4, R90.reuse, R11, R10 ;  /* 0x0000000b5a047224 */ /* 0x041fe200078e020a */
[----:B------:R-:W-:Y:S01]  /*7610*/  IABS R11, R15 ;  /* 0x0000000f000b7213 */ /* 0x000fe20000000000 */
[----:B------:R-:W-:Y:S01]  /*7620*/  IMAD.MOV R14, RZ, RZ, -R14 ;  /* 0x000000ffff0e7224 */ /* 0x000fe200078e0a0e */
[----:B------:R-:W-:Y:S01]  /*7630*/  ISETP.GE.AND P0, PT, R23, RZ, PT ;  /* 0x000000ff1700720c */ /* 0x000fe20003f06270 */
[----:B------:R-:W-:Y:S01]  /*7640*/  IMAD.MOV.U32 R23, RZ, RZ, R6 ;  /* 0x000000ffff177224 */ /* 0x000fe200078e0006 */
[C---:B------:R-:W-:Y:S01]  /*7650*/  ISETP.GT.U32.AND P3, PT, R90.reuse, R4, PT ;  /* 0x000000045a00720c */ /* 0x040fe20003f64070 */
[----:B------:R-:W-:Y:S01]  /*7660*/  IMAD R13, R90, R14, R13 ;  /* 0x0000000e5a0d7224 */ /* 0x000fe200078e020d */
[----:B------:R-:W-:Y:S01]  /*7670*/  STL [R1+0x186c], R16 ;  /* 0x00186c1001007387 */ /* 0x000fe20000100800 */
[----:B------:R-:W-:-:S02]  /*7680*/  VIADD R19, R93, 0xbb ;  /* 0x000000bb5d137836 */ /* 0x000fc40000000000 */
[----:B------:R-:W-:Y:S01]  /*7690*/  @!P1 IADD3 R5, PT, PT, R5, -R90, RZ ;  /* 0x8000005a05059210 */ /* 0x000fe20007ffe0ff */
[----:B-1----:R-:W-:Y:S02]  /*76a0*/  IMAD.HI.U32 R15, R0, R7, RZ ;  /* 0x00000007000f7227 */ /* 0x002fe400078e00ff */
[----:B------:R-:W-:Y:S02]  /*76b0*/  IABS R14, R19 ;  /* 0x00000013000e7213 */ /* 0x000fe40000000000 */
[----:B------:R-:W-:Y:S01]  /*76c0*/  ISETP.GT.U32.AND P1, PT, R90, R5, PT ;  /* 0x000000055a00720c */ /* 0x000fe20003f24070 */
[----:B------:R-:W-:Y:S02]  /*76d0*/  IMAD.MOV R15, RZ, RZ, -R15 ;  /* 0x000000ffff0f7224 */ /* 0x000fe400078e0a0f */
[----:B------:R-:W-:Y:S02]  /*76e0*/  @!P3 IMAD.IADD R4, R4, 0x1, -R90 ;  /* 0x000000010404b824 */ /* 0x000fe400078e0a5a */
[----:B------:R-:W-:-:S02]  /*76f0*/  IMAD R7, R90, R15, R7 ;  /* 0x0000000f5a077224 */ /* 0x000fc400078e0207 */
[----:B------:R-:W-:Y:S01]  /*7700*/  @!P0 IMAD.MOV R23, RZ, RZ, -R23 ;  /* 0x000000ffff178224 */ /* 0x000fe200078e0a17 */
[C---:B------:R-:W-:Y:S01]  /*7710*/  ISETP.GT.U32.AND P3, PT, R90.reuse, R4, PT ;  /* 0x000000045a00720c */ /* 0x040fe20003f64070 */
[----:B------:R-:W-:Y:S01]  /*7720*/  VIADD R20, R93, 0xba ;  /* 0x000000ba5d147836 */ /* 0x000fe20000000000 */
[----:B------:R-:W-:Y:S01]  /*7730*/  ISETP.GT.U32.AND P0, PT, R90, R13, PT ;  /* 0x0000000d5a00720c */ /* 0x000fe20003f04070 */
[----:B------:R-:W-:-:S03]  /*7740*/  IMAD.HI.U32 R6, R0, R14, RZ ;  /* 0x0000000e00067227 */ /* 0x000fc600078e00ff */
[----:B------:R-:W-:Y:S01]  /*7750*/  STL [R1+0x1874], R20 ;  /* 0x0018741401007387 */ /* 0x000fe20000100800 */
[----:B------:R-:W-:Y:S01]  /*7760*/  @!P1 IMAD.IADD R5, R5, 0x1, -R90 ;  /* 0x0000000105059824 */ /* 0x000fe200078e0a5a */
[----:B------:R-:W-:Y:S01]  /*7770*/  ISETP.GT.U32.AND P1, PT, R90, R7, PT ;  /* 0x000000075a00720c */ /* 0x000fe20003f24070 */
[----:B------:R-:W-:Y:S01]  /*7780*/  IMAD.MOV R6, RZ, RZ, -R6 ;  /* 0x000000ffff067224 */ /* 0x000fe200078e0a06 */
[----:B------:R0:W-:Y:S01]  /*7790*/  STL [R1+0x810], R18 ;  /* 0x0008101201007387 */ /* 0x0001e20000100800 */
[----:B------:R-:W-:-:S03]  /*77a0*/  IMAD.HI.U32 R12, R0, R11, RZ ;  /* 0x0000000b000c7227 */ /* 0x000fc600078e00ff */
[----:B------:R-:W-:Y:S01]  /*77b0*/  STL [R1+0x1878], R19 ;  /* 0x0018781301007387 */ /* 0x000fe20000100800 */
[--C-:B------:R-:W-:Y:S01]  /*77c0*/  @!P3 IMAD.IADD R4, R4, 0x1, -R90.reuse ;  /* 0x000000010404b824 */ /* 0x100fe200078e0a5a */
[----:B------:R-:W-:Y:S01]  /*77d0*/  ISETP.GE.AND P3, PT, R22, RZ, PT ;  /* 0x000000ff1600720c */ /* 0x000fe20003f66270 */
[----:B------:R-:W-:Y:S01]  /*77e0*/  @!P0 IMAD.IADD R13, R13, 0x1, -R90 ;  /* 0x000000010d0d8824 */ /* 0x000fe200078e0a5a */
[----:B------:R-:W-:Y:S01]  /*77f0*/  ISETP.GE.AND P0, PT, R21, RZ, PT ;  /* 0x000000ff1500720c */ /* 0x000fe20003f06270 */
[----:B------:R-:W-:Y:S01]  /*7800*/  IMAD R14, R90, R6, R14 ;  /* 0x000000065a0e7224 */ /* 0x000fe200078e020e */
[----:B0-----:R-:W-:Y:S01]  /*7810*/  IABS R18, R20 ;  /* 0x0000001400127213 */ /* 0x001fe20000000000 */
[----:B------:R-:W-:Y:S01]  /*7820*/  @!P1 IMAD.IADD R7, R7, 0x1, -R90 ;  /* 0x0000000107079824 */ /* 0x000fe200078e0a5a */
[----:B------:R-:W-:Y:S01]  /*7830*/  STL [R1+0xa80], R23 ;  /* 0x000a801701007387 */ /* 0x000fe20000100800 */
[----:B------:R-:W-:Y:S02]  /*7840*/  IMAD.MOV R12, RZ, RZ, -R12 ;  /* 0x000000ffff0c7224 */ /* 0x000fe400078e0a0c */
[----:B------:R-:W-:Y:S01]  /*7850*/  IMAD.HI.U32 R10, R0, R18, RZ ;  /* 0x00000012000a7227 */ /* 0x000fe200078e00ff */
[----:B------:R-:W-:-:S03]  /*7860*/  ISETP.GT.U32.AND P1, PT, R90, R7, PT ;  /* 0x000000075a00720c */ /* 0x000fc60003f24070 */
[----:B------:R-:W-:Y:S01]  /*7870*/  @!P3 IMAD.MOV R4, RZ, RZ, -R4 ;  /* 0x000000ffff04b224 */ /* 0x000fe200078e0a04 */
[C---:B------:R-:W-:Y:S01]  /*7880*/  ISETP.GT.U32.AND P3, PT, R90.reuse, R13, PT ;  /* 0x0000000d5a00720c */ /* 0x040fe20003f64070 */
[----:B------:R-:W-:Y:S02]  /*7890*/  IMAD.MOV R10, RZ, RZ, -R10 ;  /* 0x000000ffff0a7224 */ /* 0x000fe400078e0a0a */
[C---:B------:R-:W-:Y:S02]  /*78a0*/  IMAD R11, R90.reuse, R12, R11 ;  /* 0x0000000c5a0b7224 */ /* 0x040fe400078e020b */
[C---:B------:R-:W-:Y:S02]  /*78b0*/  IMAD R18, R90.reuse, R10, R18 ;  /* 0x0000000a5a127224 */ /* 0x040fe400078e0212 */
[----:B------:R-:W-:Y:S01]  /*78c0*/  VIADD R24, R93, 0xc0 ;  /* 0x000000c05d187836 */ /* 0x000fe20000000000 */
[----:B------:R0:W-:Y:S01]  /*78d0*/  STL [R1+0x728], R11 ;  /* 0x0007280b01007387 */ /* 0x0001e20000100800 */
[----:B------:R-:W-:Y:S01]  /*78e0*/  @!P1 IMAD.IADD R7, R7, 0x1, -R90 ;  /* 0x0000000107079824 */ /* 0x000fe200078e0a5a */
[----:B------:R-:W-:Y:S01]  /*78f0*/  ISETP.GT.U32.AND P1, PT, R90, R14, PT ;  /* 0x0000000e5a00720c */ /* 0x000fe20003f24070 */
[----:B------:R-:W-:-:S02]  /*7900*/  IMAD.MOV.U32 R12, RZ, RZ, R5 ;  /* 0x000000ffff0c7224 */ /* 0x000fc400078e0005 */
[----:B------:R-:W-:Y:S01]  /*7910*/  @!P3 IMAD.IADD R13, R13, 0x1, -R90 ;  /* 0x000000010d0db824 */ /* 0x000fe200078e0a5a */
[----:B------:R-:W-:Y:S01]  /*7920*/  ISETP.GE.AND P3, PT, R17, RZ, PT ;  /* 0x000000ff1100720c */ /* 0x000fe20003f66270 */
[C---:B------:R-:W-:Y:S02]  /*7930*/  VIADD R15, R93.reuse, 0x5d ;  /* 0x0000005d5d0f7836 */ /* 0x040fe40000000000 */
[----:B------:R-:W-:Y:S01]  /*7940*/  @!P0 IMAD.MOV R12, RZ, RZ, -R12 ;  /* 0x000000ffff0c8224 */ /* 0x000fe200078e0a0c */
[----:B0-----:R-:W-:Y:S01]  /*7950*/  IABS R11, R24 ;  /* 0x00000018000b7213 */ /* 0x001fe20000000000 */
[C---:B------:R-:W-:Y:S01]  /*7960*/  VIADD R23, R93.reuse, 0xc1 ;  /* 0x000000c15d177836 */ /* 0x040fe20000000000 */
[----:B------:R-:W-:Y:S01]  /*7970*/  ISETP.GT.U32.AND P0, PT, R90, R18, PT ;  /* 0x000000125a00720c */ /* 0x000fe20003f04070 */
[C---:B------:R-:W-:Y:S01]  /*7980*/  VIADD R22, R93.reuse, 0xc2 ;  /* 0x000000c25d167836 */ /* 0x040fe20000000000 */
[----:B------:R0:W-:Y:S01]  /*7990*/  STL [R1+0x16a0], R15 ;  /* 0x0016a00f01007387 */ /* 0x0001e20000100800 */
[--C-:B------:R-:W-:Y:S01]  /*79a0*/  @!P1 IMAD.IADD R14, R14, 0x1, -R90.reuse ;  /* 0x000000010e0e9824 */ /* 0x100fe200078e0a5a */
[----:B------:R-:W-:Y:S01]  /*79b0*/  IABS R10, R15 ;  /* 0x0000000f000a7213 */ /* 0x000fe20000000000 */
[----:B------:R-:W-:Y:S01]  /*79c0*/  IMAD.MOV.U32 R5, RZ, RZ, R11 ;  /* 0x000000ffff057224 */ /* 0x000fe200078e000b */
[----:B------:R-:W-:Y:S01]  /*79d0*/  STL [R1+0x187c], R24 ;  /* 0x00187c1801007387 */ /* 0x000fe20000100800 */
[----:B------:R-:W-:Y:S01]  /*79e0*/  @!P3 IMAD.MOV R13, RZ, RZ, -R13 ;  /* 0x000000ffff0db224 */ /* 0x000fe200078e0a0d */
[----:B------:R-:W-:Y:S01]  /*79f0*/  ISETP.GT.U32.AND P1, PT, R90, R14, PT ;  /* 0x0000000e5a00720c */ /* 0x000fe20003f24070 */
[----:B------:R-:W-:Y:S01]  /*7a00*/  VIADD R17, R93, 0x5e ;  /* 0x0000005e5d117836 */ /* 0x000fe20000000000 */
[----:B------:R-:W-:Y:S01]  /*7a10*/  STL [R1+0x1880], R23 ;  /* 0x0018801701007387 */ /* 0x000fe20000100800 */
[----:B------:R-:W-:Y:S01]  /*7a20*/  ISETP.GE.AND P3, PT, R16, RZ, PT ;  /* 0x000000ff1000720c */ /* 0x000fe20003f66270 */
[----:B0-----:R-:W-:Y:S01]  /*7a30*/  IMAD.HI.U32 R15, R0, R10, RZ ;  /* 0x0000000a000f7227 */ /* 0x001fe200078e00ff */
[----:B------:R-:W-:Y:S01]  /*7a40*/  IABS R6, R23 ;  /* 0x0000001700067213 */ /* 0x000fe20000000000 */
[----:B------:R-:W-:Y:S02]  /*7a50*/  STL [R1+0x1888], R22 ;  /* 0x0018881601007387 */ /* 0x000fe40000100800 */
[----:B------:R-:W-:-:S02]  /*7a60*/  @!P0 IMAD.IADD R18, R18, 0x1, -R90 ;  /* 0x0000000112128824 */ /* 0x000fc400078e0a5a */
[----:B------:R0:W-:Y:S01]  /*7a70*/  STL [R1+0xaac], R4 ;  /* 0x000aac0401007387 */ /* 0x0001e20000100800 */
[----:B------:R-:W-:Y:S02]  /*7a80*/  IMAD.MOV R15, RZ, RZ, -R15 ;  /* 0x000000ffff0f7224 */ /* 0x000fe400078e0a0f */
[----:B------:R-:W-:Y:S01]  /*7a90*/  ISETP.GT.U32.AND P0, PT, R90, R18, PT ;  /* 0x000000125a00720c */ /* 0x000fe20003f04070 */
[----:B------:R1:W-:Y:S01]  /*7aa0*/  STL [R1+0xb10], R12 ;  /* 0x000b100c01007387 */ /* 0x0003e20000100800 */
[----:B------:R-:W-:Y:S02]  /*7ab0*/  @!P1 IMAD.IADD R14, R14, 0x1, -R90 ;  /* 0x000000010e0e9824 */ /* 0x000fe400078e0a5a */
[----:B------:R-:W-:Y:S01]  /*7ac0*/  @!P3 IMAD.MOV R7, RZ, RZ, -R7 ;  /* 0x000000ffff07b224 */ /* 0x000fe200078e0a07 */
[----:B------:R-:W-:Y:S01]  /*7ad0*/  ISETP.GE.AND P3, PT, R20, RZ, PT ;  /* 0x000000ff1400720c */ /* 0x000fe20003f66270 */
[----:B------:R-:W-:Y:S01]  /*7ae0*/  IMAD.HI.U32 R11, R0, R6, RZ ;  /* 0x00000006000b7227 */ /* 0x000fe200078e00ff */
[----:B0-----:R-:W-:-:S03]  /*7af0*/  IABS R4, R22 ;  /* 0x0000001600047213 */ /* 0x001fc60000000000 */
[----:B------:R-:W-:Y:S02]  /*7b00*/  IMAD R15, R90, R15, R10 ;  /* 0x0000000f5a0f7224 */ /* 0x000fe400078e020a */
[----:B-1----:R-:W-:-:S03]  /*7b10*/  IMAD.HI.U32 R12, R0, R5, RZ ;  /* 0x00000005000c7227 */ /* 0x002fc600078e00ff */
[----:B------:R0:W-:Y:S01]  /*7b20*/  STL [R1+0x72c], R15 ;  /* 0x00072c0f01007387 */ /* 0x0001e20000100800 */
[----:B------:R-:W-:Y:S02]  /*7b30*/  IMAD.MOV R12, RZ, RZ, -R12 ;  /* 0x000000ffff0c7224 */ /* 0x000fe400078e0a0c */
[----:B------:R-:W-:Y:S01]  /*7b40*/  @!P0 IMAD.IADD R18, R18, 0x1, -R90 ;  /* 0x0000000112128824 */ /* 0x000fe200078e0a5a */
[----:B------:R1:W-:Y:S01]  /*7b50*/  STL [R1+0x814], R13 ;  /* 0x0008140d01007387 */ /* 0x0003e20000100800 */
[C---:B------:R-:W-:Y:S01]  /*7b60*/  IMAD R5, R90.reuse, R12, R5 ;  /* 0x0000000c5a057224 */ /* 0x040fe200078e0205 */
[----:B------:R-:W-:Y:S01]  /*7b70*/  ISETP.GE.AND P0, PT, R19, RZ, PT ;  /* 0x000000ff1300720c */ /* 0x000fe20003f06270 */
[----:B------:R-:W-:Y:S01]  /*7b80*/  IMAD.MOV R11, RZ, RZ, -R11 ;  /* 0x000000ffff0b7224 */ /* 0x000fe200078e0a0b */
[----:B------:R2:W-:Y:S01]  /*7b90*/  STL [R1+0x168c], R17 ;  /* 0x00168c1101007387 */ /* 0x0005e20000100800 */
[----:B------:R-:W-:Y:S01]  /*7ba0*/  IMAD.MOV.U32 R25, RZ, RZ, R18 ;  /* 0x000000ffff197224 */ /* 0x000fe200078e0012 */
[----:B------:R-:W-:Y:S01]  /*7bb0*/  ISETP.GT.U32.AND P1, PT, R90, R5, PT ;  /* 0x000000055a00720c */ /* 0x000fe20003f24070 */
[----:B0-----:R-:W-:-:S02]  /*7bc0*/  VIADD R15, R93, 0x5f ;  /* 0x0000005f5d0f7836 */ /* 0x001fc40000000000 */
[----:B------:R-:W-:Y:S02]  /*7bd0*/  IMAD R6, R90, R11, R6 ;  /* 0x0000000b5a067224 */ /* 0x000fe400078e0206 */
[C---:B-1----:R-:W-:Y:S01]  /*7be0*/  VIADD R13, R93.reuse, 0x65 ;  /* 0x000000655d0d7836 */ /* 0x042fe20000000000 */
[----:B------:R0:W-:Y:S01]  /*7bf0*/  STL [R1+0x1698], R15 ;  /* 0x0016980f01007387 */ /* 0x0001e20000100800 */
[----:B------:R-:W-:Y:S01]  /*7c00*/  VIADD R16, R93, 0x66 ;  /* 0x000000665d107836 */ /* 0x000fe20000000000 */
[----:B--2---:R-:W-:Y:S01]  /*7c10*/  IABS R17, R17 ;  /* 0x0000001100117213 */ /* 0x004fe20000000000 */
[----:B------:R-:W-:Y:S01]  /*7c20*/  @!P3 IMAD.MOV R25, RZ, RZ, -R25 ;  /* 0x000000ffff19b224 */ /* 0x000fe200078e0a19 */
[----:B------:R1:W-:Y:S01]  /*7c30*/  STL [R1+0x16bc], R13 ;  /* 0x0016bc0d01007387 */ /* 0x0003e20000100800 */
[C---:B------:R-:W-:Y:S01]  /*7c40*/  IMAD.HI.U32 R10, R0.reuse, R4, RZ ;  /* 0x00000004000a7227 */ /* 0x040fe200078e00ff */
[----:B------:R-:W-:Y:S02]  /*7c50*/  IABS R11, R16 ;  /* 0x00000010000b7213 */ /* 0x000fe40000000000 */
[----:B------:R2:W-:Y:S01]  /*7c60*/  STL [R1+0x16c4], R16 ;  /* 0x0016c41001007387 */ /* 0x0005e20000100800 */
[----:B------:R-:W-:Y:S01]  /*7c70*/  @!P1 IMAD.IADD R5, R5, 0x1, -R90 ;  /* 0x0000000105059824 */ /* 0x000fe200078e0a5a */
[----:B0-----:R-:W-:Y:S01]  /*7c80*/  IABS R15, R15 ;  /* 0x0000000f000f7213 */ /* 0x001fe20000000000 */
[----:B------:R-:W-:Y:S01]  /*7c90*/  IMAD.HI.U32 R20, R0, R17, RZ ;  /* 0x0000001100147227 */ /* 0x000fe200078e00ff */
[C---:B------:R-:W-:Y:S01]  /*7ca0*/  ISETP.GT.U32.AND P1, PT, R90.reuse, R6, PT ;  /* 0x000000065a00720c */ /* 0x040fe20003f24070 */
[----:B------:R0:W-:Y:S01]  /*7cb0*/  STL [R1+0xa70], R7 ;  /* 0x000a700701007387 */ /* 0x0001e20000100800 */
[----:B------:R-:W-:Y:S01]  /*7cc0*/  ISETP.GT.U32.AND P3, PT, R90, R5, PT ;  /* 0x000000055a00720c */ /* 0x000fe20003f64070 */
[----:B------:R-:W-:Y:S01]  /*7cd0*/  IMAD.MOV R10, RZ, RZ, -R10 ;  /* 0x000000ffff0a7224 */ /* 0x000fe200078e0a0a */
[----:B-1----:R-:W-:Y:S01]  /*7ce0*/  IABS R13, R13 ;  /* 0x0000000d000d7213 */ /* 0x002fe20000000000 */
[----:B------:R-:W-:-:S02]  /*7cf0*/  VIADD R21, R93, 0xc3 ;  /* 0x000000c35d157836 */ /* 0x000fc40000000000 */
[----:B--2---:R-:W-:-:S03]  /*7d00*/  IMAD.HI.U32 R16, R0, R15, RZ ;  /* 0x0000000f00107227 */ /* 0x004fc600078e00ff */
[----:B------:R-:W-:Y:S01]  /*7d10*/  STL [R1+0x1884], R21 ;  /* 0x0018841501007387 */ /* 0x000fe20000100800 */
[----:B------:R-:W-:Y:S01]  /*7d20*/  IMAD.HI.U32 R19, R0, R13, RZ ;  /* 0x0000000d00137227 */ /* 0x000fe200078e00ff */
[----:B0-----:R-:W-:Y:S02]  /*7d30*/  IABS R7, R21 ;  /* 0x0000001500077213 */ /* 0x001fe40000000000 */
[----:B------:R-:W-:Y:S01]  /*7d40*/  STL [R1+0xa98], R25 ;  /* 0x000a981901007387 */ /* 0x000fe20000100800 */
[----:B------:R-:W-:Y:S02]  /*7d50*/  IMAD.MOV R18, RZ, RZ, -R20 ;  /* 0x000000ffff127224 */ /* 0x000fe400078e0a14 */
[----:B------:R-:W-:Y:S02]  /*7d60*/  IMAD R4, R90, R10, R4 ;  /* 0x0000000a5a047224 */ /* 0x000fe400078e0204 */
[----:B------:R-:W-:-:S04]  /*7d70*/  IMAD.HI.U32 R12, R0, R11, RZ ;  /* 0x0000000b000c7227 */ /* 0x000fc800078e00ff */
        /* <DEDUP_REMOVED lines=12> */
[----:B------:R-:W-:Y:S02]  /*7e40*/  IMAD R15, R90, R16, R15 ;  /* 0x000000105a0f7224 */ /* 0x000fe400078e020f */
[----:B------:R-:W-:Y:S02]  /*7e50*/  @!P1 IMAD.IADD R6, R6, 0x1, -R90 ;  /* 0x0000000106069824 */ /* 0x000fe400078e0a5a */
[C---:B------:R-:W-:Y:S01]  /*7e60*/  IMAD R13, R90.reuse, R14, R13 ;  /* 0x0000000e5a0d7224 */ /* 0x040fe200078e020d */
[----:B------:R0:W-:Y:S01]  /*7e70*/  STL [R1+0x734], R15 ;  /* 0x0007340f01007387 */ /* 0x0001e20000100800 */
[C---:B------:R-:W-:Y:S01]  /*7e80*/  IMAD R11, R90.reuse, R12, R11 ;  /* 0x0000000c5a0b7224 */ /* 0x040fe200078e020b */
[----:B------:R-:W-:Y:S01]  /*7e90*/  ISETP.GT.U32.AND P1, PT, R90, R6, PT ;  /* 0x000000065a00720c */ /* 0x000fe20003f24070 */
[----:B------:R-:W-:Y:S01]  /*7ea0*/  IMAD.MOV R10, RZ, RZ, -R10 ;  /* 0x000000ffff0a7224 */ /* 0x000fe200078e0a0a */
[----:B------:R1:W-:Y:S01]  /*7eb0*/  STL [R1+0x738], R13 ;  /* 0x0007380d01007387 */ /* 0x0003e20000100800 */
[----:B------:R-:W-:Y:S01]  /*7ec0*/  IADD3 R14, PT, PT, R93, 0xc8, RZ ;  /* 0x000000c85d0e7810 */ /* 0x000fe20007ffe0ff */
[----:B------:R-:W-:-:S02]  /*7ed0*/  @!P0 IMAD.IADD R4, R4, 0x1, -R90 ;  /* 0x0000000104048824 */ /* 0x000fc400078e0a5a */
[----:B------:R2:W-:Y:S01]  /*7ee0*/  STL [R1+0x740], R11 ;  /* 0x0007400b01007387 */ /* 0x0005e20000100800 */
[C---:B------:R-:W-:Y:S01]  /*7ef0*/  IMAD R10, R90.reuse, R10, R7 ;  /* 0x0000000a5a0a7224 */ /* 0x040fe200078e0207 */
[----:B0-----:R-:W-:Y:S01]  /*7f00*/  IABS R15, R14 ;  /* 0x0000000e000f7213 */ /* 0x001fe20000000000 */
[C---:B------:R-:W-:Y:S01]  /*7f10*/  VIADD R18, R93.reuse, 0xc9 ;  /* 0x000000c95d127836 */ /* 0x040fe20000000000 */
[----:B------:R-:W-:Y:S01]  /*7f20*/  ISETP.GT.U32.AND P0, PT, R90, R4, PT ;  /* 0x000000045a00720c */ /* 0x000fe20003f04070 */
[----:B------:R-:W-:Y:S01]  /*7f30*/  VIADD R16, R93, 0xca ;  /* 0x000000ca5d107836 */ /* 0x000fe20000000000 */
[----:B------:R-:W-:Y:S01]  /*7f40*/  STL [R1+0x188c], R14 ;  /* 0x00188c0e01007387 */ /* 0x000fe20000100800 */
[----:B------:R-:W-:Y:S01]  /*7f50*/  @!P1 IMAD.IADD R6, R6, 0x1, -R90 ;  /* 0x0000000106069824 */ /* 0x000fe200078e0a5a */
[----:B------:R-:W-:Y:S01]  /*7f60*/  ISETP.GE.AND P1, PT, R23, RZ, PT ;  /* 0x000000ff1700720c */ /* 0x000fe20003f26270 */
[----:B-1----:R-:W-:Y:S01]  /*7f70*/  IMAD.HI.U32 R13, R0, R15, RZ ;  /* 0x0000000f000d7227 */ /* 0x002fe200078e00ff */
[----:B------:R-:W-:Y:S01]  /*7f80*/  IABS R7, R18 ;  /* 0x0000001200077213 */ /* 0x000fe20000000000 */
[----:B------:R-:W-:Y:S02]  /*7f90*/  STL [R1+0x1890], R18 ;  /* 0x0018901201007387 */ /* 0x000fe40000100800 */
[----:B--2---:R-:W-:-:S02]  /*7fa0*/  IMAD.MOV.U32 R11, RZ, RZ, R5 ;  /* 0x000000ffff0b7224 */ /* 0x004fc400078e0005 */
[----:B------:R-:W-:Y:S01]  /*7fb0*/  IMAD.MOV R13, RZ, RZ, -R13 ;  /* 0x000000ffff0d7224 */ /* 0x000fe200078e0a0d */
[----:B------:R-:W-:Y:S01]  /*7fc0*/  STL [R1+0x1898], R16 ;  /* 0x0018981001007387 */ /* 0x000fe20000100800 */
[----:B------:R-:W-:Y:S01]  /*7fd0*/  @!P3 IMAD.MOV R11, RZ, RZ, -R11 ;  /* 0x000000ffff0bb224 */ /* 0x000fe200078e0a0b */
[C---:B------:R-:W-:Y:S01]  /*7fe0*/  ISETP.GT.U32.AND P3, PT, R90.reuse, R10, PT ;  /* 0x0000000a5a00720c */ /* 0x040fe20003f64070 */
[----:B------:R-:W-:Y:S01]  /*7ff0*/  IMAD.MOV.U32 R5, RZ, RZ, R7 ;  /* 0x000000ffff057224 */ /* 0x000fe200078e0007 */
[----:B------:R-:W-:Y:S01]  /*8000*/  IABS R7, R16 ;  /* 0x0000001000077213 */ /* 0x000fe20000000000 */
[----:B------:R-:W-:Y:S01]  /*8010*/  IMAD R15, R90, R13, R15 ;  /* 0x0000000d5a0f7224 */ /* 0x000fe200078e020f */
[----:B------:R0:W-:Y:S01]  /*8020*/  STL [R1+0x818], R11 ;  /* 0x0008180b01007387 */ /* 0x0001e20000100800 */
[----:B------:R-:W-:Y:S01]  /*8030*/  @!P0 IMAD.IADD R4, R4, 0x1, -R90 ;  /* 0x0000000104048824 */ /* 0x000fe200078e0a5a */
[----:B------:R-:W-:Y:S01]  /*8040*/  ISETP.GE.AND P0, PT, R22, RZ, PT ;  /* 0x000000ff1600720c */ /* 0x000fe20003f06270 */
[----:B------:R-:W-:-:S04]  /*8050*/  IMAD.HI.U32 R12, R0, R5, RZ ;  /* 0x00000005000c7227 */ /* 0x000fc800078e00ff */
[----:B------:R-:W-:Y:S01]  /*8060*/  @!P1 IMAD.MOV R6, RZ, RZ, -R6 ;  /* 0x000000ffff069224 */ /* 0x000fe200078e0a06 */
[----:B------:R-:W-:Y:S01]  /*8070*/  ISETP.GT.U32.AND P1, PT, R90, R15, PT ;  /* 0x0000000f5a00720c */ /* 0x000fe20003f24070 */
[----:B------:R-:W-:Y:S02]  /*8080*/  @!P3 IMAD.IADD R10, R10, 0x1, -R90 ;  /* 0x000000010a0ab824 */ /* 0x000fe400078e0a5a */
[----:B------:R-:W-:Y:S01]  /*8090*/  IMAD.MOV R12, RZ, RZ, -R12 ;  /* 0x000000ffff0c7224 */ /* 0x000fe200078e0a0c */
[----:B------:R1:W-:Y:S01]  /*80a0*/  STL [R1+0xa4c], R6 ;  /* 0x000a4c0601007387 */ /* 0x0003e20000100800 */
[----:B------:R-:W-:Y:S01]  /*80b0*/  VIADD R17, R93, 0xcb ;  /* 0x000000cb5d117836 */ /* 0x000fe20000000000 */
[C---:B------:R-:W-:Y:S01]  /*80c0*/  ISETP.GT.U32.AND P3, PT, R90.reuse, R10, PT ;  /* 0x0000000a5a00720c */ /* 0x040fe20003f64070 */
[----:B------:R-:W-:Y:S02]  /*80d0*/  IMAD R5, R90, R12, R5 ;  /* 0x0000000c5a057224 */ /* 0x000fe400078e0205 */
[----:B------:R-:W-:Y:S01]  /*80e0*/  @!P0 IMAD.MOV R4, RZ, RZ, -R4 ;  /* 0x000000ffff048224 */ /* 0x000fe200078e0a04 */
[----:B------:R-:W-:Y:S01]  /*80f0*/  ISETP.GE.AND P0, PT, R21, RZ, PT ;  /* 0x000000ff1500720c */ /* 0x000fe20003f06270 */
[----:B------:R-:W-:Y:S01]  /*8100*/  STL [R1+0x1894], R17 ;  /* 0x0018941101007387 */ /* 0x000fe20000100800 */
[----:B0-----:R-:W-:-:S03]  /*8110*/  IMAD.HI.U32 R11, R0, R7, RZ ;  /* 0x00000007000b7227 */ /* 0x001fc600078e00ff */
[----:B------:R0:W-:Y:S01]  /*8120*/  STL [R1+0xa88], R4 ;  /* 0x000a880401007387 */ /* 0x0001e20000100800 */
[--C-:B------:R-:W-:Y:S02]  /*8130*/  @!P1 IMAD.IADD R15, R15, 0x1, -R90.reuse ;  /* 0x000000010f0f9824 */ /* 0x100fe400078e0a5a */
[C---:B-1----:R-:W-:Y:S02]  /*8140*/  VIADD R6, R93.reuse, 0x67 ;  /* 0x000000675d067836 */ /* 0x042fe40000000000 */
[----:B------:R-:W-:Y:S01]  /*8150*/  @!P3 IMAD.IADD R10, R10, 0x1, -R90 ;  /* 0x000000010a0ab824 */ /* 0x000fe200078e0a5a */
[C---:B------:R-:W-:Y:S01]  /*8160*/  ISETP.GT.U32.AND P3, PT, R90.reuse, R5, PT ;  /* 0x000000055a00720c */ /* 0x040fe20003f64070 */
[----:B------:R-:W-:Y:S01]  /*8170*/  IMAD.MOV R11, RZ, RZ, -R11 ;  /* 0x000000ffff0b7224 */ /* 0x000fe200078e0a0b */
[C---:B------:R-:W-:Y:S01]  /*8180*/  ISETP.GT.U32.AND P1, PT, R90.reuse, R15, PT ;  /* 0x0000000f5a00720c */ /* 0x040fe20003f24070 */
[----:B------:R-:W-:Y:S01]  /*8190*/  @!P0 IMAD.MOV R10, RZ, RZ, -R10 ;  /* 0x000000ffff0a8224 */ /* 0x000fe200078e0a0a */
[----:B0-----:R-:W-:Y:S01]  /*81a0*/  IABS R4, R17 ;  /* 0x0000001100047213 */ /* 0x001fe20000000000 */
[----:B------:R0:W-:Y:S01]  /*81b0*/  STL [R1+0x16ac], R6 ;  /* 0x0016ac0601007387 */ /* 0x0001e20000100800 */
[----:B------:R-:W-:Y:S01]  /*81c0*/  IABS R13, R6 ;  /* 0x00000006000d7213 */ /* 0x000fe20000000000 */
[----:B------:R-:W-:Y:S01]  /*81d0*/  IMAD R7, R90, R11, R7 ;  /* 0x0000000b5a077224 */ /* 0x000fe200078e0207 */
[----:B------:R-:W-:Y:S01]  /*81e0*/  ISETP.GE.AND P0, PT, R14, RZ, PT ;  /* 0x000000ff0e00720c */ /* 0x000fe20003f06270 */
[----:B------:R-:W-:-:S02]  /*81f0*/  VIADD R24, R93, 0xd0 ;  /* 0x000000d05d187836 */ /* 0x000fc40000000000 */
[----:B------:R-:W-:Y:S02]  /*8200*/  VIADD R23, R93, 0xd1 ;  /* 0x000000d15d177836 */ /* 0x000fe40000000000 */
[----:B------:R-:W-:Y:S01]  /*8210*/  @!P3 IMAD.IADD R5, R5, 0x1, -R90 ;  /* 0x000000010505b824 */ /* 0x000fe200078e0a5a */
[----:B------:R-:W-:Y:S01]  /*8220*/  STL [R1+0x18ac], R24 ;  /* 0x0018ac1801007387 */ /* 0x000fe20000100800 */
[----:B0-----:R-:W-:Y:S01]  /*8230*/  IMAD.HI.U32 R6, R0, R4, RZ ;  /* 0x0000000400067227 */ /* 0x001fe200078e00ff */
[----:B------:R-:W-:Y:S02]  /*8240*/  IABS R12, R24 ;  /* 0x00000018000c7213 */ /* 0x000fe40000000000 */
[C---:B------:R-:W-:Y:S01]  /*8250*/  ISETP.GT.U32.AND P3, PT, R90.reuse, R5, PT ;  /* 0x000000055a00720c */ /* 0x040fe20003f64070 */
[----:B------:R-:W-:Y:S01]  /*8260*/  IMAD.MOV R6, RZ, RZ, -R6 ;  /* 0x000000ffff067224 */ /* 0x000fe200078e0a06 */
[----:B------:R-:W-:Y:S01]  /*8270*/  STL [R1+0x18b8], R23 ;  /* 0x0018b81701007387 */ /* 0x000fe20000100800 */
[----:B------:R-:W-:Y:S01]  /*8280*/  @!P1 IMAD.IADD R15, R15, 0x1, -R90 ;  /* 0x000000010f0f9824 */ /* 0x000fe200078e0a5a */
[C---:B------:R-:W-:Y:S01]  /*8290*/  ISETP.GT.U32.AND P1, PT, R90.reuse, R7, PT ;  /* 0x000000075a00720c */ /* 0x040fe20003f24070 */
[----:B------:R-:W-:Y:S01]  /*82a0*/  IMAD R4, R90, R6, R4 ;  /* 0x000000065a047224 */ /* 0x000fe200078e0204 */
[----:B------:R0:W-:Y:S01]  /*82b0*/  STL [R1+0xac0], R10 ;  /* 0x000ac00a01007387 */ /* 0x0001e20000100800 */
[----:B------:R-:W-:-:S02]  /*82c0*/  IMAD.MOV.U32 R19, RZ, RZ, R15 ;  /* 0x000000ffff137224 */ /* 0x000fc400078e000f */
[----:B------:R-:W-:-:S04]  /*82d0*/  IMAD.HI.U32 R14, R0, R13, RZ ;  /* 0x0000000d000e7227 */ /* 0x000fc800078e00ff */
[----:B------:R-:W-:Y:S01]  /*82e0*/  @!P0 IMAD.MOV R19, RZ, RZ, -R19 ;  /* 0x000000ffff138224 */ /* 0x000fe200078e0a13 */
[----:B------:R-:W-:Y:S01]  /*82f0*/  ISETP.GT.U32.AND P0, PT, R90, R4, PT ;  /* 0x000000045a00720c */ /* 0x000fe20003f04070 */
[----:B------:R-:W-:Y:S01]  /*8300*/  @!P3 IMAD.IADD R5, R5, 0x1, -R90 ;  /* 0x000000010505b824 */ /* 0x000fe200078e0a5a */
[----:B------:R-:W-:Y:S01]  /*8310*/  ISETP.GE.AND P3, PT, R18, RZ, PT ;  /* 0x000000ff1200720c */ /* 0x000fe20003f66270 */
[----:B------:R-:W-:Y:S01]  /*8320*/  IMAD.MOV R14, RZ, RZ, -R14 ;  /* 0x000000ffff0e7224 */ /* 0x000fe200078e0a0e */
[----:B0-----:R-:W-:Y:S01]  /*8330*/  IABS R10, R23 ;  /* 0x00000017000a7213 */ /* 0x001fe20000000000 */
[----:B------:R-:W-:Y:S02]  /*8340*/  @!P1 IMAD.IADD R7, R7, 0x1, -R90 ;  /* 0x0000000107079824 */ /* 0x000fe400078e0a5a */
[----:B------:R-:W-:Y:S02]  /*8350*/  IMAD R13, R90, R14, R13 ;  /* 0x0000000e5a0d7224 */ /* 0x000fe400078e020d */
[----:B------:R-:W-:Y:S01]  /*8360*/  IMAD.HI.U32 R6, R0, R10, RZ ;  /* 0x0000000a00067227 */ /* 0x000fe200078e00ff */
[----:B------:R-:W-:-:S02]  /*8370*/  ISETP.GT.U32.AND P1, PT, R90, R7, PT ;  /* 0x000000075a00720c */ /* 0x000fc40003f24070 */
[----:B------:R0:W-:Y:S01]  /*8380*/  STL [R1+0x73c], R13 ;  /* 0x00073c0d01007387 */ /* 0x0001e20000100800 */
[----:B------:R-:W-:Y:S01]  /*8390*/  @!P0 IMAD.IADD R4, R4, 0x1, -R90 ;  /* 0x0000000104048824 */ /* 0x000fe200078e0a5a */
[----:B------:R-:W-:Y:S01]  /*83a0*/  ISETP.GE.AND P0, PT, R16, RZ, PT ;  /* 0x000000ff1000720c */ /* 0x000fe20003f06270 */
[----:B------:R-:W-:Y:S01]  /*83b0*/  @!P3 IMAD.MOV R5, RZ, RZ, -R5 ;  /* 0x000000ffff05b224 */ /* 0x000fe200078e0a05 */
[----:B------:R1:W-:Y:S01]  /*83c0*/  STL [R1+0x81c], R19 ;  /* 0x00081c1301007387 */ /* 0x0003e20000100800 */
[----:B------:R-:W-:Y:S01]  /*83d0*/  IMAD.HI.U32 R11, R0, R12, RZ ;  /* 0x0000000c000b7227 */ /* 0x000fe200078e00ff */
[----:B------:R-:W-:-:S03]  /*83e0*/  ISETP.GT.U32.AND P3, PT, R90, R4, PT ;  /* 0x000000045a00720c */ /* 0x000fc60003f64070 */
[----:B------:R-:W-:Y:S02]  /*83f0*/  IMAD.MOV R6, RZ, RZ, -R6 ;  /* 0x000000ffff067224 */ /* 0x000fe400078e0a06 */
[C---:B0-----:R-:W-:Y:S02]  /*8400*/  VIADD R13, R93.reuse, 0x6d ;  /* 0x0000006d5d0d7836 */ /* 0x041fe40000000000 */
[----:B------:R-:W-:Y:S02]  /*8410*/  IMAD.MOV R11, RZ, RZ, -R11 ;  /* 0x000000ffff0b7224 */ /* 0x000fe400078e0a0b */
[C---:B------:R-:W-:Y:S01]  /*8420*/  IMAD R10, R90.reuse, R6, R10 ;  /* 0x000000065a0a7224 */ /* 0x040fe200078e020a */
[----:B------:R-:W-:Y:S01]  /*8430*/  IABS R15, R13 ;  /* 0x0000000d000f7213 */ /* 0x000fe20000000000 */
[----:B------:R-:W-:Y:S01]  /*8440*/  IMAD R12, R90, R11, R12 ;  /* 0x0000000b5a0c7224 */ /* 0x000fe200078e020c */
[----:B------:R0:W-:Y:S01]  /*8450*/  STL [R1+0x16c0], R13 ;  /* 0x0016c00d01007387 */ /* 0x0001e20000100800 */
[----:B------:R-:W-:Y:S01]  /*8460*/  @!P3 IMAD.IADD R4, R4, 0x1, -R90 ;  /* 0x000000010404b824 */ /* 0x000fe200078e0a5a */
[----:B------:R-:W-:Y:S01]  /*8470*/  ISETP.GT.U32.AND P3, PT, R90, R10, PT ;  /* 0x0000000a5a00720c */ /* 0x000fe20003f64070 */
[----:B------:R-:W-:-:S02]  /*8480*/  VIADD R11, R93, 0x6e ;  /* 0x0000006e5d0b7836 */ /* 0x000fc40000000000 */
[----:B------:R-:W-:-:S03]  /*8490*/  IMAD.HI.U32 R16, R0, R15, RZ ;  /* 0x0000000f00107227 */ /* 0x000fc600078e00ff */
[----:B------:R-:W-:Y:S01]  /*84a0*/  IABS R6, R11 ;  /* 0x0000000b00067213 */ /* 0x000fe20000000000 */
[----:B------:R-:W-:Y:S01]  /*84b0*/  VIADD R20, R93, 0xd2 ;  /* 0x000000d25d147836 */ /* 0x000fe20000000000 */
[----:B------:R2:W-:Y:S01]  /*84c0*/  STL [R1+0x16c8], R11 ;  /* 0x0016c80b01007387 */ /* 0x0005e20000100800 */
[----:B------:R-:W-:Y:S01]  /*84d0*/  @!P1 IMAD.IADD R7, R7, 0x1, -R90 ;  /* 0x0000000107079824 */ /* 0x000fe200078e0a5a */
[----:B------:R-:W-:Y:S01]  /*84e0*/  ISETP.GT.U32.AND P1, PT, R90, R12, PT ;  /* 0x0000000c5a00720c */ /* 0x000fe20003f24070 */
[C---:B------:R-:W-:Y:S01]  /*84f0*/  VIADD R22, R93.reuse, 0xd3 ;  /* 0x000000d35d167836 */ /* 0x040fe20000000000 */
[----:B------:R-:W-:Y:S01]  /*8500*/  STL [R1+0x18a4], R20 ;  /* 0x0018a41401007387 */ /* 0x000fe20000100800 */
[----:B-1----:R-:W-:Y:S02]  /*8510*/  VIADD R19, R93, 0xd8 ;  /* 0x000000d85d137836 */ /* 0x002fe40000000000 */
[----:B------:R-:W-:Y:S01]  /*8520*/  IMAD.MOV R16, RZ, RZ, -R16 ;  /* 0x000000ffff107224 */ /* 0x000fe200078e0a10 */
[----:B------:R-:W-:Y:S01]  /*8530*/  STL [R1+0x18b4], R22 ;  /* 0x0018b41601007387 */ /* 0x000fe20000100800 */
[----:B------:R-:W-:Y:S01]  /*8540*/  @!P3 IMAD.IADD R10, R10, 0x1, -R90 ;  /* 0x000000010a0ab824 */ /* 0x000fe200078e0a5a */
[----:B0-----:R-:W-:Y:S01]  /*8550*/  IABS R13, R22 ;  /* 0x00000016000d7213 */ /* 0x001fe20000000000 */
[----:B--2---:R-:W-:Y:S01]  /*8560*/  IMAD.HI.U32 R11, R0, R6, RZ ;  /* 0x00000006000b7227 */ /* 0x004fe200078e00ff */
[----:B------:R-:W-:Y:S01]  /*8570*/  STL [R1+0x18d0], R19 ;  /* 0x0018d01301007387 */ /* 0x000fe20000100800 */
[----:B------:R-:W-:-:S02]  /*8580*/  IABS R14, R19 ;  /* 0x00000013000e7213 */ /* 0x000fc40000000000 */
[C---:B------:R-:W-:Y:S01]  /*8590*/  IMAD R15, R90.reuse, R16, R15 ;  /* 0x000000105a0f7224 */ /* 0x040fe200078e020f */
[----:B------:R0:W-:Y:S01]  /*85a0*/  STL [R1+0xa44], R5 ;  /* 0x000a440501007387 */ /* 0x0001e20000100800 */
[----:B------:R-:W-:Y:S02]  /*85b0*/  IMAD.MOV.U32 R16, RZ, RZ, R7 ;  /* 0x000000ffff107224 */ /* 0x000fe400078e0007 */
[----:B------:R-:W-:Y:S01]  /*85c0*/  IMAD.MOV R11, RZ, RZ, -R11 ;  /* 0x000000ffff0b7224 */ /* 0x000fe200078e0a0b */
[----:B------:R1:W-:Y:S01]  /*85d0*/  STL [R1+0x744], R15 ;  /* 0x0007440f01007387 */ /* 0x0003e20000100800 */
[----:B------:R-:W-:Y:S01]  /*85e0*/  @!P0 IMAD.MOV R16, RZ, RZ, -R16 ;  /* 0x000000ffff108224 */ /* 0x000fe200078e0a10 */
[C---:B------:R-:W-:Y:S01]  /*85f0*/  ISETP.GT.U32.AND P0, PT, R90.reuse, R10, PT ;  /* 0x0000000a5a00720c */ /* 0x040fe20003f04070 */
[----:B------:R-:W-:Y:S02]  /*8600*/  IMAD R6, R90, R11, R6 ;  /* 0x0000000b5a067224 */ /* 0x000fe400078e0206 */
[----:B------:R-:W-:Y:S01]  /*8610*/  @!P1 IMAD.IADD R12, R12, 0x1, -R90 ;  /* 0x000000010c0c9824 */ /* 0x000fe200078e0a5a */
[----:B0-----:R-:W-:Y:S01]  /*8620*/  IABS R5, R20 ;  /* 0x0000001400057213 */ /* 0x001fe20000000000 */
[----:B------:R-:W-:Y:S01]  /*8630*/  VIADD R18, R93, 0xd9 ;  /* 0x000000d95d127836 */ /* 0x000fe20000000000 */
[----:B------:R-:W-:Y:S01]  /*8640*/  ISETP.GE.AND P1, PT, R17, RZ, PT ;  /* 0x000000ff1100720c */ /* 0x000fe20003f26270 */
[----:B------:R-:W-:Y:S01]  /*8650*/  STL [R1+0x748], R6 ;  /* 0x0007480601007387 */ /* 0x000fe20000100800 */
[----:B------:R-:W-:Y:S01]  /*8660*/  ISETP.GT.U32.AND P3, PT, R90, R12, PT ;  /* 0x0000000c5a00720c */ /* 0x000fe20003f64070 */
[----:B------:R-:W-:-:S02]  /*8670*/  IMAD.HI.U32 R11, R0, R5, RZ ;  /* 0x00000005000b7227 */ /* 0x000fc400078e00ff */
[----:B------:R0:W-:Y:S02]  /*8680*/  STL [R1+0xa74], R16 ;  /* 0x000a741001007387 */ /* 0x0001e40000100800 */
[----:B------:R-:W-:Y:S02]  /*8690*/  IMAD.MOV R11, RZ, RZ, -R11 ;  /* 0x000000ffff0b7224 */ /* 0x000fe400078e0a0b */
[----:B------:R-:W-:Y:S02]  /*86a0*/  @!P0 IMAD.IADD R10, R10, 0x1, -R90 ;  /* 0x000000010a0a8824 */ /* 0x000fe400078e0a5a */
[----:B------:R-:W-:Y:S02]  /*86b0*/  IMAD R5, R90, R11, R5 ;  /* 0x0000000b5a057224 */ /* 0x000fe400078e0205 */
[----:B------:R-:W-:Y:S01]  /*86c0*/  @!P1 IMAD.MOV R4, RZ, RZ, -R4 ;  /* 0x000000ffff049224 */ /* 0x000fe200078e0a04 */
[----:B------:R-:W-:Y:S01]  /*86d0*/  ISETP.GE.AND P1, PT, R24, RZ, PT ;  /* 0x000000ff1800720c */ /* 0x000fe20003f26270 */
[----:B-1----:R-:W-:Y:S01]  /*86e0*/  IMAD.HI.U32 R15, R0, R13, RZ ;  /* 0x0000000d000f7227 */ /* 0x002fe200078e00ff */
[----:B------:R-:W-:-:S03]  /*86f0*/  ISETP.GT.U32.AND P0, PT, R90, R5, PT ;  /* 0x000000055a00720c */ /* 0x000fc60003f04070 */
[----:B------:R-:W-:Y:S02]  /*8700*/  IMAD.MOV R7, RZ, RZ, -R15 ;  /* 0x000000ffff077224 */ /* 0x000fe400078e0a0f */
[----:B------:R-:W-:Y:S01]  /*8710*/  @!P3 IMAD.IADD R12, R12, 0x1, -R90 ;  /* 0x000000010c0cb824 */ /* 0x000fe200078e0a5a */
[----:B------:R-:W-:Y:S01]  /*8720*/  ISETP.GE.AND P3, PT, R23, RZ, PT ;  /* 0x000000ff1700720c */ /* 0x000fe20003f66270 */
[----:B------:R-:W-:Y:S02]  /*8730*/  IMAD R13, R90, R7, R13 ;  /* 0x000000075a0d7224 */ /* 0x000fe400078e020d */
[----:B------:R-:W-:Y:S02]  /*8740*/  IMAD.MOV.U32 R23, RZ, RZ, R12 ;  /* 0x000000ffff177224 */ /* 0x000fe400078e000c */
[----:B0-----:R-:W-:Y:S02]  /*8750*/  VIADD R16, R93, 0x6f ;  /* 0x0000006f5d107836 */ /* 0x001fe40000000000 */
[----:B------:R-:W-:-:S02]  /*8760*/  @!P0 IMAD.IADD R5, R5, 0x1, -R90 ;  /* 0x0000000105058824 */ /* 0x000fc400078e0a5a */
[----:B------:R-:W-:Y:S01]  /*8770*/  @!P1 IMAD.MOV R23, RZ, RZ, -R23 ;  /* 0x000000ffff179224 */ /* 0x000fe200078e0a17 */
[C---:B------:R-:W-:Y:S01]  /*8780*/  ISETP.GT.U32.AND P1, PT, R90.reuse, R13, PT ;  /* 0x0000000d5a00720c */ /* 0x040fe20003f24070 */
[C---:B------:R-:W-:Y:S01]  /*8790*/  VIADD R17, R93.reuse, 0x75 ;  /* 0x000000755d117836 */ /* 0x040fe20000000000 */
[----:B------:R-:W-:Y:S01]  /*87a0*/  ISETP.GT.U32.AND P0, PT, R90, R5, PT ;  /* 0x000000055a00720c */ /* 0x000fe20003f04070 */
[----:B------:R-:W-:Y:S01]  /*87b0*/  IMAD.HI.U32 R6, R0, R14, RZ ;  /* 0x0000000e00067227 */ /* 0x000fe200078e00ff */
[----:B------:R0:W-:Y:S03]  /*87c0*/  STL [R1+0x16b4], R16 ;  /* 0x0016b41001007387 */ /* 0x0001e60000100800 */
[C---:B------:R-:W-:Y:S01]  /*87d0*/  VIADD R15, R93.reuse, 0x76 ;  /* 0x000000765d0f7836 */ /* 0x040fe20000000000 */
[----:B------:R1:W-:Y:S01]  /*87e0*/  STL [R1+0x16e4], R17 ;  /* 0x0016e41101007387 */ /* 0x0003e20000100800 */
[C---:B------:R-:W-:Y:S01]  /*87f0*/  VIADD R21, R93.reuse, 0xda ;  /* 0x000000da5d157836 */ /* 0x040fe20000000000 */
[----:B------:R-:W-:Y:S01]  /*8800*/  IADD3 R6, PT, PT, -R6, RZ, RZ ;  /* 0x000000ff06067210 */ /* 0x000fe20007ffe1ff */
[----:B------:R-:W-:Y:S01]  /*8810*/  VIADD R25, R93, 0xe8 ;  /* 0x000000e85d197836 */ /* 0x000fe20000000000 */
[----:B------:R-:W-:Y:S01]  /*8820*/  STL [R1+0x16ec], R15 ;  /* 0x0016ec0f01007387 */ /* 0x000fe20000100800 */
[----:B------:R-:W-:Y:S01]  /*8830*/  @!P1 IMAD.IADD R13, R13, 0x1, -R90 ;  /* 0x000000010d0d9824 */ /* 0x000fe200078e0a5a */
[----:B0-----:R-:W-:Y:S01]  /*8840*/  IABS R16, R16 ;  /* 0x0000001000107213 */ /* 0x001fe20000000000 */
[----:B------:R-:W-:Y:S01]  /*8850*/  IMAD R14, R90, R6, R14 ;  /* 0x000000065a0e7224 */ /* 0x000fe200078e020e */
[----:B------:R-:W-:Y:S01]  /*8860*/  STL [R1+0x18c8], R18 ;  /* 0x0018c81201007387 */ /* 0x000fe20000100800 */
[----:B------:R-:W-:Y:S01]  /*8870*/  @!P0 IMAD.IADD R5, R5, 0x1, -R90 ;  /* 0x0000000105058824 */ /* 0x000fe200078e0a5a */
[----:B------:R-:W-:Y:S01]  /*8880*/  ISETP.GE.AND P0, PT, R20, RZ, PT ;  /* 0x000000ff1400720c */ /* 0x000fe20003f06270 */
[C---:B------:R-:W-:Y:S01]  /*8890*/  VIADD R20, R93.reuse, 0xe0 ;  /* 0x000000e05d147836 */ /* 0x040fe20000000000 */
[----:B------:R0:W-:Y:S01]  /*88a0*/  STL [R1+0xa94], R4 ;  /* 0x000a940401007387 */ /* 0x0001e20000100800 */
[----:B------:R-:W-:Y:S01]  /*88b0*/  ISETP.GT.U32.AND P1, PT, R90, R13, PT ;  /* 0x0000000d5a00720c */ /* 0x000fe20003f24070 */
[----:B------:R-:W-:Y:S01]  /*88c0*/  VIADD R24, R93, 0x84 ;  /* 0x000000845d187836 */ /* 0x000fe20000000000 */
[----:B------:R-:W-:Y:S01]  /*88d0*/  IABS R6, R17 ;  /* 0x0000001100067213 */ /* 0x000fe20000000000 */
[----:B------:R-:W-:Y:S01]  /*88e0*/  STL [R1+0x18cc], R21 ;  /* 0x0018cc1501007387 */ /* 0x000fe20000100800 */
[----:B------:R-:W-:Y:S01]  /*88f0*/  IABS R11, R15 ;  /* 0x0000000f000b7213 */ /* 0x000fe20000000000 */
[C---:B-1----:R-:W-:Y:S01]  /*8900*/  IMAD.HI.U32 R17, R0.reuse, R16, RZ ;  /* 0x0000001000117227 */ /* 0x042fe200078e00ff */
[----:B------:R-:W-:Y:S01]  /*8910*/  IABS R7, R21 ;  /* 0x0000001500077213 */ /* 0x000fe20000000000 */
[----:B------:R1:W-:Y:S01]  /*8920*/  STL [R1+0x8c0], R23 ;  /* 0x0008c01701007387 */ /* 0x0003e20000100800 */
[----:B0-----:R-:W-:Y:S01]  /*8930*/  IABS R4, R18 ;  /* 0x0000001200047213 */ /* 0x001fe20000000000 */
[----:B------:R-:W-:-:S04]  /*8940*/  IMAD.HI.U32 R15, R0, R6, RZ ;  /* 0x00000006000f7227 */ /* 0x000fc800078e00ff */
[----:B------:R-:W-:Y:S02]  /*8950*/  IMAD.MOV R15, RZ, RZ, -R15 ;  /* 0x000000ffff0f7224 */ /* 0x000fe400078e0a0f */
[----:B------:R-:W-:Y:S02]  /*8960*/  @!P0 IMAD.MOV R5, RZ, RZ, -R5 ;  /* 0x000000ffff058224 */ /* 0x000fe400078e0a05 */
[----:B-1----:R-:W-:Y:S02]  /*8970*/  IMAD.MOV.U32 R23, RZ, RZ, R10 ;  /* 0x000000ffff177224 */ /* 0x002fe400078e000a */
[----:B------:R-:W-:-:S04]  /*8980*/  IMAD.HI.U32 R10, R0, R4, RZ ;  /* 0x00000004000a7227 */ /* 0x000fc800078e00ff */
[----:B------:R-:W-:Y:S01]  /*8990*/  @!P3 IMAD.MOV R23, RZ, RZ, -R23 ;  /* 0x000000ffff17b224 */ /* 0x000fe200078e0a17 */
[C---:B------:R-:W-:Y:S01]  /*89a0*/  ISETP.GT.U32.AND P3, PT, R90.reuse, R14, PT ;  /* 0x0000000e5a00720c */ /* 0x040fe20003f64070 */
[----:B------:R-:W-:Y:S02]  /*89b0*/  IMAD.MOV R10, RZ, RZ, -R10 ;  /* 0x000000ffff0a7224 */ /* 0x000fe400078e0a0a */
[----:B------:R-:W-:Y:S01]  /*89c0*/  IMAD.MOV R17, RZ, RZ, -R17 ;  /* 0x000000ffff117224 */ /* 0x000fe200078e0a11 */
[----:B------:R-:W-:Y:S01]  /*89d0*/  STL [R1+0xa30], R23 ;  /* 0x000a301701007387 */ /* 0x000fe20000100800 */
[----:B------:R-:W-:Y:S02]  /*89e0*/  IMAD R4, R90, R10, R4 ;  /* 0x0000000a5a047224 */ /* 0x000fe400078e0204 */
[----:B------:R-:W-:Y:S01]  /*89f0*/  @!P1 IMAD.IADD R13, R13, 0x1, -R90 ;  /* 0x000000010d0d9824 */ /* 0x000fe200078e0a5a */
[----:B------:R-:W-:Y:S01]  /*8a00*/  ISETP.GE.AND P1, PT, R22, RZ, PT ;  /* 0x000000ff1600720c */ /* 0x000fe20003f26270 */
[C---:B------:R-:W-:Y:S01]  /*8a10*/  IMAD R15, R90.reuse, R15, R6 ;  /* 0x0000000f5a0f7224 */ /* 0x040fe200078e0206 */
[----:B------:R-:W-:Y:S01]  /*8a20*/  ISETP.GT.U32.AND P0, PT, R90, R4, PT ;  /* 0x000000045a00720c */ /* 0x000fe20003f04070 */
[----:B------:R-:W-:-:S04]  /*8a30*/  IMAD.HI.U32 R6, R0, R7, RZ ;  /* 0x0000000700067227 */ /* 0x000fc800078e00ff */
[----:B------:R-:W-:Y:S02]  /*8a40*/  @!P3 IMAD.IADD R14, R14, 0x1, -R90 ;  /* 0x000000010e0eb824 */ /* 0x000fe400078e0a5a */
[----:B------:R-:W-:-:S03]  /*8a50*/  IMAD.HI.U32 R12, R0, R11, RZ ;  /* 0x0000000b000c7227 */ /* 0x000fc600078e00ff */
[C---:B------:R-:W-:Y:S01]  /*8a60*/  ISETP.GT.U32.AND P3, PT, R90.reuse, R14, PT ;  /* 0x0000000e5a00720c */ /* 0x040fe20003f64070 */
[C---:B------:R-:W-:Y:S02]  /*8a70*/  IMAD R16, R90.reuse, R17, R16 ;  /* 0x000000115a107224 */ /* 0x040fe400078e0210 */
[----:B------:R-:W-:Y:S02]  /*8a80*/  IMAD.MOV R6, RZ, RZ, -R6 ;  /* 0x000000ffff067224 */ /* 0x000fe400078e0a06 */
[----:B------:R-:W-:Y:S01]  /*8a90*/  IMAD.MOV R12, RZ, RZ, -R12 ;  /* 0x000000ffff0c7224 */ /* 0x000fe200078e0a0c */
[----:B------:R0:W-:Y:S01]  /*8aa0*/  STL [R1+0x74c], R16 ;  /* 0x00074c1001007387 */ /* 0x0001e20000100800 */
[----:B------:R-:W-:Y:S02]  /*8ab0*/  VIADD R17, R93, 0xdb ;  /* 0x000000db5d117836 */ /* 0x000fe40000000000 */
[C---:B------:R-:W-:Y:S01]  /*8ac0*/  IMAD R7, R90.reuse, R6, R7 ;  /* 0x000000065a077224 */ /* 0x040fe200078e0207 */
[----:B------:R1:W-:Y:S01]  /*8ad0*/  STL [R1+0x750], R15 ;  /* 0x0007500f01007387 */ /* 0x0003e20000100800 */
[----:B------:R-:W-:Y:S01]  /*8ae0*/  IMAD R11, R90, R12, R11 ;  /* 0x0000000c5a0b7224 */ /* 0x000fe200078e020b */
[----:B------:R-:W-:Y:S01]  /*8af0*/  IABS R6, R17 ;  /* 0x0000001100067213 */ /* 0x000fe20000000000 */
[----:B------:R-:W-:-:S02]  /*8b00*/  @!P0 IMAD.IADD R4, R4, 0x1, -R90 ;  /* 0x0000000104048824 */ /* 0x000fc400078e0a5a */
[----:B------:R-:W-:Y:S01]  /*8b10*/  @!P3 IMAD.IADD R14, R14, 0x1, -R90 ;  /* 0x000000010e0eb824 */ /* 0x000fe200078e0a5a */
[----:B------:R2:W-:Y:S01]  /*8b20*/  STL [R1+0x754], R11 ;  /* 0x0007540b01007387 */ /* 0x0005e20000100800 */
[----:B0-----:R-:W-:Y:S01]  /*8b30*/  IMAD.MOV.U32 R16, RZ, RZ, R13 ;  /* 0x000000ffff107224 */ /* 0x001fe200078e000d */
[C---:B------:R-:W-:Y:S01]  /*8b40*/  ISETP.GT.U32.AND P0, PT, R90.reuse, R4, PT ;  /* 0x000000045a00720c */ /* 0x040fe20003f04070 */
[----:B------:R-:W-:Y:S01]  /*8b50*/  VIADD R22, R93, 0xeb ;  /* 0x000000eb5d167836 */ /* 0x000fe20000000000 */
[----:B------:R-:W-:Y:S01]  /*8b60*/  ISETP.GE.AND P3, PT, R19, RZ, PT ;  /* 0x000000ff1300720c */ /* 0x000fe20003f66270 */
[----:B------:R-:W-:Y:S01]  /*8b70*/  @!P1 IMAD.MOV R16, RZ, RZ, -R16 ;  /* 0x000000ffff109224 */ /* 0x000fe200078e0a10 */
[----:B------:R-:W-:Y:S01]  /*8b80*/  ISETP.GT.U32.AND P1, PT, R90, R7, PT ;  /* 0x000000075a00720c */ /* 0x000fe20003f24070 */
[C---:B-1----:R-:W-:Y:S02]  /*8b90*/  VIADD R15, R93.reuse, 0x77 ;  /* 0x000000775d0f7836 */ /* 0x042fe40000000000 */
[----:B------:R-:W-:-:S02]  /*8ba0*/  VIADD R19, R93, 0xe3 ;  /* 0x000000e35d137836 */ /* 0x000fc40000000000 */
[----:B--2---:R-:W-:Y:S01]  /*8bb0*/  IMAD.HI.U32 R11, R0, R6, RZ ;  /* 0x00000006000b7227 */ /* 0x004fe200078e00ff */
[----:B------:R0:W-:Y:S01]  /*8bc0*/  STL [R1+0x16d4], R15 ;  /* 0x0016d40f01007387 */ /* 0x0001e20000100800 */
[----:B------:R-:W-:Y:S02]  /*8bd0*/  IABS R12, R15 ;  /* 0x0000000f000c7213 */ /* 0x000fe40000000000 */
[----:B------:R-:W-:Y:S01]  /*8be0*/  IMAD.MOV R11, RZ, RZ, -R11 ;  /* 0x000000ffff0b7224 */ /* 0x000fe200078e0a0b */
[----:B------:R-:W-:Y:S01]  /*8bf0*/  STL [R1+0x18bc], R17 ;  /* 0x0018bc1101007387 */ /* 0x000fe20000100800 */
[----:B------:R-:W-:Y:S02]  /*8c00*/  @!P0 IMAD.IADD R4, R4, 0x1, -R90 ;  /* 0x0000000104048824 */ /* 0x000fe400078e0a5a */
[----:B------:R-:W-:Y:S01]  /*8c10*/  IMAD R6, R90, R11, R6 ;  /* 0x0000000b5a067224 */ /* 0x000fe200078e0206 */
[----:B------:R-:W-:Y:S01]  /*8c20*/  STL [R1+0x18e0], R20 ;  /* 0x0018e01401007387 */ /* 0x000fe20000100800 */
[----:B------:R-:W-:-:S02]  /*8c30*/  @!P1 IMAD.IADD R7, R7, 0x1, -R90 ;  /* 0x0000000107079824 */ /* 0x000fc400078e0a5a */
[----:B------:R-:W-:Y:S01]  /*8c40*/  @!P3 IMAD.MOV R14, RZ, RZ, -R14 ;  /* 0x000000ffff0eb224 */ /* 0x000fe200078e0a0e */
[----:B------:R1:W-:Y:S01]  /*8c50*/  STL [R1+0xa54], R5 ;  /* 0x000a540501007387 */ /* 0x0003e20000100800 */
[----:B------:R-:W-:Y:S01]  /*8c60*/  ISETP.GT.U32.AND P0, PT, R90, R6, PT ;  /* 0x000000065a00720c */ /* 0x000fe20003f04070 */
[----:B0-----:R-:W-:Y:S01]  /*8c70*/  IMAD.HI.U32 R15, R0, R12, RZ ;  /* 0x0000000c000f7227 */ /* 0x001fe200078e00ff */
[----:B------:R-:W-:Y:S01]  /*8c80*/  ISETP.GE.AND P3, PT, R18, RZ, PT ;  /* 0x000000ff1200720c */ /* 0x000fe20003f66270 */
[----:B------:R-:W-:Y:S01]  /*8c90*/  STL [R1+0xa84], R16 ;  /* 0x000a841001007387 */ /* 0x000fe20000100800 */
[----:B------:R-:W-:Y:S01]  /*8ca0*/  ISETP.GT.U32.AND P1, PT, R90, R7, PT ;  /* 0x000000075a00720c */ /* 0x000fe20003f24070 */
[----:B------:R-:W-:Y:S02]  /*8cb0*/  VIADD R18, R93, 0xe1 ;  /* 0x000000e15d127836 */ /* 0x000fe40000000000 */
[----:B------:R-:W-:Y:S01]  /*8cc0*/  IMAD.MOV R13, RZ, RZ, -R15 ;  /* 0x000000ffff0d7224 */ /* 0x000fe200078e0a0f */
[----:B-1----:R-:W-:Y:S01]  /*8cd0*/  IABS R5, R20 ;  /* 0x0000001400057213 */ /* 0x002fe20000000000 */
[----:B------:R-:W-:-:S02]  /*8ce0*/  IMAD.MOV.U32 R11, RZ, RZ, R4 ;  /* 0x000000ffff0b7224 */ /* 0x000fc400078e0004 */
[----:B------:R-:W-:Y:S02]  /*8cf0*/  IMAD R12, R90, R13, R12 ;  /* 0x0000000d5a0c7224 */ /* 0x000fe400078e020c */
[----:B------:R-:W-:-:S03]  /*8d00*/  IMAD.HI.U32 R10, R0, R5, RZ ;  /* 0x00000005000a7227 */ /* 0x000fc600078e00ff */
[----:B------:R0:W-:Y:S01]  /*8d10*/  STL [R1+0x758], R12 ;  /* 0x0007580c01007387 */ /* 0x0001e20000100800 */
[----:B------:R-:W-:Y:S02]  /*8d20*/  IMAD.MOV R10, RZ, RZ, -R10 ;  /* 0x000000ffff0a7224 */ /* 0x000fe400078e0a0a */
[--C-:B------:R-:W-:Y:S01]  /*8d30*/  @!P0 IMAD.IADD R6, R6, 0x1, -R90.reuse ;  /* 0x0000000106068824 */ /* 0x100fe200078e0a5a */
[----:B------:R-:W-:Y:S01]  /*8d40*/  STL [R1+0x8f4], R14 ;  /* 0x0008f40e01007387 */ /* 0x000fe20000100800 */
[C---:B------:R-:W-:Y:S01]  /*8d50*/  IMAD R5, R90.reuse, R10, R5 ;  /* 0x0000000a5a057224 */ /* 0x040fe200078e0205 */
[----:B------:R-:W-:Y:S01]  /*8d60*/  IABS R10, R18 ;  /* 0x00000012000a7213 */ /* 0x000fe20000000000 */
[----:B------:R-:W-:Y:S01]  /*8d70*/  @!P1 IMAD.IADD R7, R7, 0x1, -R90 ;  /* 0x0000000107079824 */ /* 0x000fe200078e0a5a */
[C---:B------:R-:W-:Y:S01]  /*8d80*/  ISETP.GT.U32.AND P0, PT, R90.reuse, R6, PT ;  /* 0x000000065a00720c */ /* 0x040fe20003f04070 */
[----:B------:R-:W-:Y:S01]  /*8d90*/  @!P3 IMAD.MOV R11, RZ, RZ, -R11 ;  /* 0x000000ffff0bb224 */ /* 0x000fe200078e0a0b */
[----:B------:R-:W-:Y:S01]  /*8da0*/  ISETP.GT.U32.AND P1, PT, R90, R5, PT ;  /* 0x000000055a00720c */ /* 0x000fe20003f24070 */
[----:B------:R-:W-:Y:S01]  /*8db0*/  IMAD.MOV.U32 R4, RZ, RZ, R10 ;  /* 0x000000ffff047224 */ /* 0x000fe200078e000a */
[----:B------:R-:W-:Y:S01]  /*8dc0*/  ISETP.GE.AND P3, PT, R21, RZ, PT ;  /* 0x000000ff1500720c */ /* 0x000fe20003f66270 */
[----:B0-----:R-:W-:Y:S01]  /*8dd0*/  VIADD R12, R93, 0x7d ;  /* 0x0000007d5d0c7836 */ /* 0x001fe20000000000 */
[----:B------:R-:W-:Y:S01]  /*8de0*/  IABS R10, R19 ;  /* 0x00000013000a7213 */ /* 0x000fe20000000000 */
[----:B------:R-:W-:-:S03]  /*8df0*/  IMAD.HI.U32 R15, R0, R4, RZ ;  /* 0x00000004000f7227 */ /* 0x000fc600078e00ff */
[----:B------:R0:W-:Y:S01]  /*8e00*/  STL [R1+0x1704], R12 ;  /* 0x0017040c01007387 */ /* 0x0001e20000100800 */
[----:B------:R-:W-:Y:S01]  /*8e10*/  VIADD R16, R93, 0xe2 ;  /* 0x000000e25d107836 */ /* 0x000fe20000000000 */
[----:B------:R-:W-:Y:S01]  /*8e20*/  IADD3 R15, PT, PT, -R15, RZ, RZ ;  /* 0x000000ff0f0f7210 */ /* 0x000fe20007ffe1ff */
[----:B------:R-:W-:Y:S01]  /*8e30*/  IMAD.MOV.U32 R21, RZ, RZ, R7 ;  /* 0x000000ffff157224 */ /* 0x000fe200078e0007 */
[----:B------:R-:W-:Y:S01]  /*8e40*/  STL [R1+0x18d8], R18 ;  /* 0x0018d81201007387 */ /* 0x000fe20000100800 */
[----:B------:R-:W-:Y:S01]  /*8e50*/  @!P1 IMAD.IADD R5, R5, 0x1, -R90 ;  /* 0x0000000105059824 */ /* 0x000fe200078e0a5a */
[----:B------:R-:W-:Y:S01]  /*8e60*/  IABS R13, R12 ;  /* 0x0000000c000d7213 */ /* 0x000fe20000000000 */
[----:B------:R-:W-:Y:S01]  /*8e70*/  IMAD R4, R90, R15, R4 ;  /* 0x0000000f5a047224 */ /* 0x000fe200078e0204 */
[----:B------:R-:W-:Y:S01]  /*8e80*/  STL [R1+0x18e8], R16 ;  /* 0x0018e81001007387 */ /* 0x000fe20000100800 */
[----:B------:R-:W-:Y:S01]  /*8e90*/  @!P3 IMAD.MOV R21, RZ, RZ, -R21 ;  /* 0x000000ffff15b224 */ /* 0x000fe200078e0a15 */
[----:B------:R-:W-:Y:S01]  /*8ea0*/  ISETP.GE.AND P3, PT, R17, RZ, PT ;  /* 0x000000ff1100720c */ /* 0x000fe20003f66270 */
[----:B------:R-:W-:Y:S01]  /*8eb0*/  @!P0 IMAD.IADD R6, R6, 0x1, -R90 ;  /* 0x0000000106068824 */ /* 0x000fe200078e0a5a */
[----:B------:R-:W-:Y:S01]  /*8ec0*/  STL [R1+0x18ec], R19 ;  /* 0x0018ec1301007387 */ /* 0x000fe20000100800 */
[----:B------:R-:W-:Y:S01]  /*8ed0*/  ISETP.GT.U32.AND P0, PT, R90, R4, PT ;  /* 0x000000045a00720c */ /* 0x000fe20003f04070 */
[----:B0-----:R-:W-:Y:S01]  /*8ee0*/  IMAD.HI.U32 R12, R0, R13, RZ ;  /* 0x0000000d000c7227 */ /* 0x001fe200078e00ff */
[----:B------:R-:W-:Y:S01]  /*8ef0*/  ISETP.GT.U32.AND P1, PT, R90, R5, PT ;  /* 0x000000055a00720c */ /* 0x000fe20003f24070 */
[----:B------:R0:W-:Y:S02]  /*8f00*/  STL [R1+0xa1c], R11 ;  /* 0x000a1c0b01007387 */ /* 0x0001e40000100800 */
[----:B------:R-:W-:-:S02]  /*8f10*/  IMAD.MOV R12, RZ, RZ, -R12 ;  /* 0x000000ffff0c7224 */ /* 0x000fc400078e0a0c */
[----:B------:R1:W-:Y:S01]  /*8f20*/  STL [R1+0xa48], R21 ;  /* 0x000a481501007387 */ /* 0x0003e20000100800 */
[----:B------:R-:W-:Y:S02]  /*8f30*/  VIADD R15, R93, 0x7e ;  /* 0x0000007e5d0f7836 */ /* 0x000fe40000000000 */
[----:B------:R-:W-:Y:S02]  /*8f40*/  IMAD R12, R90, R12, R13 ;  /* 0x0000000c5a0c7224 */ /* 0x000fe400078e020d */
[----:B------:R-:W-:Y:S01]  /*8f50*/  IMAD.HI.U32 R7, R0, R10, RZ ;  /* 0x0000000a00077227 */ /* 0x000fe200078e00ff */
[----:B0-----:R-:W-:Y:S02]  /*8f60*/  IABS R11, R16 ;  /* 0x00000010000b7213 */ /* 0x001fe40000000000 */
[----:B------:R0:W-:Y:S01]  /*8f70*/  STL [R1+0x760], R12 ;  /* 0x0007600c01007387 */ /* 0x0001e20000100800 */
[----:B------:R-:W-:Y:S02]  /*8f80*/  @!P0 IMAD.IADD R4, R4, 0x1, -R90 ;  /* 0x0000000104048824 */ /* 0x000fe400078e0a5a */
[----:B------:R-:W-:Y:S01]  /*8f90*/  IMAD.HI.U32 R14, R0, R11, RZ ;  /* 0x0000000b000e7227 */ /* 0x000fe200078e00ff */
[----:B------:R2:W-:Y:S02]  /*8fa0*/  STL [R1+0x16f0], R15 ;  /* 0x0016f00f01007387 */ /* 0x0005e40000100800 */
[C---:B------:R-:W-:Y:S01]  /*8fb0*/  ISETP.GT.U32.AND P0, PT, R90.reuse, R4, PT ;  /* 0x000000045a00720c */ /* 0x040fe20003f04070 */
[----:B------:R-:W-:Y:S01]  /*8fc0*/  IMAD.MOV R14, RZ, RZ, -R14 ;  /* 0x000000ffff0e7224 */ /* 0x000fe200078e0a0e */
[----:B------:R-:W-:Y:S01]  /*8fd0*/  STL [R1+0x18f0], R25 ;  /* 0x0018f01901007387 */ /* 0x000fe20000100800 */
[----:B-1----:R-:W-:Y:S01]  /*8fe0*/  IMAD.MOV.U32 R21, RZ, RZ, R6 ;  /* 0x000000ffff157224 */ /* 0x002fe200078e0006 */
[----:B0-----:R-:W-:Y:S01]  /*8ff0*/  IABS R12, R15 ;  /* 0x0000000f000c7213 */ /* 0x001fe20000000000 */
[----:B------:R-:W-:-:S02]  /*9000*/  IMAD R11, R90, R14, R11 ;  /* 0x0000000e5a0b7224 */ /* 0x000fc400078e020b */
[----:B------:R-:W-:Y:S01]  /*9010*/  @!P3 IMAD.MOV R21, RZ, RZ, -R21 ;  /* 0x000000ffff15b224 */ /* 0x000fe200078e0a15 */
[----:B------:R-:W-:Y:S01]  /*9020*/  ISETP.GE.AND P3, PT, R20, RZ, PT ;  /* 0x000000ff1400720c */ /* 0x000fe20003f66270 */
[----:B------:R-:W-:Y:S01]  /*9030*/  @!P1 IMAD.IADD R5, R5, 0x1, -R90 ;  /* 0x0000000105059824 */ /* 0x000fe200078e0a5a */
[C---:B------:R-:W-:Y:S01]  /*9040*/  ISETP.GT.U32.AND P1, PT, R90.reuse, R11, PT ;  /* 0x0000000b5a00720c */ /* 0x040fe20003f24070 */
[----:B------:R-:W-:Y:S01]  /*9050*/  IMAD.MOV R7, RZ, RZ, -R7 ;  /* 0x000000ffff077224 */ /* 0x000fe200078e0a07 */
[----:B------:R0:W-:Y:S01]  /*9060*/  STL [R1+0xa78], R21 ;  /* 0x000a781501007387 */ /* 0x0001e20000100800 */
[----:B--2---:R-:W-:Y:S02]  /*9070*/  IMAD.MOV.U32 R15, RZ, RZ, R5 ;  /* 0x000000ffff0f7224 */ /* 0x004fe400078e0005 */
[----:B------:R-:W-:Y:S01]  /*9080*/  IMAD R10, R90, R7, R10 ;  /* 0x000000075a0a7224 */ /* 0x000fe200078e020a */
[----:B------:R-:W-:Y:S01]  /*9090*/  IABS R7, R25 ;  /* 0x0000001900077213 */ /* 0x000fe20000000000 */
[----:B------:R-:W-:-:S02]  /*90a0*/  @!P0 IMAD.IADD R4, R4, 0x1, -R90 ;  /* 0x0000000104048824 */ /* 0x000fc400078e0a5a */
[----:B------:R-:W-:Y:S01]  /*90b0*/  VIADD R17, R93, 0xe9 ;  /* 0x000000e95d117836 */ /* 0x000fe20000000000 */
[----:B------:R-:W-:Y:S01]  /*90c0*/  ISETP.GT.U32.AND P0, PT, R90, R10, PT ;  /* 0x0000000a5a00720c */ /* 0x000fe20003f04070 */
[----:B------:R-:W-:Y:S01]  /*90d0*/  @!P3 IMAD.MOV R15, RZ, RZ, -R15 ;  /* 0x000000ffff0fb224 */ /* 0x000fe200078e0a0f */
[----:B------:R-:W-:Y:S01]  /*90e0*/  ISETP.GE.AND P3, PT, R18, RZ, PT ;  /* 0x000000ff1200720c */ /* 0x000fe20003f66270 */
[----:B------:R-:W-:Y:S01]  /*90f0*/  @!P1 IMAD.IADD R11, R11, 0x1, -R90 ;  /* 0x000000010b0b9824 */ /* 0x000fe200078e0a5a */
[----:B------:R-:W-:Y:S01]  /*9100*/  IABS R14, R17 ;  /* 0x00000011000e7213 */ /* 0x000fe20000000000 */
[----:B------:R-:W-:Y:S01]  /*9110*/  IMAD.HI.U32 R13, R0, R12, RZ ;  /* 0x0000000c000d7227 */ /* 0x000fe200078e00ff */
[----:B------:R-:W-:Y:S02]  /*9120*/  STL [R1+0x18f4], R17 ;  /* 0x0018f41101007387 */ /* 0x000fe40000100800 */
[----:B------:R-:W-:Y:S01]  /*9130*/  ISETP.GT.U32.AND P1, PT, R90, R11, PT ;  /* 0x0000000b5a00720c */ /* 0x000fe20003f24070 */
[----:B------:R-:W-:Y:S01]  /*9140*/  IMAD.HI.U32 R6, R0, R7, RZ ;  /* 0x0000000700067227 */ /* 0x000fe200078e00ff */
[----:B------:R1:W-:Y:S03]  /*9150*/  STL [R1+0x9a8], R15 ;  /* 0x0009a80f01007387 */ /* 0x0003e60000100800 */
[----:B------:R-:W-:-:S02]  /*9160*/  IMAD.MOV R13, RZ, RZ, -R13 ;  /* 0x000000ffff0d7224 */ /* 0x000fc400078e0a0d */
[----:B0-----:R-:W-:Y:S02]  /*9170*/  IMAD.MOV.U32 R21, RZ, RZ, R4 ;  /* 0x000000ffff157224 */ /* 0x001fe400078e0004 */
[----:B------:R-:W-:Y:S02]  /*9180*/  IMAD.MOV R6, RZ, RZ, -R6 ;  /* 0x000000ffff067224 */ /* 0x000fe400078e0a06 */
[----:B------:R-:W-:Y:S02]  /*9190*/  IMAD R12, R90, R13, R12 ;  /* 0x0000000d5a0c7224 */ /* 0x000fe400078e020c */
[----:B------:R-:W-:Y:S01]  /*91a0*/  @!P3 IMAD.MOV R21, RZ, RZ, -R21 ;  /* 0x000000ffff15b224 */ /* 0x000fe200078e0a15 */
[----:B------:R-:W-:Y:S01]  /*91b0*/  ISETP.GE.AND P3, PT, R16, RZ, PT ;  /* 0x000000ff1000720c */ /* 0x000fe20003f66270 */
[----:B-1----:R-:W-:Y:S01]  /*91c0*/  VIADD R15, R93, 0x7f ;  /* 0x0000007f5d0f7836 */ /* 0x002fe20000000000 */
[----:B------:R-:W-:Y:S01]  /*91d0*/  STL [R1+0x75c], R12 ;  /* 0x00075c0c01007387 */ /* 0x000fe20000100800 */
[----:B------:R-:W-:-:S03]  /*91e0*/  IMAD.HI.U32 R5, R0, R14, RZ ;  /* 0x0000000e00057227 */ /* 0x000fc600078e00ff */
[----:B------:R0:W-:Y:S01]  /*91f0*/  STL [R1+0x16e0], R15 ;  /* 0x0016e00f01007387 */ /* 0x0001e20000100800 */
[----:B------:R-:W-:Y:S02]  /*9200*/  VIADD R18, R93, 0xea ;  /* 0x000000ea5d127836 */ /* 0x000fe40000000000 */
[----:B------:R-:W-:Y:S02]  /*9210*/  IMAD R7, R90, R6, R7 ;  /* 0x000000065a077224 */ /* 0x000fe400078e0207 */
[--C-:B------:R-:W-:Y:S01]  /*9220*/  @!P0 IMAD.IADD R10, R10, 0x1, -R90.reuse ;  /* 0x000000010a0a8824 */ /* 0x100fe200078e0a5a */
[----:B------:R-:W-:Y:S01]  /*9230*/  STL [R1+0x18e4], R18 ;  /* 0x0018e41201007387 */ /* 0x000fe20000100800 */
[----:B------:R-:W-:Y:S01]  /*9240*/  IMAD.MOV R5, RZ, RZ, -R5 ;  /* 0x000000ffff057224 */ /* 0x000fe200078e0a05 */
[----:B------:R-:W-:Y:S01]  /*9250*/  IABS R4, R18 ;  /* 0x0000001200047213 */ /* 0x000fe20000000000 */
[----:B------:R-:W-:Y:S01]  /*9260*/  @!P1 IMAD.IADD R11, R11, 0x1, -R90 ;  /* 0x000000010b0b9824 */ /* 0x000fe200078e0a5a */
[----:B------:R-:W-:Y:S01]  /*9270*/  STL [R1+0x18dc], R22 ;  /* 0x0018dc1601007387 */ /* 0x000fe20000100800 */
[C---:B------:R-:W-:Y:S01]  /*9280*/  ISETP.GT.U32.AND P0, PT, R90.reuse, R10, PT ;  /* 0x0000000a5a00720c */ /* 0x040fe20003f04070 */
[C---:B------:R-:W-:Y:S01]  /*9290*/  IMAD R14, R90.reuse, R5, R14 ;  /* 0x000000055a0e7224 */ /* 0x040fe200078e020e */
[----:B------:R-:W-:Y:S01]  /*92a0*/  ISETP.GT.U32.AND P1, PT, R90, R7, PT ;  /* 0x000000075a00720c */ /* 0x000fe20003f24070 */
[----:B------:R1:W-:Y:S01]  /*92b0*/  STL [R1+0xa00], R21 ;  /* 0x000a001501007387 */ /* 0x0003e20000100800 */
[----:B0-----:R-:W-:Y:S01]  /*92c0*/  IABS R15, R15 ;  /* 0x0000000f000f7213 */ /* 0x001fe20000000000 */
[----:B------:R-:W-:Y:S01]  /*92d0*/  VIADD R20, R93, 0xf0 ;  /* 0x000000f05d147836 */ /* 0x000fe20000000000 */
[----:B------:R-:W-:Y:S01]  /*92e0*/  IABS R5, R22 ;  /* 0x0000001600057213 */ /* 0x000fe20000000000 */
[----:B------:R-:W-:-:S03]  /*92f0*/  IMAD.HI.U32 R13, R0, R4, RZ ;  /* 0x00000004000d7227 */ /* 0x000fc600078e00ff */
[----:B------:R-:W-:Y:S01]  /*9300*/  STL [R1+0x18d4], R20 ;  /* 0x0018d41401007387 */ /* 0x000fe20000100800 */
[----:B------:R-:W-:Y:S01]  /*9310*/  IMAD.HI.U32 R16, R0, R15, RZ ;  /* 0x0000000f00107227 */ /* 0x000fe200078e00ff */
[----:B------:R-:W-:-:S03]  /*9320*/  IABS R6, R20 ;  /* 0x0000001400067213 */ /* 0x000fc60000000000 */
[----:B-1----:R-:W-:Y:S02]  /*9330*/  IMAD.MOV.U32 R21, RZ, RZ, R11 ;  /* 0x000000ffff157224 */ /* 0x002fe400078e000b */
[--C-:B------:R-:W-:Y:S01]  /*9340*/  @!P0 IMAD.IADD R10, R10, 0x1, -R90.reuse ;  /* 0x000000010a0a8824 */ /* 0x100fe200078e0a5a */
[----:B------:R-:W-:Y:S01]  /*9350*/  ISETP.GE.AND P0, PT, R19, RZ, PT ;  /* 0x000000ff1300720c */ /* 0x000fe20003f06270 */
[----:B------:R-:W-:Y:S01]  /*9360*/  @!P3 IMAD.MOV R21, RZ, RZ, -R21 ;  /* 0x000000ffff15b224 */ /* 0x000fe200078e0a15 */
[C---:B------:R-:W-:Y:S01]  /*9370*/  ISETP.GT.U32.AND P3, PT, R90.reuse, R14, PT ;  /* 0x0000000e5a00720c */ /* 0x040fe20003f64070 */
[----:B------:R-:W-:Y:S02]  /*9380*/  @!P1 IMAD.IADD R7, R7, 0x1, -R90 ;  /* 0x0000000107079824 */ /* 0x000fe400078e0a5a */
[----:B------:R-:W-:Y:S01]  /*9390*/  IMAD.MOV R16, RZ, RZ, -R16 ;  /* 0x000000ffff107224 */ /* 0x000fe200078e0a10 */
[----:B------:R0:W-:Y:S01]  /*93a0*/  STL [R1+0xa38], R21 ;  /* 0x000a381501007387 */ /* 0x0001e20000100800 */
[----:B------:R-:W-:Y:S01]  /*93b0*/  IMAD.MOV R13, RZ, RZ, -R13 ;  /* 0x000000ffff0d7224 */ /* 0x000fe200078e0a0d */
[C---:B------:R-:W-:Y:S01]  /*93c0*/  ISETP.GT.U32.AND P1, PT, R90.reuse, R7, PT ;  /* 0x000000075a00720c */ /* 0x040fe20003f24070 */
[----:B------:R-:W-:-:S02]  /*93d0*/  IMAD R15, R90, R16, R15 ;  /* 0x000000105a0f7224 */ /* 0x000fc400078e020f */
[----:B------:R-:W-:Y:S02]  /*93e0*/  VIADD R23, R93, 0x85 ;  /* 0x000000855d177836 */ /* 0x000fe40000000000 */
[----:B------:R-:W-:Y:S01]  /*93f0*/  @!P0 IMAD.MOV R10, RZ, RZ, -R10 ;  /* 0x000000ffff0a8224 */ /* 0x000fe200078e0a0a */
[----:B------:R-:W-:Y:S01]  /*9400*/  ISETP.GE.AND P0, PT, R25, RZ, PT ;  /* 0x000000ff1900720c */ /* 0x000fe20003f06270 */
[----:B------:R-:W-:Y:S01]  /*9410*/  @!P3 IMAD.IADD R14, R14, 0x1, -R90 ;  /* 0x000000010e0eb824 */ /* 0x000fe200078e0a5a */
[----:B------:R1:W-:Y:S01]  /*9420*/  STL [R1+0x764], R15 ;  /* 0x0007640f01007387 */ /* 0x0003e20000100800 */
[C---:B------:R-:W-:Y:S01]  /*9430*/  IMAD R4, R90.reuse, R13, R4 ;  /* 0x0000000d5a047224 */ /* 0x040fe200078e0204 */
[----:B------:R-:W-:Y:S01]  /*9440*/  IABS R13, R23 ;  /* 0x00000017000d7213 */ /* 0x000fe20000000000 */
[----:B0-----:R-:W-:Y:S01]  /*9450*/  VIADD R21, R93, 0xf1 ;  /* 0x000000f15d157836 */ /* 0x001fe20000000000 */
[----:B------:R-:W-:Y:S01]  /*9460*/  ISETP.GT.U32.AND P3, PT, R90, R14, PT ;  /* 0x0000000e5a00720c */ /* 0x000fe20003f64070 */
[----:B------:R-:W-:Y:S01]  /*9470*/  @!P1 IMAD.IADD R7, R7, 0x1, -R90 ;  /* 0x0000000107079824 */ /* 0x000fe200078e0a5a */
[----:B------:R-:W-:Y:S01]  /*9480*/  STL [R1+0x1700], R24 ;  /* 0x0017001801007387 */ /* 0x000fe20000100800 */
[----:B------:R-:W-:Y:S01]  /*9490*/  IMAD.HI.U32 R11, R0, R6, RZ ;  /* 0x00000006000b7227 */ /* 0x000fe200078e00ff */
[----:B------:R-:W-:-:S02]  /*94a0*/  ISETP.GT.U32.AND P1, PT, R90, R4, PT ;  /* 0x000000045a00720c */ /* 0x000fc40003f24070 */
[----:B------:R0:W-:Y:S01]  /*94b0*/  STL [R1+0x1714], R23 ;  /* 0x0017141701007387 */ /* 0x0001e20000100800 */
[----:B------:R-:W-:Y:S01]  /*94c0*/  VIADD R19, R93, 0xf2 ;  /* 0x000000f25d137836 */ /* 0x000fe20000000000 */
[----:B-1----:R-:W-:Y:S01]  /*94d0*/  IABS R15, R24 ;  /* 0x00000018000f7213 */ /* 0x002fe20000000000 */
[----:B------:R-:W-:Y:S01]  /*94e0*/  IMAD.HI.U32 R12, R0, R5, RZ ;  /* 0x00000005000c7227 */ /* 0x000fe200078e00ff */
[----:B------:R-:W-:Y:S03]  /*94f0*/  STL [R1+0x18c4], R21 ;  /* 0x0018c41501007387 */ /* 0x000fe60000100800 */
[----:B------:R-:W-:Y:S01]  /*9500*/  @!P3 IMAD.IADD R14, R14, 0x1, -R90 ;  /* 0x000000010e0eb824 */ /* 0x000fe200078e0a5a */
[----:B------:R-:W-:Y:S01]  /*9510*/  ISETP.GE.AND P3, PT, R17, RZ, PT ;  /* 0x000000ff1100720c */ /* 0x000fe20003f66270 */
[----:B------:R-:W-:Y:S01]  /*9520*/  IMAD.MOV R11, RZ, RZ, -R11 ;  /* 0x000000ffff0b7224 */ /* 0x000fe200078e0a0b */
[----:B0-----:R-:W-:Y:S01]  /*9530*/  MOV R23, R7 ;  /* 0x0000000700177202 */ /* 0x001fe20000000f00 */
[----:B------:R0:W-:Y:S01]  /*9540*/  STL [R1+0xa58], R10 ;  /* 0x000a580a01007387 */ /* 0x0001e20000100800 */
[----:B------:R-:W-:-:S02]  /*9550*/  IMAD.MOV R12, RZ, RZ, -R12 ;  /* 0x000000ffff0c7224 */ /* 0x000fc400078e0a0c */
[C---:B------:R-:W-:Y:S01]  /*9560*/  IMAD R6, R90.reuse, R11, R6 ;  /* 0x0000000b5a067224 */ /* 0x040fe200078e0206 */
[----:B------:R-:W-:Y:S01]  /*9570*/  STL [R1+0x18c0], R19 ;  /* 0x0018c01301007387 */ /* 0x000fe20000100800 */
[----:B------:R-:W-:Y:S02]  /*9580*/  @!P0 IMAD.MOV R23, RZ, RZ, -R23 ;  /* 0x000000ffff178224 */ /* 0x000fe400078e0a17 */
[----:B------:R-:W-:Y:S01]  /*9590*/  IMAD R5, R90, R12, R5 ;  /* 0x0000000c5a057224 */ /* 0x000fe200078e0205 */
[----:B------:R-:W-:Y:S01]  /*95a0*/  IABS R12, R19 ;  /* 0x00000013000c7213 */ /* 0x000fe20000000000 */
[----:B------:R-:W-:Y:S01]  /*95b0*/  @!P1 IMAD.IADD R4, R4, 0x1, -R90 ;  /* 0x0000000104049824 */ /* 0x000fe200078e0a5a */
[----:B------:R1:W-:Y:S01]  /*95c0*/  STL [R1+0x9ac], R23 ;  /* 0x0009ac1701007387 */ /* 0x0003e20000100800 */
[----:B------:R-:W-:Y:S01]  /*95d0*/  IMAD.HI.U32 R16, R0, R15, RZ ;  /* 0x0000000f00107227 */ /* 0x000fe200078e00ff */
[C---:B------:R-:W-:Y:S02]  /*95e0*/  ISETP.GT.U32.AND P1, PT, R90.reuse, R5, PT ;  /* 0x000000055a00720c */ /* 0x040fe40003f24070 */
[----:B------:R-:W-:Y:S01]  /*95f0*/  ISETP.GT.U32.AND P0, PT, R90, R4, PT ;  /* 0x000000045a00720c */ /* 0x000fe20003f04070 */
[----:B------:R-:W-:Y:S01]  /*9600*/  IMAD.MOV R16, RZ, RZ, -R16 ;  /* 0x000000ffff107224 */ /* 0x000fe200078e0a10 */
[----:B0-----:R-:W-:Y:S01]  /*9610*/  IABS R10, R21 ;  /* 0x00000015000a7213 */ /* 0x001fe20000000000 */
[----:B------:R-:W-:-:S04]  /*9620*/  IMAD.HI.U32 R7, R0, R12, RZ ;  /* 0x0000000c00077227 */ /* 0x000fc800078e00ff */
[----:B-1----:R-:W-:Y:S02]  /*9630*/  IMAD.MOV.U32 R23, RZ, RZ, R14 ;  /* 0x000000ffff177224 */ /* 0x002fe400078e000e */
[C---:B------:R-:W-:Y:S02]  /*9640*/  IMAD R15, R90.reuse, R16, R15 ;  /* 0x000000105a0f7224 */ /* 0x040fe400078e020f */
[----:B------:R-:W-:Y:S01]  /*9650*/  @!P3 IMAD.MOV R23, RZ, RZ, -R23 ;  /* 0x000000ffff17b224 */ /* 0x000fe200078e0a17 */
[----:B------:R-:W-:Y:S01]  /*9660*/  ISETP.GT.U32.AND P3, PT, R90, R6, PT ;  /* 0x000000065a00720c */ /* 0x000fe20003f64070 */
[----:B------:R-:W-:Y:S02]  /*9670*/  @!P1 IMAD.IADD R5, R5, 0x1, -R90 ;  /* 0x0000000105059824 */ /* 0x000fe400078e0a5a */
[----:B------:R-:W-:Y:S01]  /*9680*/  IMAD.HI.U32 R17, R0, R13, RZ ;  /* 0x0000000d00117227 */ /* 0x000fe200078e00ff */
[----:B------:R-:W-:Y:S02]  /*9690*/  STL [R1+0x9f4], R23 ;  /* 0x0009f41701007387 */ /* 0x000fe40000100800 */
[----:B------:R-:W-:Y:S01]  /*96a0*/  ISETP.GT.U32.AND P1, PT, R90, R5, PT ;  /* 0x000000055a00720c */ /* 0x000fe20003f24070 */
[----:B------:R-:W-:Y:S01]  /*96b0*/  IMAD.HI.U32 R11, R0, R10, RZ ;  /* 0x0000000a000b7227 */ /* 0x000fe200078e00ff */
[----:B------:R0:W-:Y:S03]  /*96c0*/  STL [R1+0x768], R15 ;  /* 0x0007680f01007387 */ /* 0x0001e60000100800 */
[----:B------:R-:W-:-:S02]  /*96d0*/  IMAD.MOV R7, RZ, RZ, -R7 ;  /* 0x000000ffff077224 */ /* 0x000fc400078e0a07 */
[--C-:B------:R-:W-:Y:S02]  /*96e0*/  @!P3 IMAD.IADD R6, R6, 0x1, -R90.reuse ;  /* 0x000000010606b824 */ /* 0x100fe400078e0a5a */
[----:B------:R-:W-:Y:S02]  /*96f0*/  IMAD.MOV R14, RZ, RZ, -R17 ;  /* 0x000000ffff0e7224 */ /* 0x000fe400078e0a11 */
[----:B------:R-:W-:Y:S01]  /*9700*/  IMAD.MOV R11, RZ, RZ, -R11 ;  /* 0x000000ffff0b7224 */ /* 0x000fe200078e0a0b */
[----:B------:R-:W-:Y:S01]  /*9710*/  ISETP.GT.U32.AND P3, PT, R90, R6, PT ;  /* 0x000000065a00720c */ /* 0x000fe20003f64070 */
[----:B0-----:R-:W-:Y:S02]  /*9720*/  VIADD R15, R93, 0x86 ;  /* 0x000000865d0f7836 */ /* 0x001fe40000000000 */
[----:B------:R-:W-:Y:S01]  /*9730*/  @!P0 IMAD.IADD R4, R4, 0x1, -R90 ;  /* 0x0000000104048824 */ /* 0x000fe200078e0a5a */
[----:B------:R-:W-:Y:S01]  /*9740*/  ISETP.GE.AND P0, PT, R18, RZ, PT ;  /* 0x000000ff1200720c */ /* 0x000fe20003f06270 */
[----:B------:R-:W-:-:S02]  /*9750*/  IMAD R12, R90, R7, R12 ;  /* 0x000000075a0c7224 */ /* 0x000fc400078e020c */
[----:B------:R-:W-:Y:S02]  /*9760*/  VIADD R7, R93, 0x87 ;  /* 0x000000875d077836 */ /* 0x000fe40000000000 */
[C---:B------:R-:W-:Y:S01]  /*9770*/  IMAD R13, R90.reuse, R14, R13 ;  /* 0x0000000e5a0d7224 */ /* 0x040fe200078e020d */
[----:B------:R-:W-:Y:S01]  /*9780*/  IABS R14, R15 ;  /* 0x0000000f000e7213 */ /* 0x000fe20000000000 */
[----:B------:R-:W-:Y:S01]  /*9790*/  IMAD R10, R90, R11, R10 ;  /* 0x0000000b5a0a7224 */ /* 0x000fe200078e020a */
[----:B------:R-:W-:Y:S01]  /*97a0*/  IABS R11, R7 ;  /* 0x00000007000b7213 */ /* 0x000fe20000000000 */
[--C-:B------:R-:W-:Y:S01]  /*97b0*/  @!P3 IMAD.IADD R6, R6, 0x1, -R90.reuse ;  /* 0x000000010606b824 */ /* 0x100fe200078e0a5a */
[C---:B------:R-:W-:Y:S01]  /*97c0*/  ISETP.GT.U32.AND P3, PT, R90.reuse, R12, PT ;  /* 0x0000000c5a00720c */ /* 0x040fe20003f64070 */
[----:B------:R0:W-:Y:S01]  /*97d0*/  STL [R1+0x76c], R13 ;  /* 0x00076c0d01007387 */ /* 0x0001e20000100800 */
[----:B------:R-:W-:Y:S01]  /*97e0*/  @!P1 IMAD.IADD R5, R5, 0x1, -R90 ;  /* 0x0000000105059824 */ /* 0x000fe200078e0a5a */
[----:B------:R-:W-:Y:S01]  /*97f0*/  ISETP.GT.U32.AND P1, PT, R90, R10, PT ;  /* 0x0000000a5a00720c */ /* 0x000fe20003f24070 */
[C---:B------:R-:W-:Y:S01]  /*9800*/  VIADD R18, R93.reuse, 0xf3 ;  /* 0x000000f35d127836 */ /* 0x040fe20000000000 */
[----:B------:R1:W-:Y:S01]  /*9810*/  STL [R1+0x16f8], R15 ;  /* 0x0016f80f01007387 */ /* 0x0003e20000100800 */
[----:B------:R-:W-:-:S02]  /*9820*/  VIADD R17, R93, 0xf8 ;  /* 0x000000f85d117836 */ /* 0x000fc40000000000 */
[----:B------:R-:W-:Y:S01]  /*9830*/  @!P0 IMAD.MOV R4, RZ, RZ, -R4 ;  /* 0x000000ffff048224 */ /* 0x000fe200078e0a04 */
[----:B------:R-:W-:Y:S01]  /*9840*/  ISETP.GE.AND P0, PT, R22, RZ, PT ;  /* 0x000000ff1600720c */ /* 0x000fe20003f06270 */
[----:B------:R2:W-:Y:S01]  /*9850*/  STL [R1+0x1708], R7 ;  /* 0x0017080701007387 */ /* 0x0005e20000100800 */
[----:B0-----:R-:W-:-:S03]  /*9860*/  IMAD.HI.U32 R13, R0, R11, RZ ;  /* 0x0000000b000d7227 */ /* 0x001fc600078e00ff */
[----:B------:R-:W-:Y:S01]  /*9870*/  STL [R1+0x18b0], R18 ;  /* 0x0018b01201007387 */ /* 0x000fe20000100800 */
[----:B-1----:R-:W-:-:S03]  /*9880*/  IMAD.HI.U32 R15, R0, R14, RZ ;  /* 0x0000000e000f7227 */ /* 0x002fc600078e00ff */
[----:B------:R-:W-:Y:S01]  /*9890*/  STL [R1+0x18a8], R17 ;  /* 0x0018a81101007387 */ /* 0x000fe20000100800 */
[----:B------:R-:W-:Y:S01]  /*98a0*/  IMAD.MOV R15, RZ, RZ, -R15 ;  /* 0x000000ffff0f7224 */ /* 0x000fe200078e0a0f */
[----:B--2---:R-:W-:Y:S01]  /*98b0*/  IABS R7, R18 ;  /* 0x0000001200077213 */ /* 0x004fe20000000000 */
[----:B------:R-:W-:Y:S01]  /*98c0*/  IMAD.MOV R13, RZ, RZ, -R13 ;  /* 0x000000ffff0d7224 */ /* 0x000fe200078e0a0d */
[----:B------:R0:W-:Y:S01]  /*98d0*/  STL [R1+0xa18], R4 ;  /* 0x000a180401007387 */ /* 0x0001e20000100800 */
[C---:B------:R-:W-:Y:S02]  /*98e0*/  IMAD R14, R90.reuse, R15, R14 ;  /* 0x0000000f5a0e7224 */ /* 0x040fe400078e020e */
[----:B------:R-:W-:Y:S02]  /*98f0*/  IMAD R13, R90, R13, R11 ;  /* 0x0000000d5a0d7224 */ /* 0x000fe400078e020b */
[--C-:B------:R-:W-:Y:S01]  /*9900*/  @!P3 IMAD.IADD R12, R12, 0x1, -R90.reuse ;  /* 0x000000010c0cb824 */ /* 0x100fe200078e0a5a */
[----:B------:R1:W-:Y:S01]  /*9910*/  STL [R1+0x770], R14 ;  /* 0x0007700e01007387 */ /* 0x0003e20000100800 */
[----:B------:R-:W-:Y:S01]  /*9920*/  @!P1 IMAD.IADD R10, R10, 0x1, -R90 ;  /* 0x000000010a0a9824 */ /* 0x000fe200078e0a5a */
[----:B------:R-:W-:Y:S01]  /*9930*/  ISETP.GE.AND P1, PT, R20, RZ, PT ;  /* 0x000000ff1400720c */ /* 0x000fe20003f26270 */
[----:B------:R-:W-:Y:S01]  /*9940*/  IMAD.HI.U32 R11, R0, R7, RZ ;  /* 0x00000007000b7227 */ /* 0x000fe200078e00ff */
[----:B0-----:R-:W-:Y:S01]  /*9950*/  IABS R4, R17 ;  /* 0x0000001100047213 */ /* 0x001fe20000000000 */
[----:B------:R0:W-:Y:S01]  /*9960*/  STL [R1+0x774], R13 ;  /* 0x0007740d01007387 */ /* 0x0001e20000100800 */
[----:B------:R-:W-:Y:S01]  /*9970*/  ISETP.GT.U32.AND P3, PT, R90, R12, PT ;  /* 0x0000000c5a00720c */ /* 0x000fe20003f64070 */
[----:B------:R-:W-:-:S02]  /*9980*/  VIADD R16, R93, 0xf9 ;  /* 0x000000f95d107836 */ /* 0x000fc40000000000 */
[----:B------:R-:W-:Y:S02]  /*9990*/  VIADD R20, R93, 0x8c ;  /* 0x0000008c5d147836 */ /* 0x000fe40000000000 */
[----:B-1----:R-:W-:Y:S01]  /*99a0*/  IMAD.MOV.U32 R14, RZ, RZ, R5 ;  /* 0x000000ffff0e7224 */ /* 0x002fe200078e0005 */
[----:B------:R-:W-:Y:S01]  /*99b0*/  STL [R1+0x18f8], R16 ;  /* 0x0018f81001007387 */ /* 0x000fe20000100800 */
[----:B------:R-:W-:Y:S01]  /*99c0*/  IMAD.MOV R5, RZ, RZ, -R11 ;  /* 0x000000ffff057224 */ /* 0x000fe200078e0a0b */
[----:B------:R-:W-:Y:S01]  /*99d0*/  IABS R11, R16 ;  /* 0x00000010000b7213 */ /* 0x000fe20000000000 */
[----:B0-----:R-:W-:-:S04]  /*99e0*/  IMAD.HI.U32 R13, R0, R4, RZ ;  /* 0x00000004000d7227 */ /* 0x001fc800078e00ff */
[----:B------:R-:W-:Y:S01]  /*99f0*/  @!P0 IMAD.MOV R14, RZ, RZ, -R14 ;  /* 0x000000ffff0e8224 */ /* 0x000fe200078e0a0e */
[C---:B------:R-:W-:Y:S01]  /*9a00*/  ISETP.GT.U32.AND P0, PT, R90.reuse, R10, PT ;  /* 0x0000000a5a00720c */ /* 0x040fe20003f04070 */
[----:B------:R-:W-:Y:S02]  /*9a10*/  IMAD.MOV R13, RZ, RZ, -R13 ;  /* 0x000000ffff0d7224 */ /* 0x000fe400078e0a0d */
[C---:B------:R-:W-:Y:S01]  /*9a20*/  IMAD R5, R90.reuse, R5, R7 ;  /* 0x000000055a057224 */ /* 0x040fe200078e0207 */
[----:B------:R0:W-:Y:S01]  /*9a30*/  STL [R1+0xa40], R14 ;  /* 0x000a400e01007387 */ /* 0x0001e20000100800 */
[C---:B------:R-:W-:Y:S01]  /*9a40*/  IMAD R4, R90.reuse, R13, R4 ;  /* 0x0000000d5a047224 */ /* 0x040fe200078e0204 */
[----:B------:R-:W-:Y:S01]  /*9a50*/  IABS R13, R20 ;  /* 0x00000014000d7213 */ /* 0x000fe20000000000 */
[----:B------:R-:W-:Y:S01]  /*9a60*/  @!P1 IMAD.MOV R6, RZ, RZ, -R6 ;  /* 0x000000ffff069224 */ /* 0x000fe200078e0a06 */
[----:B------:R-:W-:Y:S01]  /*9a70*/  ISETP.GT.U32.AND P1, PT, R90, R5, PT ;  /* 0x000000055a00720c */ /* 0x000fe20003f24070 */
[--C-:B------:R-:W-:Y:S01]  /*9a80*/  @!P3 IMAD.IADD R12, R12, 0x1, -R90.reuse ;  /* 0x000000010c0cb824 */ /* 0x100fe200078e0a5a */
[----:B------:R-:W-:Y:S01]  /*9a90*/  ISETP.GT.U32.AND P3, PT, R90, R4, PT ;  /* 0x000000045a00720c */ /* 0x000fe20003f64070 */
[----:B------:R-:W-:Y:S01]  /*9aa0*/  VIADD R15, R93, 0xfa ;  /* 0x000000fa5d0f7836 */ /* 0x000fe20000000000 */
[----:B------:R-:W-:Y:S01]  /*9ab0*/  STL [R1+0x1728], R20 ;  /* 0x0017281401007387 */ /* 0x000fe20000100800 */
[----:B------:R-:W-:Y:S01]  /*9ac0*/  @!P0 IMAD.IADD R10, R10, 0x1, -R90 ;  /* 0x000000010a0a8824 */ /* 0x000fe200078e0a5a */
[----:B------:R-:W-:Y:S01]  /*9ad0*/  ISETP.GE.AND P0, PT, R21, RZ, PT ;  /* 0x000000ff1500720c */ /* 0x000fe20003f06270 */
[----:B0-----:R-:W-:Y:S01]  /*9ae0*/  IMAD.HI.U32 R14, R0, R11, RZ ;  /* 0x0000000b000e7227 */ /* 0x001fe200078e00ff */
[----:B------:R-:W-:Y:S01]  /*9af0*/  STL [R1+0x18a0], R15 ;  /* 0x0018a00f01007387 */ /* 0x000fe20000100800 */
[----:B------:R-:W-:-:S02]  /*9b00*/  IABS R7, R15 ;  /* 0x0000000f00077213 */ /* 0x000fc40000000000 */
[----:B------:R-:W-:Y:S01]  /*9b10*/  IMAD.MOV R14, RZ, RZ, -R14 ;  /* 0x000000ffff0e7224 */ /* 0x000fe200078e0a0e */
[----:B------:R-:W-:Y:S01]  /*9b20*/  STL [R1+0x189c], R65 ;  /* 0x00189c4101007387 */ /* 0x000fe20000100800 */
[----:B------:R-:W-:Y:S01]  /*9b30*/  @!P1 IMAD.IADD R5, R5, 0x1, -R90 ;  /* 0x0000000105059824 */ /* 0x000fe200078e0a5a */
[----:B------:R-:W-:Y:S01]  /*9b40*/  ISETP.GE.AND P1, PT, R19, RZ, PT ;  /* 0x000000ff1300720c */ /* 0x000fe20003f26270 */
[----:B------:R-:W-:Y:S01]  /*9b50*/  IMAD.MOV.U32 R19, RZ, RZ, R10 ;  /* 0x000000ffff137224 */ /* 0x000fe200078e000a */
[----:B------:R0:W-:Y:S01]  /*9b60*/  STL [R1+0x924], R6 ;  /* 0x0009240601007387 */ /* 0x0001e20000100800 */
[----:B------:R-:W-:Y:S01]  /*9b70*/  @!P3 IMAD.IADD R4, R4, 0x1, -R90 ;  /* 0x000000010404b824 */ /* 0x000fe200078e0a5a */
[C---:B------:R-:W-:Y:S01]  /*9b80*/  ISETP.GT.U32.AND P3, PT, R90.reuse, R5, PT ;  /* 0x000000055a00720c */ /* 0x040fe20003f64070 */
[----:B------:R-:W-:Y:S02]  /*9b90*/  @!P0 IMAD.MOV R19, RZ, RZ, -R19 ;  /* 0x000000ffff138224 */ /* 0x000fe400078e0a13 */
[C---:B------:R-:W-:Y:S01]  /*9ba0*/  IMAD R11, R90.reuse, R14, R11 ;  /* 0x0000000e5a0b7224 */ /* 0x040fe200078e020b */
[----:B------:R-:W-:Y:S01]  /*9bb0*/  ISETP.GT.U32.AND P0, PT, R90, R4, PT ;  /* 0x000000045a00720c */ /* 0x000fe20003f04070 */
[----:B------:R-:W-:Y:S01]  /*9bc0*/  IMAD.HI.U32 R14, R0, R13, RZ ;  /* 0x0000000d000e7227 */ /* 0x000fe200078e00ff */
[----:B------:R1:W-:Y:S01]  /*9bd0*/  STL [R1+0x9dc], R19 ;  /* 0x0009dc1301007387 */ /* 0x0003e20000100800 */
[----:B0-----:R-:W-:-:S02]  /*9be0*/  IABS R6, R65 ;  /* 0x0000004100067213 */ /* 0x001fc40000000000 */
[----:B------:R-:W-:Y:S02]  /*9bf0*/  IMAD.MOV R14, RZ, RZ, -R14 ;  /* 0x000000ffff0e7224 */ /* 0x000fe400078e0a0e */
[----:B------:R-:W-:-:S04]  /*9c00*/  IMAD.HI.U32 R15, R0, R7, RZ ;  /* 0x00000007000f7227 */ /* 0x000fc800078e00ff */
[----:B------:R-:W-:Y:S01]  /*9c10*/  @!P3 IMAD.IADD R5, R5, 0x1, -R90 ;  /* 0x000000010505b824 */ /* 0x000fe200078e0a5a */
[----:B------:R-:W-:Y:S01]  /*9c20*/  ISETP.GE.AND P3, PT, R18, RZ, PT ;  /* 0x000000ff1200720c */ /* 0x000fe20003f66270 */
[----:B-1----:R-:W-:Y:S02]  /*9c30*/  IMAD.MOV.U32 R19, RZ, RZ, R12 ;  /* 0x000000ffff137224 */ /* 0x002fe400078e000c */
[----:B------:R-:W-:Y:S01]  /*9c40*/  @!P0 IMAD.IADD R4, R4, 0x1, -R90 ;  /* 0x0000000104048824 */ /* 0x000fe200078e0a5a */
[----:B------:R-:W-:Y:S01]  /*9c50*/  ISETP.GE.AND P0, PT, R17, RZ, PT ;  /* 0x000000ff1100720c */ /* 0x000fe20003f06270 */
[----:B------:R-:W-:Y:S01]  /*9c60*/  IMAD R13, R90, R14, R13 ;  /* 0x0000000e5a0d7224 */ /* 0x000fe200078e020d */
[----:B------:R-:W-:Y:S01]  /*9c70*/  IADD3 R17, PT, PT, R93, 0x8e, RZ ;  /* 0x0000008e5d117810 */ /* 0x000fe20007ffe0ff */
[----:B------:R-:W-:-:S03]  /*9c80*/  IMAD.HI.U32 R10, R0, R6, RZ ;  /* 0x00000006000a7227 */ /* 0x000fc600078e00ff */
[----:B------:R0:W-:Y:S01]  /*9c90*/  STL [R1+0x778], R13 ;  /* 0x0007780d01007387 */ /* 0x0001e20000100800 */
[----:B------:R-:W-:Y:S01]  /*9ca0*/  @!P1 IMAD.MOV R19, RZ, RZ, -R19 ;  /* 0x000000ffff139224 */ /* 0x000fe200078e0a13 */
[C---:B------:R-:W-:Y:S01]  /*9cb0*/  ISETP.GT.U32.AND P1, PT, R90.reuse, R11, PT ;  /* 0x0000000b5a00720c */ /* 0x040fe20003f24070 */
[C---:B------:R-:W-:Y:S02]  /*9cc0*/  VIADD R14, R93.reuse, 0x8d ;  /* 0x0000008d5d0e7836 */ /* 0x040fe40000000000 */
[----:B------:R-:W-:Y:S01]  /*9cd0*/  IMAD.MOV R10, RZ, RZ, -R10 ;  /* 0x000000ffff0a7224 */ /* 0x000fe200078e0a0a */
[----:B------:R-:W-:Y:S01]  /*9ce0*/  STL [R1+0xa04], R19 ;  /* 0x000a041301007387 */ /* 0x000fe20000100800 */
[----:B------:R-:W-:Y:S01]  /*9cf0*/  IMAD.MOV R12, RZ, RZ, -R15 ;  /* 0x000000ffff0c7224 */ /* 0x000fe200078e0a0f */
[----:B------:R-:W-:Y:S01]  /*9d00*/  IABS R15, R14 ;  /* 0x0000000e000f7213 */ /* 0x000fe20000000000 */
[----:B------:R-:W-:Y:S01]  /*9d10*/  IMAD R6, R90, R10, R6 ;  /* 0x0000000a5a067224 */ /* 0x000fe200078e0206 */
[----:B------:R1:W-:Y:S01]  /*9d20*/  STL [R1+0x170c], R14 ;  /* 0x00170c0e01007387 */ /* 0x0003e20000100800 */
[----:B0-----:R-:W-:-:S02]  /*9d30*/  VIADD R13, R93, 0x8f ;  /* 0x0000008f5d0d7836 */ /* 0x001fc40000000000 */
[----:B------:R-:W-:Y:S01]  /*9d40*/  IMAD R7, R90, R12, R7 ;  /* 0x0000000c5a077224 */ /* 0x000fe200078e0207 */
[----:B------:R-:W-:Y:S01]  /*9d50*/  STL [R1+0x1710], R17 ;  /* 0x0017101101007387 */ /* 0x000fe20000100800 */
[C---:B------:R-:W-:Y:S02]  /*9d60*/  VIADD R10, R93.reuse, 0x94 ;  /* 0x000000945d0a7836 */ /* 0x040fe40000000000 */
[----:B------:R-:W-:Y:S01]  /*9d70*/  VIADD R12, R93, 0x95 ;  /* 0x000000955d0c7836 */ /* 0x000fe20000000000 */
[----:B------:R0:W-:Y:S01]  /*9d80*/  STL [R1+0x1724], R13 ;  /* 0x0017240d01007387 */ /* 0x0001e20000100800 */
[----:B------:R-:W-:Y:S01]  /*9d90*/  @!P0 IMAD.MOV R4, RZ, RZ, -R4 ;  /* 0x000000ffff048224 */ /* 0x000fe200078e0a04 */
[----:B------:R-:W-:Y:S01]  /*9da0*/  ISETP.GE.AND P0, PT, R16, RZ, PT ;  /* 0x000000ff1000720c */ /* 0x000fe20003f06270 */
[----:B-1----:R-:W-:Y:S01]  /*9db0*/  IMAD.MOV.U32 R14, RZ, RZ, R5 ;  /* 0x000000ffff0e7224 */ /* 0x002fe200078e0005 */
[----:B------:R1:W-:Y:S01]  /*9dc0*/  STL [R1+0x1740], R10 ;  /* 0x0017400a01007387 */ /* 0x0003e20000100800 */
[----:B------:R-:W-:Y:S01]  /*9dd0*/  IABS R5, R17 ;  /* 0x0000001100057213 */ /* 0x000fe20000000000 */
[----:B------:R-:W-:-:S02]  /*9de0*/  IMAD.HI.U32 R16, R0, R15, RZ ;  /* 0x0000000f00107227 */ /* 0x000fc400078e00ff */
[----:B------:R-:W-:Y:S02]  /*9df0*/  STL [R1+0x1748], R12 ;  /* 0x0017480c01007387 */ /* 0x000fe40000100800 */
[----:B------:R-:W-:Y:S01]  /*9e00*/  @!P3 IMAD.MOV R14, RZ, RZ, -R14 ;  /* 0x000000ffff0eb224 */ /* 0x000fe200078e0a0e */
[C---:B------:R-:W-:Y:S01]  /*9e10*/  ISETP.GT.U32.AND P3, PT, R90.reuse, R7, PT ;  /* 0x000000075a00720c */ /* 0x040fe20003f64070 */
[----:B------:R-:W-:Y:S01]  /*9e20*/  @!P1 IMAD.IADD R11, R11, 0x1, -R90 ;  /* 0x000000010b0b9824 */ /* 0x000fe200078e0a5a */
[----:B0-----:R-:W-:Y:S01]  /*9e30*/  IABS R13, R13 ;  /* 0x0000000d000d7213 */ /* 0x001fe20000000000 */
[----:B------:R-:W-:Y:S01]  /*9e40*/  IMAD.MOV R16, RZ, RZ, -R16 ;  /* 0x000000ffff107224 */ /* 0x000fe200078e0a10 */
[----:B------:R0:W-:Y:S01]  /*9e50*/  STL [R1+0xa2c], R14 ;  /* 0x000a2c0e01007387 */ /* 0x0001e20000100800 */
[----:B-1----:R-:W-:Y:S02]  /*9e60*/  IABS R10, R10 ;  /* 0x0000000a000a7213 */ /* 0x002fe40000000000 */
[C---:B------:R-:W-:Y:S01]  /*9e70*/  ISETP.GT.U32.AND P1, PT, R90.reuse, R11, PT ;  /* 0x0000000b5a00720c */ /* 0x040fe20003f24070 */
[----:B------:R1:W-:Y:S01]  /*9e80*/  STL [R1+0x890], R4 ;  /* 0x0008900401007387 */ /* 0x0003e20000100800 */
[----:B------:R-:W-:-:S04]  /*9e90*/  IMAD R15, R90, R16, R15 ;  /* 0x000000105a0f7224 */ /* 0x000fc800078e020f */
[----:B------:R-:W-:Y:S01]  /*9ea0*/  @!P3 IMAD.IADD R7, R7, 0x1, -R90 ;  /* 0x000000010707b824 */ /* 0x000fe200078e0a5a */
[----:B------:R2:W-:Y:S01]  /*9eb0*/  STL [R1+0x780], R15 ;  /* 0x0007800f01007387 */ /* 0x0005e20000100800 */
[----:B0-----:R-:W-:Y:S01]  /*9ec0*/  IMAD.HI.U32 R14, R0, R13, RZ ;  /* 0x0000000d000e7227 */ /* 0x001fe200078e00ff */
[----:B-1----:R-:W-:-:S03]  /*9ed0*/  IABS R4, R12 ;  /* 0x0000000c00047213 */ /* 0x002fc60000000000 */
[----:B------:R-:W-:Y:S01]  /*9ee0*/  IMAD.HI.U32 R12, R0, R5, RZ ;  /* 0x00000005000c7227 */ /* 0x000fe200078e00ff */
[----:B------:R-:W-:-:S03]  /*9ef0*/  ISETP.GT.U32.AND P3, PT, R90, R7, PT ;  /* 0x000000075a00720c */ /* 0x000fc60003f64070 */
[----:B------:R-:W-:Y:S02]  /*9f00*/  IMAD.MOV R12, RZ, RZ, -R12 ;  /* 0x000000ffff0c7224 */ /* 0x000fe400078e0a0c */
[----:B------:R-:W-:Y:S01]  /*9f10*/  @!P1 IMAD.IADD R11, R11, 0x1, -R90 ;  /* 0x000000010b0b9824 */ /* 0x000fe200078e0a5a */
[C---:B------:R-:W-:Y:S01]  /*9f20*/  ISETP.GT.U32.AND P1, PT, R90.reuse, R6, PT ;  /* 0x000000065a00720c */ /* 0x040fe20003f24070 */
[----:B------:R-:W-:Y:S02]  /*9f30*/  IMAD R5, R90, R12, R5 ;  /* 0x0000000c5a057224 */ /* 0x000fe400078e0205 */
[----:B------:R-:W-:-:S03]  /*9f40*/  IMAD.HI.U32 R12, R0, R10, RZ ;  /* 0x0000000a000c7227 */ /* 0x000fc600078e00ff */
[----:B------:R2:W-:Y:S01]  /*9f50*/  STL [R1+0x77c], R5 ;  /* 0x00077c0501007387 */ /* 0x0005e20000100800 */
[----:B------:R-:W-:-:S06]  /*9f60*/  IMAD.MOV R14, RZ, RZ, -R14 ;  /* 0x000000ffff0e7224 */ /* 0x000fcc00078e0a0e */
[----:B------:R-:W-:Y:S01]  /*9f70*/  @!P1 IMAD.IADD R6, R6, 0x1, -R90 ;  /* 0x0000000106069824 */ /* 0x000fe200078e0a5a */
[----:B---3--:R-:W-:Y:S06]  /*9f80*/  BRA.U UP0, `(.L_x_5) ;  /* 0x0000000100187547 */ /* 0x008fec000b800000 */
[----:B------:R-:W-:Y:S01]  /*9f90*/  ELECT P1, URZ, PT ;  /* 0x0000000000ff782f */ /* 0x000fe20003820000 */
[----:B--2---:R-:W-:Y:S01]  /*9fa0*/  IMAD.MOV.U32 R5, RZ, RZ, 0x1 ;  /* 0x00000001ff057424 */ /* 0x004fe200078e00ff */
[----:B------:R-:W-:Y:S01]  /*9fb0*/  UMOV UR7, 0x40 ;  /* 0x0000004000077882 */ /* 0x000fe20000000000 */
[----:B------:R-:W-:Y:S01]  /*9fc0*/  UVIRTCOUNT.DEALLOC.SMPOOL 0x80 ;  /* 0x000000800000784c */ /* 0x000fe20000000000 */
[----:B------:R-:W-:-:S09]  /*9fd0*/  ULEA UR7, UR6, UR7, 0x18 ;  /* 0x0000000706077291 */ /* 0x000fd2000f8ec0ff */
[----:B------:R0:W-:Y:S03]  /*9fe0*/  @P1 STS.U8 [UR7], R5 ;  /* 0x00000005ff001988 */ /* 0x0001e60008000007 */
.L_x_5:
[----:B------:R1:W-:Y:S01]  /*9ff0*/  STL [R1+0x18fc], R2 ;  /* 0x0018fc0201007387 */ /* 0x0003e20000100800 */
[----:B------:R-:W-:Y:S01]  /*a000*/  IMAD.MOV R12, RZ, RZ, -R12 ;  /* 0x000000ffff0c7224 */ /* 0x000fe200078e0a0c */
[----:B------:R-:W-:Y:S01]  /*a010*/  ISETP.GT.U32.AND P1, PT, R90, R6, PT ;  /* 0x000000065a00720c */ /* 0x000fe20003f24070 */
[----:B------:R-:W-:Y:S01]  /*a020*/  UIADD3 UR6, UPT, UPT, UR5, UR9, URZ ;  /* 0x0000000905067290 */ /* 0x000fe2000fffe0ff */
[----:B0-2---:R-:W-:Y:S01]  /*a030*/  IMAD.HI.U32 R5, R0, R4, RZ ;  /* 0x0000000400057227 */ /* 0x005fe200078e00ff */
[----:B------:R-:W0:Y:S03]  /*a040*/  LDCU.128 UR12, c[0x0][0x380] ;  /* 0x00007000ff0c77ac */ /* 0x000e260008000c00 */
[----:B------:R-:W-:Y:S02]  /*a050*/  @!P3 IMAD.IADD R7, R7, 0x1, -R90 ;  /* 0x000000010707b824 */ /* 0x000fe400078e0a5a */
[----:B------:R-:W-:Y:S01]  /*a060*/  IMAD R9, R9, UR8, RZ ;  /* 0x0000000809097c24 */ /* 0x000fe2000f8e02ff */
[----:B------:R-:W-:Y:S01]  /*a070*/  UMOV UR10, 0x1 ;  /* 0x00000001000a7882 */ /* 0x000fe20000000000 */
[C---:B-1----:R-:W-:Y:S01]  /*a080*/  IMAD R2, R90.reuse, R14, R13 ;  /* 0x0000000e5a027224 */ /* 0x042fe200078e020d */
[----:B------:R-:W1:Y:S04]  /*a090*/  LDCU.64 UR20, c[0x0][0x358] ;  /* 0x00006b00ff1477ac */ /* 0x000e680008000a00 */
[----:B------:R2:W-:Y:S01]  /*a0a0*/  STL [R1+0x78c], R2 ;  /* 0x00078c0201007387 */ /* 0x0005e20000100800 */
[----:B------:R-:W-:Y:S01]  /*a0b0*/  IMAD R10, R90, R12, R10 ;  /* 0x0000000c5a0a7224 */ /* 0x000fe200078e020a */
[----:B------:R-:W-:Y:S01]  /*a0c0*/  PRMT R19, RZ, 0x7610, R19 ;  /* 0x00007610ff137816 */ /* 0x000fe20000000013 */
[----:B------:R-:W-:Y:S01]  /*a0d0*/  @!P1 IMAD.IADD R6, R6, 0x1, -R90 ;  /* 0x0000000106069824 */ /* 0x000fe200078e0a5a */
[----:B------:R-:W-:Y:S01]  /*a0e0*/  PRMT R18, RZ, 0x7610, R18 ;  /* 0x00007610ff127816 */ /* 0x000fe20000000012 */
[----:B------:R-:W3:Y:S01]  /*a0f0*/  LDCU UR7, c[0x0][0x3b0] ;  /* 0x00007600ff0777ac */ /* 0x000ee20008000800 */
[----:B------:R-:W-:-:S02]  /*a100*/  PRMT R63, RZ, 0x7610, R63 ;  /* 0x00007610ff3f7816 */ /* 0x000fc4000000003f */
[----:B------:R-:W-:Y:S01]  /*a110*/  PRMT R62, RZ, 0x7610, R62 ;  /* 0x00007610ff3e7816 */ /* 0x000fe2000000003e */
[----:B------:R-:W4:Y:S01]  /*a120*/  LDCU UR9, c[0x0][0x3b0] ;  /* 0x00007600ff0977ac */ /* 0x000f220008000800 */
[----:B--2---:R-:W-:Y:S02]  /*a130*/  IMAD.MOV.U32 R2, RZ, RZ, R11 ;  /* 0x000000ffff027224 */ /* 0x004fe400078e000b */
[----:B------:R-:W2:Y:S01]  /*a140*/  LDL R11, [R1+0x18a0] ;  /* 0x0018a000010b7983 */ /* 0x000ea20000100800 */
[----:B------:R-:W-:Y:S01]  /*a150*/  IMAD.MOV R5, RZ, RZ, -R5 ;  /* 0x000000ffff057224 */ /* 0x000fe200078e0a05 */
[----:B------:R-:W-:Y:S01]  /*a160*/  PRMT R61, RZ, 0x7610, R61 ;  /* 0x00007610ff3d7816 */ /* 0x000fe2000000003d */
[----:B------:R-:W-:Y:S01]  /*a170*/  @!P0 IMAD.MOV R2, RZ, RZ, -R2 ;  /* 0x000000ffff028224 */ /* 0x000fe200078e0a02 */
[----:B------:R-:W-:Y:S01]  /*a180*/  STL [R1+0x794], R10 ;  /* 0x0007940a01007387 */ /* 0x000fe20000100800 */
[----:B------:R-:W-:Y:S01]  /*a190*/  PRMT R60, RZ, 0x7610, R60 ;  /* 0x00007610ff3c7816 */ /* 0x000fe2000000003c */
[----:B------:R-:W0:Y:S02]  /*a1a0*/  LDCU UR16, c[0x0][0x3b0] ;  /* 0x00007600ff1077ac */ /* 0x000e240008000800 */
[----:B------:R1:W-:Y:S01]  /*a1b0*/  STL [R1+0x9c0], R2 ;  /* 0x0009c00201007387 */ /* 0x0003e20000100800 */
[----:B------:R-:W-:Y:S01]  /*a1c0*/  PRMT R68, RZ, 0x7610, R68 ;  /* 0x00007610ff447816 */ /* 0x000fe20000000044 */
[----:B------:R-:W0:Y:S01]  /*a1d0*/  LDCU UR17, c[0x0][0x3b0] ;  /* 0x00007600ff1177ac */ /* 0x000e220008000800 */
[----:B------:R-:W-:-:S02]  /*a1e0*/  PRMT R53, RZ, 0x7610, R53 ;  /* 0x00007610ff357816 */ /* 0x000fc40000000035 */
[----:B------:R-:W-:Y:S01]  /*a1f0*/  PRMT R51, RZ, 0x7610, R51 ;  /* 0x00007610ff337816 */ /* 0x000fe20000000033 */
[----:B------:R-:W0:Y:S01]  /*a200*/  LDCU UR18, c[0x0][0x3b0] ;  /* 0x00007600ff1277ac */ /* 0x000e220008000800 */
[----:B-1----:R-:W3:Y:S01]  /*a210*/  LDL.LU R2, [R1+0x18fc] ;  /* 0x0018fc0001027983 */ /* 0x002ee20000300800 */
[----:B------:R-:W-:Y:S01]  /*a220*/  ISETP.GE.AND P3, PT, R65, RZ, PT ;  /* 0x000000ff4100720c */ /* 0x000fe20003f66270 */
[----:B------:R-:W-:Y:S01]  /*a230*/  IMAD R10, R90, R5, R4 ;  /* 0x000000055a0a7224 */ /* 0x000fe200078e0204 */
[----:B------:R-:W-:Y:S01]  /*a240*/  ISETP.NE.U32.AND P1, PT, R64, RZ, PT ;  /* 0x000000ff4000720c */ /* 0x000fe20003f25070 */
[----:B------:R-:W-:Y:S01]  /*a250*/  STTM.x64 tmem[UR6], RZ ;  /* 0x000000ff000079ed */ /* 0x000fe20008340006 */
[----:B------:R-:W-:Y:S01]  /*a260*/  STTM.x64 tmem[UR6+0x40], RZ ;  /* 0x000040ff000079ed */ /* 0x000fe20008340006 */
[----:B------:R-:W-:Y:S01]  /*a270*/  STTM.x64 tmem[UR6+0x80], RZ ;  /* 0x000080ff000079ed */ /* 0x000fe20008340006 */
[----:B------:R-:W-:Y:S01]  /*a280*/  STTM.x64 tmem[UR6+0xc0], RZ ;  /* 0x0000c0ff000079ed */ /* 0x000fe20008340006 */
[----:B------:R-:W-:Y:S01]  /*a290*/  STTM.x64 tmem[UR6+0x100], RZ ;  /* 0x000100ff000079ed */ /* 0x000fe20008340006 */
[----:B------:R-:W-:Y:S01]  /*a2a0*/  STTM.x64 tmem[UR6+0x140], RZ ;  /* 0x000140ff000079ed */ /* 0x000fe20008340006 */
[----:B------:R-:W-:Y:S01]  /*a2b0*/  STTM.x64 tmem[UR6+0x180], RZ ;  /* 0x000180ff000079ed */ /* 0x000fe20008340006 */
[----:B------:R-:W-:Y:S01]  /*a2c0*/  STTM.x64 tmem[UR6+0x1c0], RZ ;  /* 0x0001c0ff000079ed */ /* 0x000fe20008340006 */
[----:B------:R-:W1:Y:S01]  /*a2d0*/  FENCE.VIEW.ASYNC.T ;  /* 0x00000000000073c6 */ /* 0x000e620000000200 */
[----:B------:R0:W-:Y:S01]  /*a2e0*/  STL [R1+0x7a0], R10 ;  /* 0x0007a00a01007387 */ /* 0x0001e20000100800 */
[----:B------:R-:W-:Y:S01]  /*a2f0*/  IMAD.MOV.U32 R12, RZ, RZ, R6 ;  /* 0x000000ffff0c7224 */ /* 0x000fe200078e0006 */
[----:B------:R-:W2:Y:S01]  /*a300*/  LDC.64 R4, c[0x0][0x3a8] ;  /* 0x0000ea00ff047b82 */ /* 0x000ea20000000a00 */
[----:B-1----:R-:W-:Y:S01]  /*a310*/  VOTEU.ALL UP1, P1 ;  /* 0x0000000000ff7886 */ /* 0x002fe20000820000 */
[----:B------:R-:W-:Y:S01]  /*a320*/  VOTEU.ALL UP2, P1 ;  /* 0x0000000000ff7886 */ /* 0x000fe20000840000 */
[----:B------:R-:W-:Y:S01]  /*a330*/  @!P3 IMAD.MOV R12, RZ, RZ, -R12 ;  /* 0x000000ffff0cb224 */ /* 0x000fe200078e0a0c */
[----:B------:R-:W-:Y:S01]  /*a340*/  PRMT R50, RZ, 0x7610, R50 ;  /* 0x00007610ff327816 */ /* 0x000fe20000000032 */
[----:B------:R-:W-:Y:S01]  /*a350*/  IMAD.MOV.U32 R65, RZ, RZ, R19 ;  /* 0x000000ffff417224 */ /* 0x000fe200078e0013 */
[----:B------:R-:W-:Y:S01]  /*a360*/  PRMT R59, RZ, 0x7610, R59 ;  /* 0x00007610ff3b7816 */ /* 0x000fe2000000003b */
[----:B------:R-:W-:Y:S01]  /*a370*/  IMAD.MOV.U32 R64, RZ, RZ, R18 ;  /* 0x000000ffff407224 */ /* 0x000fe200078e0012 */
[----:B------:R-:W-:Y:S01]  /*a380*/  PRMT R45, RZ, 0x7610, R45 ;  /* 0x00007610ff2d7816 */ /* 0x000fe2000000002d */
[----:B0-----:R-:W-:Y:S01]  /*a390*/  IMAD R10, R8, UR8, RZ ;  /* 0x00000008080a7c24 */ /* 0x001fe2000f8e02ff */
[----:B------:R-:W-:Y:S01]  /*a3a0*/  UIADD3 UR8, UPT, UPT, UR4, 0x40000, URZ ;  /* 0x0004000004087890 */ /* 0x000fe2000fffe0ff */
[----:B------:R-:W-:Y:S01]  /*a3b0*/  PRMT R46, RZ, 0x7610, R46 ;  /* 0x00007610ff2e7816 */ /* 0x000fe2000000002e */
[----:B------:R-:W0:Y:S02]  /*a3c0*/  LDCU UR19, c[0x0][0x3b0] ;  /* 0x00007600ff1377ac */ /* 0x000e240008000800 */
[----:B------:R-:W-:-:S02]  /*a3d0*/  LEA R8, P3, R10, UR12, 0x1 ;  /* 0x0000000c0a087c11 */ /* 0x000fc4000f8608ff */
[----:B------:R-:W-:Y:S01]  /*a3e0*/  PRMT R56, RZ, 0x7610, R56 ;  /* 0x00007610ff387816 */ /* 0x000fe20000000038 */
[----:B------:R-:W1:Y:S01]  /*a3f0*/  LDCU UR22, c[0x0][0x3b0] ;  /* 0x00007600ff1677ac */ /* 0x000e620008000800 */
[----:B------:R-:W-:Y:S02]  /*a400*/  PRMT R66, RZ, 0x7610, R66 ;  /* 0x00007610ff427816 */ /* 0x000fe40000000042 */
[----:B------:R-:W-:Y:S01]  /*a410*/  PRMT R67, RZ, 0x7610, R67 ;  /* 0x00007610ff437816 */ /* 0x000fe20000000043 */
[----:B------:R-:W0:Y:S01]  /*a420*/  LDCU UR23, c[0x0][0x3b0] ;  /* 0x00007600ff1777ac */ /* 0x000e220008000800 */
[----:B------:R-:W-:Y:S02]  /*a430*/  PRMT R69, RZ, 0x7610, R69 ;  /* 0x00007610ff457816 */ /* 0x000fe40000000045 */
[----:B------:R-:W-:Y:S01]  /*a440*/  PRMT R70, RZ, 0x7610, R70 ;  /* 0x00007610ff467816 */ /* 0x000fe20000000046 */
[----:B------:R-:W0:Y:S01]  /*a450*/  LDCU UR24, c[0x0][0x3b0] ;  /* 0x00007600ff1877ac */ /* 0x000e220008000800 */
[----:B------:R-:W-:-:S02]  /*a460*/  PRMT R57, RZ, 0x7610, R57 ;  /* 0x00007610ff397816 */ /* 0x000fc40000000039 */
[----:B------:R-:W-:Y:S02]  /*a470*/  PRMT R58, RZ, 0x7610, R58 ;  /* 0x00007610ff3a7816 */ /* 0x000fe4000000003a */
[----:B------:R-:W-:Y:S02]  /*a480*/  PRMT R14, RZ, 0x7610, R14 ;  /* 0x00007610ff0e7816 */ /* 0x000fe4000000000e */
[----:B------:R-:W-:Y:S01]  /*a490*/  PRMT R15, RZ, 0x7610, R15 ;  /* 0x00007610ff0f7816 */ /* 0x000fe2000000000f */
[----:B------:R-:W-:Y:S01]  /*a4a0*/  BAR.SYNC.DEFER_BLOCKING 0x0 ;  /* 0x0000000000007b1d */ /* 0x000fe20000010000 */
[----:B--2---:R-:W-:Y:S01]  /*a4b0*/  ISETP.GE.AND P0, PT, R11, RZ, PT ;  /* 0x000000ff0b00720c */ /* 0x004fe20003f06270 */
[----:B------:R-:W-:-:S12]  /*a4c0*/  VIADD R11, R54, 0xffffffff ;  /* 0xffffffff360b7836 */ /* 0x000fd80000000000 */
[----:B------:R-:W-:Y:S01]  /*a4d0*/  @!P0 IMAD.MOV R7, RZ, RZ, -R7 ;  /* 0x000000ffff078224 */ /* 0x000fe200078e0a07 */
[----:B------:R-:W-:-:S04]  /*a4e0*/  LEA R6, P0, R9, UR12, 0x1 ;  /* 0x0000000c09067c11 */ /* 0x000fc8000f8008ff */
[----:B------:R2:W-:Y:S04]  /*a4f0*/  STL [R1+0x9ec], R7 ;  /* 0x0009ec0701007387 */ /* 0x0005e80000100800 */
[----:B------:R0:W-:Y:S04]  /*a500*/  STL [R1+0xa20], R12 ;  /* 0x000a200c01007387 */ /* 0x0001e80000100800 */
[----:B------:R-:W-:Y:S01]  /*a510*/  STL.64 [R1+0x21b8], R26 ;  /* 0x0021b81a01007387 */ /* 0x000fe20000100a00 */
[----:B--2---:R-:W-:Y:S02]  /*a520*/  LEA.HI.X.SX32 R7, R9, UR13, 0x1, P0 ;  /* 0x0000000d09077c11 */ /* 0x004fe400080f0eff */
[----:B------:R-:W-:Y:S01]  /*a530*/  LEA.HI.X.SX32 R9, R10, UR13, 0x1, P3 ;  /* 0x0000000d0a097c11 */ /* 0x000fe200098f0eff */
[----:B------:R2:W-:Y:S01]  /*a540*/  STL.64 [R1+0x21b0], R22 ;  /* 0x0021b01601007387 */ /* 0x0005e20000100a00 */
[----:B------:R-:W-:-:S04]  /*a550*/  @!UP1 UIADD3 UR12, UPT, UPT, -UR10, 0x100000, URZ ;  /* 0x001000000a0c9890 */ /* 0x000fc8000fffe1ff */
[----:B------:R-:W-:Y:S02]  /*a560*/  @!UP1 USHF.L.U32 UR13, UR12, 0xb, URZ ;  /* 0x0000000b0c0d9899 */ /* 0x000fe400080006ff */
[----:B------:R-:W-:Y:S01]  /*a570*/  @!UP1 USHF.L.U32 UR12, UR12, 0x1, URZ ;  /* 0x000000010c0c9899 */ /* 0x000fe200080006ff */
[----:B0-----:R-:W-:Y:S01]  /*a580*/  VIADD R12, R54, 0xfffffff7 ;  /* 0xfffffff7360c7836 */ /* 0x001fe20000000000 */
[----:B------:R-:W-:Y:S01]  /*a590*/  ISETP.GE.U32.AND P0, PT, R11, 0x7fffff80, PT ;  /* 0x7fffff800b00780c */ /* 0x000fe20003f06070 */
[----:B------:R-:W-:Y:S01]  /*a5a0*/  STL.64 [R1+0x21a8], R28 ;  /* 0x0021a81c01007387 */ /* 0x000fe20000100a00 */
[----:B------:R-:W-:Y:S02]  /*a5b0*/  IMAD.SHL.U32 R10, R4, 0x8, RZ ;  /* 0x00000008040a7824 */ /* 0x000fe400078e00ff */
[----:B------:R-:W-:Y:S01]  /*a5c0*/  ISETP.GE.U32.AND P3, PT, R12, 0x7fffff78, PT ;  /* 0x7fffff780c00780c */ /* 0x000fe20003f66070 */
[----:B------:R-:W-:Y:S01]  /*a5d0*/  STL.64 [R1+0x21a0], R24 ;  /* 0x0021a01801007387 */ /* 0x000fe20000100a00 */
[----:B------:R-:W-:-:S02]  /*a5e0*/  VIADD R12, R54, 0xffffffef ;  /* 0xffffffef360c7836 */ /* 0x000fc40000000000 */
[C---:B------:R-:W-:Y:S01]  /*a5f0*/  IMAD.WIDE R18, R10.reuse, 0x2, R8 ;  /* 0x000000020a127825 */ /* 0x040fe200078e0208 */
[----:B------:R0:W-:Y:S04]  /*a600*/  STL.64 [R1+0x2198], R74 ;  /* 0x0021984a01007387 */ /* 0x0001e80000100a00 */
[----:B------:R-:W0:Y:S02]  /*a610*/  FENCE.VIEW.ASYNC.S ;  /* 0x00000000000073c6 */ /* 0x000e240000000000 */
[----:B0-----:R0:W0:Y:S01]  /*a620*/  @!UP2 SYNCS.EXCH.64 URZ, [UR8], UR12 ;  /* 0x0000000c08ffa5b2 */ /* 0x0010220008000100 */
[----:B--2---:R-:W-:Y:S01]  /*a630*/  IMAD.WIDE R22, R10, 0x2, R6 ;  /* 0x000000020a167825 */ /* 0x004fe200078e0206 */
[----:B------:R2:W-:Y:S03]  /*a640*/  STL.64 [R1+0x2190], R72 ;  /* 0x0021904801007387 */ /* 0x0005e60000100a00 */
[----:B------:R-:W-:Y:S01]  /*a650*/  VIADD R11, R54, 0xffffffe7 ;  /* 0xffffffe7360b7836 */ /* 0x000fe20000000000 */
[----:B------:R-:W-:Y:S04]  /*a660*/  STL.64 [R1+0x2188], R78 ;  /* 0x0021884e01007387 */ /* 0x000fe80000100a00 */
[----:B------:R-:W-:Y:S01]  /*a670*/  STL.64 [R1+0x2180], R76 ;  /* 0x0021804c01007387 */ /* 0x000fe20000100a00 */
[----:B------:R-:W-:Y:S01]  /*a680*/  PRMT R74, RZ, 0x7610, R74 ;  /* 0x00007610ff4a7816 */ /* 0x000fe2000000004a */
[----:B0-----:R-:W0:Y:S02]  /*a690*/  LDCU UR12, c[0x0][0x3b0] ;  /* 0x00007600ff0c77ac */ /* 0x001e240008000800 */
[----:B------:R-:W-:Y:S01]  /*a6a0*/  STL.64 [R1+0x2178], R34 ;  /* 0x0021782201007387 */ /* 0x000fe20000100a00 */
[----:B------:R-:W-:Y:S01]  /*a6b0*/  PRMT R75, RZ, 0x7610, R75 ;  /* 0x00007610ff4b7816 */ /* 0x000fe2000000004b */
[----:B------:R-:W0:Y:S01]  /*a6c0*/  LDCU UR13, c[0x0][0x3b0] ;  /* 0x00007600ff0d77ac */ /* 0x000e220008000800 */
[----:B------:R-:W-:Y:S06]  /*a6d0*/  BAR.SYNC.DEFER_BLOCKING 0x0 ;  /* 0x0000000000007b1d */ /* 0x000fec0000010000 */
[----:B------:R-:W-:Y:S04]  /*a6e0*/  STL.64 [R1+0x2170], R32 ;  /* 0x0021702001007387 */ /* 0x000fe80000100a00 */
        /* <DEDUP_REMOVED lines=13> */
[----:B------:R-:W-:Y:S04]  /*a7c0*/  STL [R1+0x20a8], R3 ;  /* 0x0020a80301007387 */ /* 0x000fe80000100800 */
[----:B------:R-:W-:Y:S04]  /*a7d0*/  STL.64 [R1+0x20a0], R48 ;  /* 0x0020a03001007387 */ /* 0x000fe80000100a00 */
[----:B------:R-:W-:Y:S04]  /*a7e0*/  STL.64 [R1+0x20b8], R48 ;  /* 0x0020b83001007387 */ /* 0x000fe80000100a00 */
[----:B------:R-:W-:Y:S04]  /*a7f0*/  STL.64 [R1+0x20e0], R48 ;  /* 0x0020e03001007387 */ /* 0x000fe80000100a00 */
[----:B------:R-:W-:Y:S04]  /*a800*/  STL [R1+0x1f88], R87 ;  /* 0x001f885701007387 */ /* 0x000fe80000100800 */
[----:B------:R-:W-:Y:S04]  /*a810*/  STL [R1+0x1f84], R5 ;  /* 0x001f840501007387 */ /* 0x000fe80000100800 */
[----:B------:R-:W-:Y:S04]  /*a820*/  STL [R1+0x1f80], R91 ;  /* 0x001f805b01007387 */ /* 0x000fe80000100800 */
[----:B------:R-:W-:Y:S04]  /*a830*/  STL.64 [R1+0x20b0], R90 ;  /* 0x0020b05a01007387 */ /* 0x000fe80000100a00 */
[----:B------:R-:W-:Y:S04]  /*a840*/  STL.64 [R1+0x20c8], R90 ;  /* 0x0020c85a01007387 */ /* 0x000fe80000100a00 */
[----:B------:R-:W-:Y:S04]  /*a850*/  STL.64 [R1+0x20f0], R90 ;  /* 0x0020f05a01007387 */ /* 0x000fe80000100a00 */
[----:B------:R-:W4:Y:S04]  /*a860*/  @!P0 LDG.E.U16 R65, desc[UR20][R6.64] ;  /* 0x0000001406418981 */ /* 0x000f28000c1e1500 */
[----:B------:R-:W4:Y:S01]  /*a870*/  @!P0 LDG.E.U16 R64, desc[UR20][R8.64] ;  /* 0x0000001408408981 */ /* 0x000f22000c1e1500 */
[----:B------:R-:W-:-:S03]  /*a880*/  ISETP.GE.U32.AND P0, PT, R12, 0x7fffff70, PT ;  /* 0x7fffff700c00780c */ /* 0x000fc60003f06070 */
[----:B------:R-:W-:Y:S04]  /*a890*/  STL.64 [R1+0x2110], R90 ;  /* 0x0021105a01007387 */ /* 0x000fe80000100a00 */
[----:B------:R-:W-:Y:S04]  /*a8a0*/  STL.64 [R1+0x2130], R90 ;  /* 0x0021305a01007387 */ /* 0x000fe80000100a00 */
[----:B------:R-:W-:Y:S04]  /*a8b0*/  STL [R1+0x1f7c], R92 ;  /* 0x001f7c5c01007387 */ /* 0x000fe80000100800 */
[----:B------:R0:W4:Y:S04]  /*a8c0*/  @!P3 LDG.E.U16 R63, desc[UR20][R22.64] ;  /* 0x00000014163fb981 */ /* 0x000128000c1e1500 */
[----:B------:R0:W4:Y:S01]  /*a8d0*/  @!P3 LDG.E.U16 R62, desc[UR20][R18.64] ;  /* 0x00000014123eb981 */ /* 0x000122000c1e1500 */
[----:B------:R-:W-:Y:S01]  /*a8e0*/  ISETP.GE.U32.AND P3, PT, R11, 0x7fffff68, PT ;  /* 0x7fffff680b00780c */ /* 0x000fe20003f66070 */
[----:B------:R-:W-:-:S02]  /*a8f0*/  IMAD.SHL.U32 R11, R4, 0x10, RZ ;  /* 0x00000010040b7824 */ /* 0x000fc400078e00ff */
[----:B------:R-:W-:Y:S01]  /*a900*/  STL.64 [R1+0x20c0], R92 ;  /* 0x0020c05c01007387 */ /* 0x000fe20000100a00 */
[----:B------:R-:W-:-:S03]  /*a910*/  IMAD R10, R4, 0x18, RZ ;  /* 0x00000018040a7824 */ /* 0x000fc600078e02ff */
[----:B------:R-:W-:Y:S01]  /*a920*/  STL.64 [R1+0x2100], R92 ;  /* 0x0021005c01007387 */ /* 0x000fe20000100a00 */
[----:B--2---:R-:W-:-:S03]  /*a930*/  IMAD.WIDE R72, R11, 0x2, R6 ;  /* 0x000000020b487825 */ /* 0x004fc600078e0206 */
[----:B------:R-:W-:Y:S01]  /*a940*/  STL.64 [R1+0x2120], R92 ;  /* 0x0021205c01007387 */ /* 0x000fe20000100a00 */
[----:B------:R-:W-:-:S03]  /*a950*/  IMAD.WIDE R26, R11, 0x2, R8 ;  /* 0x000000020b1a7825 */ /* 0x000fc600078e0208 */
[----:B---3--:R-:W-:Y:S01]  /*a960*/  STL [R1+0x1cf8], R2 ;  /* 0x001cf80201007387 */ /* 0x008fe20000100800 */
[----:B------:R-:W-:-:S03]  /*a970*/  VIADD R12, R54, 0xffffffdf ;  /* 0xffffffdf360c7836 */ /* 0x000fc60000000000 */
[----:B------:R-:W-:Y:S04]  /*a980*/  STL [R1+0x1f8c], R2 ;  /* 0x001f8c0201007387 */ /* 0x000fe80000100800 */
[----:B------:R-:W-:Y:S01]  /*a990*/  STL.64 [R1+0x20d0], R2 ;  /* 0x0020d00201007387 */ /* 0x000fe20000100a00 */
[----:B------:R-:W-:-:S03]  /*a9a0*/  VIADD R11, R54, 0xffffffd7 ;  /* 0xffffffd7360b7836 */ /* 0x000fc60000000000 */
[----:B------:R0:W-:Y:S04]  /*a9b0*/  STL.64 [R1+0x638], R22 ;  /* 0x0006381601007387 */ /* 0x0001e80000100a00 */
[----:B------:R2:W-:Y:S04]  /*a9c0*/  STL.64 [R1+0x630], R18 ;  /* 0x0006301201007387 */ /* 0x0005e80000100a00 */
[----:B------:R3:W4:Y:S01]  /*a9d0*/  @!P0 LDG.E.U16 R61, desc[UR20][R72.64] ;  /* 0x00000014483d8981 */ /* 0x000722000c1e1500 */
[----:B0-----:R-:W-:-:S03]  /*a9e0*/  IMAD.WIDE R22, R10, 0x2, R6 ;  /* 0x000000020a167825 */ /* 0x001fc600078e0206 */
[----:B------:R0:W4:Y:S01]  /*a9f0*/  @!P0 LDG.E.U16 R60, desc[UR20][R26.64] ;  /* 0x000000141a3c8981 */ /* 0x000122000c1e1500 */
[----:B--2---:R-:W-:Y:S01]  /*aa00*/  IMAD.WIDE R18, R10, 0x2, R8 ;  /* 0x000000020a127825 */ /* 0x004fe200078e0208 */
[----:B------:R-:W-:Y:S02]  /*aa10*/  ISETP.GE.U32.AND P0, PT, R12, 0x7fffff60, PT ;  /* 0x7fffff600c00780c */ /* 0x000fe40003f06070 */
[----:B------:R2:W4:Y:S04]  /*aa20*/  @!P3 LDG.E.U16 R68, desc[UR20][R22.64] ;  /* 0x000000141644b981 */ /* 0x000528000c1e1500 */
[----:B------:R0:W4:Y:S01]  /*aa30*/  @!P3 LDG.E.U16 R53, desc[UR20][R18.64] ;  /* 0x000000141235b981 */ /* 0x000122000c1e1500 */
[----:B------:R-:W-:Y:S01]  /*aa40*/  ISETP.GE.U32.AND P3, PT, R11, 0x7fffff58, PT ;  /* 0x7fffff580b00780c */ /* 0x000fe20003f66070 */
[----:B------:R-:W-:-:S02]  /*aa50*/  IMAD.SHL.U32 R11, R4, 0x20, RZ ;  /* 0x00000020040b7824 */ /* 0x000fc400078e00ff */
[----:B------:R3:W-:Y:S01]  /*aa60*/  STL.64 [R1+0x5b8], R72 ;  /* 0x0005b84801007387 */ /* 0x0007e20000100a00 */
[----:B------:R-:W-:-:S03]  /*aa70*/  IMAD R10, R4, 0x28, RZ ;  /* 0x00000028040a7824 */ /* 0x000fc600078e02ff */
[----:B------:R0:W-:Y:S01]  /*aa80*/  STL.64 [R1+0x5b0], R26 ;  /* 0x0005b01a01007387 */ /* 0x0001e20000100a00 */
[----:B------:R-:W-:-:S03]  /*aa90*/  VIADD R12, R54, 0xffffffcf ;  /* 0xffffffcf360c7836 */ /* 0x000fc60000000000 */
[----:B------:R2:W-:Y:S01]  /*aaa0*/  STL.64 [R1+0x538], R22 ;  /* 0x0005381601007387 */ /* 0x0005e20000100a00 */
[----:B---3--:R-:W-:-:S03]  /*aab0*/  IMAD.WIDE R72, R11, 0x2, R6 ;  /* 0x000000020b487825 */ /* 0x008fc600078e0206 */
[----:B------:R3:W-:Y:S01]  /*aac0*/  STL.64 [R1+0x530], R18 ;  /* 0x0005301201007387 */ /* 0x0007e20000100a00 */
[----:B0-----:R-:W-:-:S03]  /*aad0*/  IMAD.WIDE R26, R11, 0x2, R8 ;  /* 0x000000020b1a7825 */ /* 0x001fc600078e0208 */
[----:B------:R0:W4:Y:S01]  /*aae0*/  @!P0 LDG.E.U16 R51, desc[UR20][R72.64] ;  /* 0x0000001448338981 */ /* 0x000122000c1e1500 */
[----:B--2---:R-:W-:-:S03]  /*aaf0*/  IMAD.WIDE R22, R10, 0x2, R6 ;  /* 0x000000020a167825 */ /* 0x004fc600078e0206 */
[----:B------:R2:W4:Y:S01]  /*ab00*/  @!P0 LDG.E.U16 R50, desc[UR20][R26.64] ;  /* 0x000000141a328981 */ /* 0x000522000c1e1500 */
[----:B------:R-:W-:Y:S01]  /*ab10*/  ISETP.GE.U32.AND P0, PT, R12, 0x7fffff50, PT ;  /* 0x7fffff500c00780c */ /* 0x000fe20003f06070 */
[----:B------:R-:W-:Y:S02]  /*ab20*/  VIADD R11, R54, 0xffffffc7 ;  /* 0xffffffc7360b7836 */ /* 0x000fe40000000000 */
[----:B------:R0:W4:Y:S01]  /*ab30*/  @!P3 LDG.E.U16 R59, desc[UR20][R22.64] ;  /* 0x00000014163bb981 */ /* 0x000122000c1e1500 */
[----:B---3--:R-:W-:-:S05]  /*ab40*/  IMAD.WIDE R18, R10, 0x2, R8 ;  /* 0x000000020a127825 */ /* 0x008fca00078e0208 */
[----:B------:R3:W4:Y:S01]  /*ab50*/  @!P3 LDG.E.U16 R45, desc[UR20][R18.64] ;  /* 0x00000014122db981 */ /* 0x000722000c1e1500 */
[----:B------:R-:W-:Y:S01]  /*ab60*/  ISETP.GE.U32.AND P3, PT, R11, 0x7fffff48, PT ;  /* 0x7fffff480b00780c */ /* 0x000fe20003f66070 */
[C---:B------:R-:W-:Y:S02]  /*ab70*/  IMAD R11, R4.reuse, 0x30, RZ ;  /* 0x00000030040b7824 */ /* 0x040fe400078e02ff */
[----:B------:R0:W-:Y:S01]  /*ab80*/  STL.64 [R1+0x4b8], R72 ;  /* 0x0004b84801007387 */ /* 0x0001e20000100a00 */
[----:B------:R-:W-:-:S03]  /*ab90*/  IMAD R10, R4, 0x38, RZ ;  /* 0x00000038040a7824 */ /* 0x000fc600078e02ff */
[----:B------:R2:W-:Y:S01]  /*aba0*/  STL.64 [R1+0x4b0], R26 ;  /* 0x0004b01a01007387 */ /* 0x0005e20000100a00 */
[----:B------:R-:W-:-:S03]  /*abb0*/  VIADD R12, R54, 0xffffffbf ;  /* 0xffffffbf360c7836 */ /* 0x000fc60000000000 */
[----:B------:R1:W-:Y:S01]  /*abc0*/  STL.64 [R1+0x438], R22 ;  /* 0x0004381601007387 */ /* 0x0003e20000100a00 */
[----:B0-----:R-:W-:-:S03]  /*abd0*/  IMAD.WIDE R72, R11, 0x2, R6 ;  /* 0x000000020b487825 */ /* 0x001fc600078e0206 */
[----:B------:R3:W-:Y:S01]  /*abe0*/  STL.64 [R1+0x430], R18 ;  /* 0x0004301201007387 */ /* 0x0007e20000100a00 */
[----:B--2---:R-:W-:-:S03]  /*abf0*/  IMAD.WIDE R26, R11, 0x2, R8 ;  /* 0x000000020b1a7825 */ /* 0x004fc600078e0208 */
[----:B------:R0:W2:Y:S01]  /*ac00*/  @!P0 LDG.E.U16 R46, desc[UR20][R72.64] ;  /* 0x00000014482e8981 */ /* 0x0000a2000c1e1500 */
[----:B-1----:R-:W-:-:S03]  /*ac10*/  IMAD.WIDE R22, R10, 0x2, R6 ;  /* 0x000000020a167825 */ /* 0x002fc600078e0206 */
[----:B------:R1:W2:Y:S01]  /*ac20*/  @!P0 LDG.E.U16 R56, desc[UR20][R26.64] ;  /* 0x000000141a388981 */ /* 0x0002a2000c1e1500 */
[----:B------:R-:W-:Y:S01]  /*ac30*/  ISETP.GE.U32.AND P0, PT, R12, 0x7fffff40, PT ;  /* 0x7fffff400c00780c */ /* 0x000fe20003f06070 */
[----:B------:R-:W-:Y:S02]  /*ac40*/  VIADD R11, R54, 0xffffffb7 ;  /* 0xffffffb7360b7836 */ /* 0x000fe40000000000 */
[----:B------:R0:W2:Y:S01]  /*ac50*/  @!P3 LDG.E.U16 R66, desc[UR20][R22.64] ;  /* 0x000000141642b981 */ /* 0x0000a2000c1e1500 */
[----:B---3--:R-:W-:-:S05]  /*ac60*/  IMAD.WIDE R18, R10, 0x2, R8 ;  /* 0x000000020a127825 */ /* 0x008fca00078e0208 */
[----:B------:R3:W2:Y:S01]  /*ac70*/  @!P3 LDG.E.U16 R67, desc[UR20][R18.64] ;  /* 0x000000141243b981 */ /* 0x0006a2000c1e1500 */
[----:B------:R-:W-:Y:S01]  /*ac80*/  ISETP.GE.U32.AND P3, PT, R11, 0x7fffff38, PT ;  /* 0x7fffff380b00780c */ /* 0x000fe20003f66070 */
[C---:B------:R-:W-:Y:S02]  /*ac90*/  IMAD.SHL.U32 R11, R4.reuse, 0x40, RZ ;  /* 0x00000040040b7824 */ /* 0x040fe400078e00ff */
[----:B------:R0:W-:Y:S01]  /*aca0*/  STL.64 [R1+0x3b8], R72 ;  /* 0x0003b84801007387 */ /* 0x0001e20000100a00 */
[----:B------:R-:W-:-:S03]  /*acb0*/  IMAD R10, R4, 0x48, RZ ;  /* 0x00000048040a7824 */ /* 0x000fc600078e02ff */
[----:B------:R1:W-:Y:S01]  /*acc0*/  STL.64 [R1+0x3b0], R26 ;  /* 0x0003b01a01007387 */ /* 0x0003e20000100a00 */
[----:B------:R-:W-:-:S03]  /*acd0*/  VIADD R12, R54, 0xffffffaf ;  /* 0xffffffaf360c7836 */ /* 0x000fc60000000000 */
[----:B------:R3:W-:Y:S01]  /*ace0*/  STL.64 [R1+0x338], R22 ;  /* 0x0003381601007387 */ /* 0x0007e20000100a00 */
[----:B0-----:R-:W-:-:S03]  /*acf0*/  IMAD.WIDE R72, R11, 0x2, R6 ;  /* 0x000000020b487825 */ /* 0x001fc600078e0206 */
[----:B------:R0:W-:Y:S01]  /*ad00*/  STL.64 [R1+0x330], R18 ;  /* 0x0003301201007387 */ /* 0x0001e20000100a00 */
[----:B-1----:R-:W-:-:S03]  /*ad10*/  IMAD.WIDE R26, R11, 0x2, R8 ;  /* 0x000000020b1a7825 */ /* 0x002fc600078e0208 */
[----:B------:R-:W2:Y:S01]  /*ad20*/  @!P0 LDG.E.U16 R69, desc[UR20][R72.64] ;  /* 0x0000001448458981 */ /* 0x000ea2000c1e1500 */
[----:B---3--:R-:W-:-:S03]  /*ad30*/  IMAD.WIDE R22, R10, 0x2, R6 ;  /* 0x000000020a167825 */ /* 0x008fc600078e0206 */
[----:B------:R1:W3:Y:S01]  /*ad40*/  @!P0 LDG.E.U16 R70, desc[UR20][R26.64] ;  /* 0x000000141a468981 */ /* 0x0002e2000c1e1500 */
[----:B------:R-:W-:Y:S01]  /*ad50*/  ISETP.GE.U32.AND P0, PT, R12, 0x7fffff30, PT ;  /* 0x7fffff300c00780c */ /* 0x000fe20003f06070 */
[----:B------:R-:W-:Y:S02]  /*ad60*/  VIADD R11, R54, 0xffffffa7 ;  /* 0xffffffa7360b7836 */ /* 0x000fe40000000000 */
[----:B------:R1:W2:Y:S01]  /*ad70*/  @!P3 LDG.E.U16 R57, desc[UR20][R22.64] ;  /* 0x000000141639b981 */ /* 0x0002a2000c1e1500 */
[----:B0-----:R-:W-:-:S05]  /*ad80*/  IMAD.WIDE R18, R10, 0x2, R8 ;  /* 0x000000020a127825 */ /* 0x001fca00078e0208 */
[----:B------:R0:W2:Y:S01]  /*ad90*/  @!P3 LDG.E.U16 R58, desc[UR20][R18.64] ;  /* 0x00000014123ab981 */ /* 0x0000a2000c1e1500 */
[----:B------:R-:W-:Y:S01]  /*ada0*/  ISETP.GE.U32.AND P3, PT, R11, 0x7fffff28, PT ;  /* 0x7fffff280b00780c */ /* 0x000fe20003f66070 */
[C---:B------:R-:W-:Y:S02]  /*adb0*/  IMAD R11, R4.reuse, 0x50, RZ ;  /* 0x00000050040b7824 */ /* 0x040fe400078e02ff */
[----:B------:R-:W-:Y:S04]  /*adc0*/  STL.64 [R1+0x2b8], R72 ;  /* 0x0002b84801007387 */ /* 0x000fe80000100a00 */
[----:B------:R1:W-:Y:S04]  /*add0*/  STL.64 [R1+0x2b0], R26 ;  /* 0x0002b01a01007387 */ /* 0x0003e80000100a00 */
[----:B------:R0:W-:Y:S01]  /*ade0*/  STL.64 [R1+0x238], R22 ;  /* 0x0002381601007387 */ /* 0x0001e20000100a00 */
[----:B------:R-:W-:-:S02]  /*adf0*/  IMAD R10, R4, 0x58, RZ ;  /* 0x00000058040a7824 */ /* 0x000fc400078e02ff */
[----:B-1----:R-:W-:-:S04]  /*ae00*/  IMAD.WIDE R26, R11, 0x2, R6 ;  /* 0x000000020b1a7825 */ /* 0x002fc800078e0206 */
[----:B0-----:R-:W-:Y:S01]  /*ae10*/  IMAD.WIDE R22, R11, 0x2, R8 ;  /* 0x000000020b167825 */ /* 0x001fe200078e0208 */
[----:B------:R-:W2:Y:S04]  /*ae20*/  @!P0 LDG.E.U16 R75, desc[UR20][R26.64] ;  /* 0x000000141a4b8981 */ /* 0x000ea8000c1e1500 */
[----:B------:R-:W2:Y:S01]  /*ae30*/  @!P0 LDG.E.U16 R74, desc[UR20][R22.64] ;  /* 0x00000014164a8981 */ /* 0x000ea2000c1e1500 */
[----:B------:R-:W-:-:S03]  /*ae40*/  IMAD.WIDE R72, R10, 0x2, R6 ;  /* 0x000000020a487825 */ /* 0x000fc600078e0206 */
[----:B------:R0:W-:Y:S04]  /*ae50*/  STL.64 [R1+0x230], R18 ;  /* 0x0002301201007387 */ /* 0x0001e80000100a00 */
[----:B------:R-:W3:Y:S01]  /*ae60*/  @!P3 LDG.E.U16 R15, desc[UR20][R72.64] ;  /* 0x00000014480fb981 */ /* 0x000ee2000c1e1500 */
[----:B0-----:R-:W-:-:S05]  /*ae70*/  IMAD.WIDE R18, R10, 0x2, R8 ;  /* 0x000000020a127825 */ /* 0x001fca00078e0208 */
[----:B------:R0:W3:Y:S01]  /*ae80*/  @!P3 LDG.E.U16 R14, desc[UR20][R18.64] ;  /* 0x00000014120eb981 */ /* 0x0000e2000c1e1500 */
[----:B------:R-:W-:-:S03]  /*ae90*/  VIADD R11, R54, 0xffffff97 ;  /* 0xffffff97360b7836 */ /* 0x000fc60000000000 */
[----:B------:R1:W-:Y:S01]  /*aea0*/  STL.64 [R1+0x1b8], R26 ;  /* 0x0001b81a01007387 */ /* 0x0003e20000100a00 */
[----:B------:R-:W-:Y:S01]  /*aeb0*/  VIADD R12, R54, 0xffffff9f ;  /* 0xffffff9f360c7836 */ /* 0x000fe20000000000 */
[----:B------:R-:W-:Y:S02]  /*aec0*/  ISETP.GE.U32.AND P3, PT, R11, 0x7fffff18, PT ;  /* 0x7fffff180b00780c */ /* 0x000fe40003f66070 */
[----:B------:R0:W-:Y:S01]  /*aed0*/  STL.64 [R1+0x1b0], R22 ;  /* 0x0001b01601007387 */ /* 0x0001e20000100a00 */
[----:B------:R-:W-:-:S03]  /*aee0*/  IMAD R11, R4, 0x60, RZ ;  /* 0x00000060040b7824 */ /* 0x000fc600078e02ff */
[----:B-1----:R-:W4:Y:S04]  /*aef0*/  LDL.LU.64 R26, [R1+0x21b8] ;  /* 0x0021b800011a7983 */ /* 0x002f280000300a00 */
[----:B0-----:R-:W4:Y:S04]  /*af00*/  LDL.LU.64 R22, [R1+0x21b0] ;  /* 0x0021b00001167983 */ /* 0x001f280000300a00 */
[----:B------:R-:W-:Y:S01]  /*af10*/  STL.64 [R1+0x138], R72 ;  /* 0x0001384801007387 */ /* 0x000fe20000100a00 */
[----:B------:R-:W-:-:S03]  /*af20*/  IMAD R10, R4, 0x68, RZ ;  /* 0x00000068040a7824 */ /* 0x000fc600078e02ff */
[----:B------:R0:W-:Y:S01]  /*af30*/  STL.64 [R1+0x130], R18 ;  /* 0x0001301201007387 */ /* 0x0001e20000100a00 */
[----:B------:R-:W-:Y:S02]  /*af40*/  ISETP.GE.U32.AND P0, PT, R12, 0x7fffff20, PT ;  /* 0x7fffff200c00780c */ /* 0x000fe40003f06070 */
[----:B------:R-:W-:Y:S02]  /*af50*/  PRMT R16, RZ, 0x7610, R16 ;  /* 0x00007610ff107816 */ /* 0x000fe40000000010 */
[----:B------:R-:W-:Y:S02]  /*af60*/  PRMT R13, RZ, 0x7610, R13 ;  /* 0x00007610ff0d7816 */ /* 0x000fe4000000000d */
[----:B------:R-:W-:Y:S01]  /*af70*/  PRMT R17, RZ, 0x7610, R17 ;  /* 0x00007610ff117816 */ /* 0x000fe20000000011 */
[----:B0-----:R-:W-:-:S04]  /*af80*/  IMAD.WIDE R18, R10, 0x2, R6 ;  /* 0x000000020a127825 */ /* 0x001fc800078e0206 */
[C---:B------:R-:W-:Y:S01]  /*af90*/  IMAD.WIDE R72, R11.reuse, 0x2, R8 ;  /* 0x000000020b487825 */ /* 0x040fe200078e0208 */
[----:B------:R-:W4:Y:S04]  /*afa0*/  @!P3 LDG.E.U16 R16, desc[UR20][R18.64] ;  /* 0x000000141210b981 */ /* 0x000f28000c1e1500 */
[----:B------:R-:W4:Y:S04]  /*afb0*/  @!P0 LDG.E.U16 R17, desc[UR20][R72.64] ;  /* 0x0000001448118981 */ /* 0x000f28000c1e1500 */
[----:B--2---:R-:W-:Y:S04]  /*afc0*/  STL [R1+0x970], R74 ;  /* 0x0009704a01007387 */ /* 0x004fe80000100800 */
[----:B------:R0:W-:Y:S02]  /*afd0*/  STL [R1+0x974], R75 ;  /* 0x0009744b01007387 */ /* 0x0001e40000100800 */
[----:B0-----:R-:W-:-:S05]  /*afe0*/  IMAD.WIDE R74, R11, 0x2, R6 ;  /* 0x000000020b4a7825 */ /* 0x001fca00078e0206 */
[----:B------:R-:W-:Y:S04]  /*aff0*/  STL.64 [R1+0xb8], R74 ;  /* 0x0000b84a01007387 */ /* 0x000fe80000100a00 */
[----:B---3--:R-:W-:Y:S04]  /*b000*/  STL [R1+0x968], R14 ;  /* 0x0009680e01007387 */ /* 0x008fe80000100800 */
[----:B------:R0:W-:Y:S02]  /*b010*/  STL [R1+0x96c], R15 ;  /* 0x00096c0f01007387 */ /* 0x0001e40000100800 */
[----:B0-----:R-:W-:-:S05]  /*b020*/  IMAD.WIDE R14, R10, 0x2, R8 ;  /* 0x000000020a0e7825 */ /* 0x001fca00078e0208 */
[----:B------:R0:W2:Y:S01]  /*b030*/  @!P3 LDG.E.U16 R13, desc[UR20][R14.64] ;  /* 0x000000140e0db981 */ /* 0x0000a2000c1e1500 */
[----:B------:R-:W-:Y:S01]  /*b040*/  PRMT R29, RZ, 0x7610, R29 ;  /* 0x00007610ff1d7816 */ /* 0x000fe2000000001d */
[C---:B------:R-:W-:Y:S02]  /*b050*/  VIADD R12, R54.reuse, 0xffffff8f ;  /* 0xffffff8f360c7836 */ /* 0x040fe40000000000 */
[----:B------:R-:W-:-:S03]  /*b060*/  VIADD R11, R54, 0xffffff87 ;  /* 0xffffff87360b7836 */ /* 0x000fc60000000000 */
[----:B------:R-:W3:Y:S01]  /*b070*/  @!P0 LDG.E.U16 R29, desc[UR20][R74.64] ;  /* 0x000000144a1d8981 */ /* 0x000ee2000c1e1500 */
[----:B------:R-:W-:Y:S02]  /*b080*/  ISETP.GE.U32.AND P0, PT, R12, 0x7fffff10, PT ;  /* 0x7fffff100c00780c */ /* 0x000fe40003f06070 */
[----:B------:R-:W-:Y:S01]  /*b090*/  ISETP.GE.U32.AND P3, PT, R11, 0x7fffff08, PT ;  /* 0x7fffff080b00780c */ /* 0x000fe20003f66070 */
[----:B------:R-:W-:Y:S01]  /*b0a0*/  STL.64 [R1+0xb0], R72 ;  /* 0x0000b04801007387 */ /* 0x000fe20000100a00 */
[----:B------:R-:W-:-:S03]  /*b0b0*/  IMAD R12, R4, 0x70, RZ ;  /* 0x00000070040c7824 */ /* 0x000fc600078e02ff */
[----:B------:R-:W-:Y:S04]  /*b0c0*/  STL.64 [R1+0x38], R18 ;  /* 0x0000381201007387 */ /* 0x000fe80000100a00 */
[----:B------:R-:W-:Y:S01]  /*b0d0*/  STL.64 [R1+0x30], R14 ;  /* 0x0000300e01007387 */ /* 0x000fe20000100a00 */
[----:B------:R-:W-:-:S03]  /*b0e0*/  PRMT R28, RZ, 0x7610, R28 ;  /* 0x00007610ff1c7816 */ /* 0x000fc6000000001c */
[----:B----4-:R1:W-:Y:S01]  /*b0f0*/  STL [R1+0x95c], R16 ;  /* 0x00095c1001007387 */ /* 0x0103e20000100800 */
[----:B------:R-:W-:Y:S01]  /*b100*/  PRMT R20, RZ, 0x7610, R20 ;  /* 0x00007610ff147816 */ /* 0x000fe20000000014 */
[----:B------:R-:W-:Y:S01]  /*b110*/  IMAD.WIDE R10, R12, 0x2, R6 ;  /* 0x000000020c0a7825 */ /* 0x000fe200078e0206 */
[----:B------:R-:W-:Y:S02]  /*b120*/  PRMT R24, RZ, 0x7610, R24 ;  /* 0x00007610ff187816 */ /* 0x000fe40000000018 */
[----:B------:R-:W-:Y:S02]  /*b130*/  PRMT R25, RZ, 0x7610, R25 ;  /* 0x00007610ff197816 */ /* 0x000fe40000000019 */
[----:B------:R-:W4:Y:S01]  /*b140*/  @!P0 LDG.E.U16 R28, desc[UR20][R10.64] ;  /* 0x000000140a1c8981 */ /* 0x000f22000c1e1500 */
[----:B-1----:R-:W-:-:S04]  /*b150*/  IMAD R16, R4, 0x78, RZ ;  /* 0x0000007804107824 */ /* 0x002fc800078e02ff */
[----:B0-----:R-:W-:-:S05]  /*b160*/  IMAD.WIDE R14, R16, 0x2, R6 ;  /* 0x00000002100e7825 */ /* 0x001fca00078e0206 */
[----:B------:R-:W3:Y:S04]  /*b170*/  @!P3 LDG.E.U16 R24, desc[UR20][R14.64] ;  /* 0x000000140e18b981 */ /* 0x000ee8000c1e1500 */
[----:B--2---:R0:W-:Y:S04]  /*b180*/  STL [R1+0x958], R13 ;  /* 0x0009580d01007387 */ /* 0x0041e80000100800 */
[----:B------:R1:W-:Y:S01]  /*b190*/  STL [R1+0x960], R17 ;  /* 0x0009601101007387 */ /* 0x0003e20000100800 */
[----:B0-----:R-:W-:-:S04]  /*b1a0*/  IMAD.WIDE R12, R12, 0x2, R8 ;  /* 0x000000020c0c7825 */ /* 0x001fc800078e0208 */
[----:B-1----:R-:W-:Y:S01]  /*b1b0*/  IMAD.WIDE R16, R16, 0x2, R8 ;  /* 0x0000000210107825 */ /* 0x002fe200078e0208 */
[----:B------:R-:W2:Y:S04]  /*b1c0*/  @!P0 LDG.E.U16 R25, desc[UR20][R12.64] ;  /* 0x000000140c198981 */ /* 0x000ea8000c1e1500 */
[----:B------:R-:W2:Y:S04]  /*b1d0*/  @!P3 LDG.E.U16 R20, desc[UR20][R16.64] ;  /* 0x000000141014b981 */ /* 0x000ea8000c1e1500 */
[----:B------:R-:W-:Y:S04]  /*b1e0*/  STL [R1+0x1900], R10 ;  /* 0x0019000a01007387 */ /* 0x000fe80000100800 */
[----:B------:R-:W-:Y:S04]  /*b1f0*/  STL [R1+0x1ad0], R10 ;  /* 0x001ad00a01007387 */ /* 0x000fe80000100800 */
[----:B------:R-:W-:Y:S04]  /*b200*/  STL [R1+0x1f90], R10 ;  /* 0x001f900a01007387 */ /* 0x000fe80000100800 */
[----:B------:R-:W-:Y:S04]  /*b210*/  STL [R1+0x18fc], R11 ;  /* 0x0018fc0b01007387 */ /* 0x000fe80000100800 */
[----:B------:R-:W-:Y:S04]  /*b220*/  STL [R1+0x1adc], R11 ;  /* 0x001adc0b01007387 */ /* 0x000fe80000100800 */
[----:B------:R-:W-:Y:S04]  /*b230*/  STL [R1+0x1f94], R11 ;  /* 0x001f940b01007387 */ /* 0x000fe80000100800 */
[----:B------:R-:W-:Y:S04]  /*b240*/  STL [R1+0x1908], R12 ;  /* 0x0019080c01007387 */ /* 0x000fe80000100800 */
[----:B---3--:R-:W-:Y:S04]  /*b250*/  STL [R1+0x964], R29 ;  /* 0x0009641d01007387 */ /* 0x008fe80000100800 */
[----:B------:R-:W-:Y:S04]  /*b260*/  STL [R1+0x1ae0], R12 ;  /* 0x001ae00c01007387 */ /* 0x000fe80000100800 */
[----:B------:R-:W-:Y:S04]  /*b270*/  STL [R1+0x1f98], R12 ;  /* 0x001f980c01007387 */ /* 0x000fe80000100800 */
[----:B------:R-:W-:Y:S04]  /*b280*/  STL [R1+0x1904], R13 ;  /* 0x0019040d01007387 */ /* 0x000fe80000100800 */
[----:B------:R-:W-:Y:S04]  /*b290*/  STL [R1+0x1ae4], R13 ;  /* 0x001ae40d01007387 */ /* 0x000fe80000100800 */
[----:B------:R-:W-:Y:S01]  /*b2a0*/  STL [R1+0x1f9c], R13 ;  /* 0x001f9c0d01007387 */ /* 0x000fe20000100800 */
[----:B------:R-:W-:-:S03]  /*b2b0*/  VIADD R19, R54, 0xfffffffe ;  /* 0xfffffffe36137836 */ /* 0x000fc60000000000 */
[----:B------:R-:W-:Y:S04]  /*b2c0*/  STL [R1+0x1910], R14 ;  /* 0x0019100e01007387 */ /* 0x000fe80000100800 */
[----:B------:R-:W-:Y:S04]  /*b2d0*/  STL [R1+0x1ae8], R14 ;  /* 0x001ae80e01007387 */ /* 0x000fe80000100800 */
[----:B------:R-:W-:Y:S04]  /*b2e0*/  STL [R1+0x1fa0], R14 ;  /* 0x001fa00e01007387 */ /* 0x000fe80000100800 */
[----:B------:R-:W-:Y:S01]  /*b2f0*/  STL [R1+0x190c], R15 ;  /* 0x00190c0f01007387 */ /* 0x000fe20000100800 */
[----:B------:R-:W-:-:S03]  /*b300*/  IADD3 R18, PT, PT, R54, -0xa, RZ ;  /* 0xfffffff636127810 */ /* 0x000fc60007ffe0ff */
[----:B------:R-:W-:Y:S01]  /*b310*/  STL [R1+0x1aec], R15 ;  /* 0x001aec0f01007387 */ /* 0x000fe20000100800 */
[----:B------:R-:W-:-:S03]  /*b320*/  ISETP.GE.U32.AND P0, PT, R19, 0x7fffff7f, PT ;  /* 0x7fffff7f1300780c */ /* 0x000fc60003f06070 */
[----:B------:R-:W-:Y:S04]  /*b330*/  STL [R1+0x1fa4], R15 ;  /* 0x001fa40f01007387 */ /* 0x000fe80000100800 */
[----:B------:R-:W-:Y:S04]  /*b340*/  STL [R1+0x1918], R16 ;  /* 0x0019181001007387 */ /* 0x000fe80000100800 */
[----:B------:R-:W-:Y:S01]  /*b350*/  STL [R1+0x1b2c], R16 ;  /* 0x001b2c1001007387 */ /* 0x000fe20000100800 */
[----:B------:R-:W-:-:S03]  /*b360*/  ISETP.GE.U32.AND P3, PT, R18, 0x7fffff77, PT ;  /* 0x7fffff771200780c */ /* 0x000fc60003f66070 */
[----:B------:R-:W-:Y:S04]  /*b370*/  STL [R1+0x1fa8], R16 ;  /* 0x001fa81001007387 */ /* 0x000fe80000100800 */
[----:B------:R-:W-:Y:S04]  /*b380*/  STL [R1+0x1914], R17 ;  /* 0x0019141101007387 */ /* 0x000fe80000100800 */
[----:B------:R-:W-:Y:S04]  /*b390*/  STL [R1+0x1b14], R17 ;  /* 0x001b141101007387 */ /* 0x000fe80000100800 */
[----:B------:R-:W-:Y:S01]  /*b3a0*/  STL [R1+0x1fac], R17 ;  /* 0x001fac1101007387 */ /* 0x000fe20000100800 */
[----:B------:R-:W-:-:S03]  /*b3b0*/  PRMT R76, RZ, 0x7610, R76 ;  /* 0x00007610ff4c7816 */ /* 0x000fc6000000004c */
[----:B----4-:R0:W-:Y:S01]  /*b3c0*/  STL [R1+0x954], R28 ;  /* 0x0009541c01007387 */ /* 0x0101e20000100800 */
[----:B------:R-:W-:Y:S01]  /*b3d0*/  IMAD R18, R4, 0x9, RZ ;  /* 0x0000000904127824 */ /* 0x000fe200078e02ff */
[----:B------:R-:W-:Y:S02]  /*b3e0*/  PRMT R77, RZ, 0x7610, R77 ;  /* 0x00007610ff4d7816 */ /* 0x000fe4000000004d */
[----:B------:R-:W-:Y:S01]  /*b3f0*/  PRMT R34, RZ, 0x7610, R34 ;  /* 0x00007610ff227816 */ /* 0x000fe20000000022 */
[----:B------:R-:W-:Y:S01]  /*b400*/  IMAD.WIDE R72, R18, 0x2, R8 ;  /* 0x0000000212487825 */ /* 0x000fe200078e0208 */
[----:B------:R-:W-:-:S03]  /*b410*/  PRMT R35, RZ, 0x7610, R35 ;  /* 0x00007610ff237816 */ /* 0x000fc60000000023 */
[--C-:B0-----:R-:W-:Y:S01]  /*b420*/  IMAD.WIDE R28, R4, 0x2, R6.reuse ;  /* 0x00000002041c7825 */ /* 0x101fe200078e0206 */
[----:B------:R-:W3:Y:S03]  /*b430*/  @!P3 LDG.E.U16 R34, desc[UR20][R72.64] ;  /* 0x000000144822b981 */ /* 0x000ee6000c1e1500 */
[----:B------:R-:W-:Y:S01]  /*b440*/  IMAD.WIDE R74, R18, 0x2, R6 ;  /* 0x00000002124a7825 */ /* 0x000fe200078e0206 */
[----:B------:R-:W4:Y:S04]  /*b450*/  @!P0 LDG.E.U16 R77, desc[UR20][R28.64] ;  /* 0x000000141c4d8981 */ /* 0x000f28000c1e1500 */
[----:B------:R0:W3:Y:S04]  /*b460*/  @!P3 LDG.E.U16 R35, desc[UR20][R74.64] ;  /* 0x000000144a23b981 */ /* 0x0000e8000c1e1500 */
[----:B--2---:R-:W-:Y:S04]  /*b470*/  STL [R1+0x948], R20 ;  /* 0x0009481401007387 */ /* 0x004fe80000100800 */
[----:B------:R-:W-:Y:S04]  /*b480*/  STL [R1+0x94c], R24 ;  /* 0x00094c1801007387 */ /* 0x000fe80000100800 */
[----:B------:R1:W-:Y:S02]  /*b490*/  STL [R1+0x950], R25 ;  /* 0x0009501901007387 */ /* 0x0003e40000100800 */
[----:B-1----:R-:W-:-:S05]  /*b4a0*/  IMAD.WIDE R24, R4, 0x2, R8 ;  /* 0x0000000204187825 */ /* 0x002fca00078e0208 */
[----:B------:R-:W2:Y:S01]  /*b4b0*/  @!P0 LDG.E.U16 R76, desc[UR20][R24.64] ;  /* 0x00000014184c8981 */ /* 0x000ea2000c1e1500 */
[C---:B------:R-:W-:Y:S02]  /*b4c0*/  VIADD R20, R54.reuse, 0xffffffee ;  /* 0xffffffee36147836 */ /* 0x040fe40000000000 */
[----:B------:R-:W-:Y:S01]  /*b4d0*/  VIADD R19, R54, 0xffffffe6 ;  /* 0xffffffe636137836 */ /* 0x000fe20000000000 */
[----:B------:R1:W-:Y:S02]  /*b4e0*/  STL.64 [R1+0x6b0], R28 ;  /* 0x0006b01c01007387 */ /* 0x0003e40000100a00 */
[----:B------:R-:W-:Y:S01]  /*b4f0*/  ISETP.GE.U32.AND P0, PT, R20, 0x7fffff6f, PT ;  /* 0x7fffff6f1400780c */ /* 0x000fe20003f06070 */
[----:B------:R-:W-:Y:S01]  /*b500*/  IMAD R18, R4, 0x11, RZ ;  /* 0x0000001104127824 */ /* 0x000fe200078e02ff */
[----:B------:R0:W-:Y:S01]  /*b510*/  STL.64 [R1+0x6a8], R24 ;  /* 0x0006a81801007387 */ /* 0x0001e20000100a00 */
[----:B------:R-:W-:Y:S02]  /*b520*/  PRMT R78, RZ, 0x7610, R78 ;  /* 0x00007610ff4e7816 */ /* 0x000fe4000000004e */
[----:B------:R-:W-:Y:S01]  /*b530*/  ISETP.GE.U32.AND P3, PT, R19, 0x7fffff67, PT ;  /* 0x7fffff671300780c */ /* 0x000fe20003f66070 */
[----:B-1----:R-:W3:Y:S01]  /*b540*/  LDL.LU.64 R28, [R1+0x21a8] ;  /* 0x0021a800011c7983 */ /* 0x002ee20000300a00 */
[----:B------:R-:W-:-:S03]  /*b550*/  PRMT R79, RZ, 0x7610, R79 ;  /* 0x00007610ff4f7816 */ /* 0x000fc6000000004f */
[----:B0-----:R-:W3:Y:S04]  /*b560*/  LDL.LU.64 R24, [R1+0x21a0] ;  /* 0x0021a00001187983 */ /* 0x001ee80000300a00 */
[----:B------:R0:W-:Y:S04]  /*b570*/  STL.64 [R1+0x628], R74 ;  /* 0x0006284a01007387 */ /* 0x0001e80000100a00 */
[----:B------:R1:W-:Y:S01]  /*b580*/  STL.64 [R1+0x620], R72 ;  /* 0x0006204801007387 */ /* 0x0003e20000100a00 */
[----:B------:R-:W-:Y:S02]  /*b590*/  IMAD R19, R4, 0x19, RZ ;  /* 0x0000001904137824 */ /* 0x000fe400078e02ff */
[----:B0-----:R-:W-:-:S04]  /*b5a0*/  IMAD.WIDE R74, R18, 0x2, R6 ;  /* 0x00000002124a7825 */ /* 0x001fc800078e0206 */
[----:B-1----:R-:W-:Y:S01]  /*b5b0*/  IMAD.WIDE R72, R18, 0x2, R8 ;  /* 0x0000000212487825 */ /* 0x002fe200078e0208 */
[----:B------:R-:W3:Y:S01]  /*b5c0*/  @!P0 LDG.E.U16 R79, desc[UR20][R74.64] ;  /* 0x000000144a4f8981 */ /* 0x000ee2000c1e1500 */
[----:B------:R-:W-:-:S03]  /*b5d0*/  PRMT R32, RZ, 0x7610, R32 ;  /* 0x00007610ff207816 */ /* 0x000fc60000000020 */
[----:B------:R-:W3:Y:S01]  /*b5e0*/  @!P0 LDG.E.U16 R78, desc[UR20][R72.64] ;  /* 0x00000014484e8981 */ /* 0x000ee2000c1e1500 */
[----:B------:R-:W-:-:S03]  /*b5f0*/  PRMT R33, RZ, 0x7610, R33 ;  /* 0x00007610ff217816 */ /* 0x000fc60000000021 */
[----:B--2---:R-:W-:Y:S04]  /*b600*/  STL [R1+0x940], R76 ;  /* 0x0009404c01007387 */ /* 0x004fe80000100800 */
[----:B----4-:R0:W-:Y:S04]  /*b610*/  STL [R1+0x944], R77 ;  /* 0x0009444d01007387 */ /* 0x0101e80000100800 */
[----:B------:R-:W-:Y:S04]  /*b620*/  STL.64 [R1+0x5a8], R74 ;  /* 0x0005a84a01007387 */ /* 0x000fe80000100a00 */
[----:B---3--:R-:W-:Y:S01]  /*b630*/  STL [R1+0x938], R34 ;  /* 0x0009382201007387 */ /* 0x008fe20000100800 */
[----:B0-----:R-:W-:-:S03]  /*b640*/  IMAD.WIDE R76, R19, 0x2, R6 ;  /* 0x00000002134c7825 */ /* 0x001fc600078e0206 */
[----:B------:R0:W-:Y:S04]  /*b650*/  STL [R1+0x93c], R35 ;  /* 0x00093c2301007387 */ /* 0x0001e80000100800 */
[----:B------:R1:W2:Y:S01]  /*b660*/  @!P3 LDG.E.U16 R33, desc[UR20][R76.64] ;  /* 0x000000144c21b981 */ /* 0x0002a2000c1e1500 */
[----:B0-----:R-:W-:-:S05]  /*b670*/  IMAD.WIDE R34, R19, 0x2, R8 ;  /* 0x0000000213227825 */ /* 0x001fca00078e0208 */
[----:B------:R0:W3:Y:S01]  /*b680*/  @!P3 LDG.E.U16 R32, desc[UR20][R34.64] ;  /* 0x000000142220b981 */ /* 0x0000e2000c1e1500 */
[C---:B------:R-:W-:Y:S02]  /*b690*/  VIADD R18, R54.reuse, 0xffffffd6 ;  /* 0xffffffd636127836 */ /* 0x040fe40000000000 */
[----:B------:R-:W-:Y:S01]  /*b6a0*/  VIADD R20, R54, 0xffffffde ;  /* 0xffffffde36147836 */ /* 0x000fe20000000000 */
[----:B------:R4:W-:Y:S02]  /*b6b0*/  STL.64 [R1+0x5a0], R72 ;  /* 0x0005a04801007387 */ /* 0x0009e40000100a00 */
[----:B------:R-:W-:Y:S02]  /*b6c0*/  ISETP.GE.U32.AND P3, PT, R18, 0x7fffff57, PT ;  /* 0x7fffff571200780c */ /* 0x000fe40003f66070 */
[----:B------:R-:W2:Y:S01]  /*b6d0*/  LDL.LU.64 R74, [R1+0x2198] ;  /* 0x00219800014a7983 */ /* 0x000ea20000300a00 */
[----:B------:R-:W-:Y:S01]  /*b6e0*/  IMAD R18, R4, 0x21, RZ ;  /* 0x0000002104127824 */ /* 0x000fe200078e02ff */
[----:B------:R-:W-:-:S02]  /*b6f0*/  ISETP.GE.U32.AND P0, PT, R20, 0x7fffff5f, PT ;  /* 0x7fffff5f1400780c */ /* 0x000fc40003f06070 */
[----:B----4-:R-:W4:Y:S04]  /*b700*/  LDL.LU.64 R72, [R1+0x2190] ;  /* 0x0021900001487983 */ /* 0x010f280000300a00 */
[----:B------:R1:W-:Y:S04]  /*b710*/  STL.64 [R1+0x528], R76 ;  /* 0x0005284c01007387 */ /* 0x0003e80000100a00 */
[----:B------:R-:W-:Y:S04]  /*b720*/  STL.64 [R1+0x520], R34 ;  /* 0x0005202201007387 */ /* 0x000fe80000100a00 */
[----:B------:R-:W-:Y:S04]  /*b730*/  STL [R1+0x930], R78 ;  /* 0x0009304e01007387 */ /* 0x000fe80000100800 */
[----:B------:R0:W-:Y:S01]  /*b740*/  STL [R1+0x934], R79 ;  /* 0x0009344f01007387 */ /* 0x0001e20000100800 */
[----:B------:R-:W-:Y:S01]  /*b750*/  PRMT R80, RZ, 0x7610, R80 ;  /* 0x00007610ff507816 */ /* 0x000fe20000000050 */
[----:B------:R-:W-:Y:S01]  /*b760*/  IMAD R19, R4, 0x29, RZ ;  /* 0x0000002904137824 */ /* 0x000fe200078e02ff */
[----:B------:R-:W-:Y:S01]  /*b770*/  PRMT R81, RZ, 0x7610, R81 ;  /* 0x00007610ff517816 */ /* 0x000fe20000000051 */
[----:B-1----:R-:W-:-:S04]  /*b780*/  IMAD.WIDE R76, R18, 0x2, R8 ;  /* 0x00000002124c7825 */ /* 0x002fc800078e0208 */
[----:B0-----:R-:W-:Y:S01]  /*b790*/  IMAD.WIDE R78, R18, 0x2, R6 ;  /* 0x00000002124e7825 */ /* 0x001fe200078e0206 */
[----:B------:R-:W-:Y:S01]  /*b7a0*/  PRMT R30, RZ, 0x7610, R30 ;  /* 0x00007610ff1e7816 */ /* 0x000fe2000000001e */
[----:B------:R-:W4:Y:S01]  /*b7b0*/  @!P0 LDG.E.U16 R80, desc[UR20][R76.64] ;  /* 0x000000144c508981 */ /* 0x000f22000c1e1500 */
[----:B------:R-:W-:-:S03]  /*b7c0*/  PRMT R31, RZ, 0x7610, R31 ;  /* 0x00007610ff1f7816 */ /* 0x000fc6000000001f */
[----:B------:R-:W-:Y:S01]  /*b7d0*/  STL.64 [R1+0x4a8], R78 ;  /* 0x0004a84e01007387 */ /* 0x000fe20000100a00 */
[----:B------:R-:W-:-:S03]  /*b7e0*/  IMAD.WIDE R34, R19, 0x2, R6 ;  /* 0x0000000213227825 */ /* 0x000fc600078e0206 */
[----:B------:R-:W4:Y:S04]  /*b7f0*/  @!P0 LDG.E.U16 R81, desc[UR20][R78.64] ;  /* 0x000000144e518981 */ /* 0x000f28000c1e1500 */
[----:B------:R0:W4:Y:S04]  /*b800*/  @!P3 LDG.E.U16 R31, desc[UR20][R34.64] ;  /* 0x00000014221fb981 */ /* 0x000128000c1e1500 */
[----:B---3--:R-:W-:Y:S04]  /*b810*/  STL [R1+0x928], R32 ;  /* 0x0009282001007387 */ /* 0x008fe80000100800 */
[----:B--2---:R1:W-:Y:S02]  /*b820*/  STL [R1+0x92c], R33 ;  /* 0x00092c2101007387 */ /* 0x0043e40000100800 */
[----:B-1----:R-:W-:-:S05]  /*b830*/  IMAD.WIDE R32, R19, 0x2, R8 ;  /* 0x0000000213207825 */ /* 0x002fca00078e0208 */
[----:B------:R1:W2:Y:S01]  /*b840*/  @!P3 LDG.E.U16 R30, desc[UR20][R32.64] ;  /* 0x00000014201eb981 */ /* 0x0002a2000c1e1500 */
[C---:B------:R-:W-:Y:S02]  /*b850*/  VIADD R20, R54.reuse, 0xffffffce ;  /* 0xffffffce36147836 */ /* 0x040fe40000000000 */
[----:B------:R-:W-:-:S03]  /*b860*/  VIADD R18, R54, 0xffffffc6 ;  /* 0xffffffc636127836 */ /* 0x000fc60000000000 */
[----:B------:R-:W-:Y:S01]  /*b870*/  ISETP.GE.U32.AND P0, PT, R20, 0x7fffff4f, PT ;  /* 0x7fffff4f1400780c */ /* 0x000fe20003f06070 */
[----:B------:R3:W-:Y:S01]  /*b880*/  STL.64 [R1+0x4a0], R76 ;  /* 0x0004a04c01007387 */ /* 0x0007e20000100a00 */
[----:B------:R-:W-:Y:S01]  /*b890*/  ISETP.GE.U32.AND P3, PT, R18, 0x7fffff47, PT ;  /* 0x7fffff471200780c */ /* 0x000fe20003f66070 */
[C---:B------:R-:W-:Y:S02]  /*b8a0*/  IMAD R18, R4.reuse, 0x31, RZ ;  /* 0x0000003104127824 */ /* 0x040fe400078e02ff */
[----:B------:R-:W2:Y:S01]  /*b8b0*/  LDL.LU.64 R78, [R1+0x2188] ;  /* 0x00218800014e7983 */ /* 0x000ea20000300a00 */
[----:B------:R-:W-:Y:S02]  /*b8c0*/  PRMT R84, RZ, 0x7610, R84 ;  /* 0x00007610ff547816 */ /* 0x000fe40000000054 */
[----:B------:R-:W-:Y:S01]  /*b8d0*/  PRMT R85, RZ, 0x7610, R85 ;  /* 0x00007610ff557816 */ /* 0x000fe20000000055 */
[----:B---3--:R-:W3:Y:S04]  /*b8e0*/  LDL.LU.64 R76, [R1+0x2180] ;  /* 0x00218000014c7983 */ /* 0x008ee80000300a00 */
[----:B------:R0:W-:Y:S04]  /*b8f0*/  STL.64 [R1+0x428], R34 ;  /* 0x0004282201007387 */ /* 0x0001e80000100a00 */
[----:B------:R1:W-:Y:S01]  /*b900*/  STL.64 [R1+0x420], R32 ;  /* 0x0004202001007387 */ /* 0x0003e20000100a00 */
[----:B------:R-:W-:-:S03]  /*b910*/  IMAD R19, R4, 0x39, RZ ;  /* 0x0000003904137824 */ /* 0x000fc600078e02ff */
[----:B----4-:R-:W-:Y:S01]  /*b920*/  STL [R1+0x91c], R80 ;  /* 0x00091c5001007387 */ /* 0x010fe20000100800 */
[----:B0-----:R-:W-:-:S04]  /*b930*/  IMAD.WIDE R34, R18, 0x2, R6 ;  /* 0x0000000212227825 */ /* 0x001fc800078e0206 */
[----:B-1----:R-:W-:Y:S01]  /*b940*/  IMAD.WIDE R32, R18, 0x2, R8 ;  /* 0x0000000212207825 */ /* 0x002fe200078e0208 */
[----:B------:R0:W-:Y:S01]  /*b950*/  STL [R1+0x920], R81 ;  /* 0x0009205101007387 */ /* 0x0001e20000100800 */
[----:B------:R-:W-:-:S03]  /*b960*/  PRMT R26, RZ, 0x7610, R26 ;  /* 0x00007610ff1a7816 */ /* 0x000fc6000000001a */
[----:B------:R-:W-:Y:S01]  /*b970*/  STL.64 [R1+0x3a8], R34 ;  /* 0x0003a82201007387 */ /* 0x000fe20000100a00 */
[----:B------:R-:W-:-:S03]  /*b980*/  PRMT R27, RZ, 0x7610, R27 ;  /* 0x00007610ff1b7816 */ /* 0x000fc6000000001b */
[----:B------:R-:W4:Y:S04]  /*b990*/  @!P0 LDG.E.U16 R84, desc[UR20][R32.64] ;  /* 0x0000001420548981 */ /* 0x000f28000c1e1500 */
[----:B------:R-:W3:Y:S01]  /*b9a0*/  @!P0 LDG.E.U16 R85, desc[UR20][R34.64] ;  /* 0x0000001422558981 */ /* 0x000ee2000c1e1500 */
[----:B0-----:R-:W-:-:S05]  /*b9b0*/  IMAD.WIDE R80, R19, 0x2, R6 ;  /* 0x0000000213507825 */ /* 0x001fca00078e0206 */
[----:B------:R0:W3:Y:S04]  /*b9c0*/  @!P3 LDG.E.U16 R27, desc[UR20][R80.64] ;  /* 0x00000014501bb981 */ /* 0x0000e8000c1e1500 */
[----:B--2---:R-:W-:Y:S04]  /*b9d0*/  STL [R1+0x914], R30 ;  /* 0x0009141e01007387 */ /* 0x004fe80000100800 */
[----:B------:R1:W-:Y:S02]  /*b9e0*/  STL [R1+0x918], R31 ;  /* 0x0009181f01007387 */ /* 0x0003e40000100800 */
[----:B-1----:R-:W-:-:S05]  /*b9f0*/  IMAD.WIDE R30, R19, 0x2, R8 ;  /* 0x00000002131e7825 */ /* 0x002fca00078e0208 */
[----:B------:R1:W2:Y:S01]  /*ba00*/  @!P3 LDG.E.U16 R26, desc[UR20][R30.64] ;  /* 0x000000141e1ab981 */ /* 0x0002a2000c1e1500 */
[C---:B------:R-:W-:Y:S02]  /*ba10*/  VIADD R20, R54.reuse, 0xffffffbe ;  /* 0xffffffbe36147836 */ /* 0x040fe40000000000 */
[----:B------:R-:W-:Y:S01]  /*ba20*/  VIADD R18, R54, 0xffffffb6 ;  /* 0xffffffb636127836 */ /* 0x000fe20000000000 */
[----:B------:R0:W-:Y:S02]  /*ba30*/  STL.64 [R1+0x3a0], R32 ;  /* 0x0003a02001007387 */ /* 0x0001e40000100a00 */
[----:B------:R-:W-:Y:S02]  /*ba40*/  ISETP.GE.U32.AND P0, PT, R20, 0x7fffff3f, PT ;  /* 0x7fffff3f1400780c */ /* 0x000fe40003f06070 */
[----:B------:R-:W2:Y:S01]  /*ba50*/  LDL.LU.64 R34, [R1+0x2178] ;  /* 0x0021780001227983 */ /* 0x000ea20000300a00 */
[----:B------:R-:W-:Y:S01]  /*ba60*/  ISETP.GE.U32.AND P3, PT, R18, 0x7fffff37, PT ;  /* 0x7fffff371200780c */ /* 0x000fe20003f66070 */
[----:B------:R-:W-:Y:S01]  /*ba70*/  IMAD R18, R4, 0x41, RZ ;  /* 0x0000004104127824 */ /* 0x000fe200078e02ff */
[----:B------:R-:W-:Y:S01]  /*ba80*/  PRMT R42, RZ, 0x7610, R42 ;  /* 0x00007610ff2a7816 */ /* 0x000fe2000000002a */
[----:B0-----:R-:W2:Y:S04]  /*ba90*/  LDL.LU.64 R32, [R1+0x2170] ;  /* 0x0021700001207983 */ /* 0x001ea80000300a00 */
[----:B------:R0:W-:Y:S01]  /*baa0*/  STL.64 [R1+0x328], R80 ;  /* 0x0003285001007387 */ /* 0x0001e20000100a00 */
[----:B------:R-:W-:-:S03]  /*bab0*/  PRMT R43, RZ, 0x7610, R43 ;  /* 0x00007610ff2b7816 */ /* 0x000fc6000000002b */
[----:B------:R-:W-:Y:S04]  /*bac0*/  STL.64 [R1+0x320], R30 ;  /* 0x0003201e01007387 */ /* 0x000fe80000100a00 */
[----:B----4-:R-:W-:Y:S01]  /*bad0*/  STL [R1+0x900], R84 ;  /* 0x0009005401007387 */ /* 0x010fe20000100800 */
[----:B0-----:R-:W-:-:S03]  /*bae0*/  IMAD.WIDE R80, R18, 0x2, R8 ;  /* 0x0000000212507825 */ /* 0x001fc600078e0208 */
[----:B---3--:R0:W-:Y:S01]  /*baf0*/  STL [R1+0x904], R85 ;  /* 0x0009045501007387 */ /* 0x0081e20000100800 */
[----:B------:R-:W-:-:S03]  /*bb00*/  IMAD R19, R4, 0x49, RZ ;  /* 0x0000004904137824 */ /* 0x000fc600078e02ff */
[----:B------:R-:W3:Y:S01]  /*bb10*/  @!P0 LDG.E.U16 R42, desc[UR20][R80.64] ;  /* 0x00000014502a8981 */ /* 0x000ee2000c1e1500 */
[----:B0-----:R-:W-:Y:S01]  /*bb20*/  IMAD.WIDE R84, R18, 0x2, R6 ;  /* 0x0000000212547825 */ /* 0x001fe200078e0206 */
[----:B------:R-:W-:-:S04]  /*bb30*/  PRMT R22, RZ, 0x7610, R22 ;  /* 0x00007610ff167816 */ /* 0x000fc80000000016 */
[----:B------:R-:W-:Y:S01]  /*bb40*/  STL.64 [R1+0x2a8], R84 ;  /* 0x0002a85401007387 */ /* 0x000fe20000100a00 */
[----:B------:R-:W-:-:S03]  /*bb50*/  PRMT R23, RZ, 0x7610, R23 ;  /* 0x00007610ff177816 */ /* 0x000fc60000000017 */
[----:B------:R-:W4:Y:S01]  /*bb60*/  @!P0 LDG.E.U16 R43, desc[UR20][R84.64] ;  /* 0x00000014542b8981 */ /* 0x000f22000c1e1500 */
[----:B-1----:R-:W-:-:S04]  /*bb70*/  IMAD.WIDE R30, R19, 0x2, R6 ;  /* 0x00000002131e7825 */ /* 0x002fc800078e0206 */
[C---:B------:R-:W-:Y:S01]  /*bb80*/  VIADD R18, R54.reuse, 0xffffffa6 ;  /* 0xffffffa636127836 */ /* 0x040fe20000000000 */
[----:B------:R0:W4:Y:S01]  /*bb90*/  @!P3 LDG.E.U16 R23, desc[UR20][R30.64] ;  /* 0x000000141e17b981 */ /* 0x000122000c1e1500 */
[----:B------:R-:W-:-:S05]  /*bba0*/  VIADD R20, R54, 0xffffffae ;  /* 0xffffffae36147836 */ /* 0x000fca0000000000 */
[----:B------:R-:W-:Y:S02]  /*bbb0*/  ISETP.GE.U32.AND P0, PT, R20, 0x7fffff2f, PT ;  /* 0x7fffff2f1400780c */ /* 0x000fe40003f06070 */
[----:B------:R-:W-:Y:S02]  /*bbc0*/  PRMT R24, RZ, 0x7610, R24 ;  /* 0x00007610ff187816 */ /* 0x000fe40000000018 */
[----:B------:R-:W-:Y:S01]  /*bbd0*/  PRMT R25, RZ, 0x7610, R25 ;  /* 0x00007610ff197816 */ /* 0x000fe20000000019 */
[----:B--2---:R-:W-:Y:S04]  /*bbe0*/  STL [R1+0x8f8], R26 ;  /* 0x0008f81a01007387 */ /* 0x004fe80000100800 */
[----:B------:R1:W-:Y:S02]  /*bbf0*/  STL [R1+0x8fc], R27 ;  /* 0x0008fc1b01007387 */ /* 0x0003e40000100800 */
[----:B-1----:R-:W-:-:S05]  /*bc00*/  IMAD.WIDE R26, R19, 0x2, R8 ;  /* 0x00000002131a7825 */ /* 0x002fca00078e0208 */
[----:B------:R1:W2:Y:S01]  /*bc10*/  @!P3 LDG.E.U16 R22, desc[UR20][R26.64] ;  /* 0x000000141a16b981 */ /* 0x0002a2000c1e1500 */
[----:B------:R-:W-:Y:S01]  /*bc20*/  ISETP.GE.U32.AND P3, PT, R18, 0x7fffff27, PT ;  /* 0x7fffff271200780c */ /* 0x000fe20003f66070 */
[C---:B------:R-:W-:Y:S02]  /*bc30*/  IMAD R19, R4.reuse, 0x59, RZ ;  /* 0x0000005904137824 */ /* 0x040fe400078e02ff */
[----:B------:R-:W-:Y:S01]  /*bc40*/  STL.64 [R1+0x2a0], R80 ;  /* 0x0002a05001007387 */ /* 0x000fe20000100a00 */
[----:B------:R-:W-:-:S03]  /*bc50*/  IMAD R18, R4, 0x51, RZ ;  /* 0x0000005104127824 */ /* 0x000fc600078e02ff */
[----:B------:R0:W-:Y:S04]  /*bc60*/  STL.64 [R1+0x228], R30 ;  /* 0x0002281e01007387 */ /* 0x0001e80000100a00 */
[----:B------:R1:W-:Y:S01]  /*bc70*/  STL.64 [R1+0x220], R26 ;  /* 0x0002201a01007387 */ /* 0x0003e20000100a00 */
[----:B0-----:R-:W-:-:S04]  /*bc80*/  IMAD.WIDE R30, R18, 0x2, R8 ;  /* 0x00000002121e7825 */ /* 0x001fc800078e0208 */
[----:B-1----:R-:W-:Y:S01]  /*bc90*/  IMAD.WIDE R26, R19, 0x2, R6 ;  /* 0x00000002131a7825 */ /* 0x002fe200078e0206 */
[----:B------:R0:W2:Y:S04]  /*bca0*/  @!P0 LDG.E.U16 R25, desc[UR20][R30.64] ;  /* 0x000000141e198981 */ /* 0x0000a8000c1e1500 */
[----:B------:R-:W2:Y:S04]  /*bcb0*/  @!P3 LDG.E.U16 R24, desc[UR20][R26.64] ;  /* 0x000000141a18b981 */ /* 0x000ea8000c1e1500 */
[----:B---3--:R-:W-:Y:S04]  /*bcc0*/  STL [R1+0x884], R42 ;  /* 0x0008842a01007387 */ /* 0x008fe80000100800 */
[----:B----4-:R1:W-:Y:S01]  /*bcd0*/  STL [R1+0x888], R43 ;  /* 0x0008882b01007387 */ /* 0x0103e20000100800 */
[----:B------:R-:W-:Y:S01]  /*bce0*/  PRMT R28, RZ, 0x7610, R28 ;  /* 0x00007610ff1c7816 */ /* 0x000fe2000000001c */
[----:B------:R-:W-:Y:S01]  /*bcf0*/  VIADD R20, R54, 0xffffff9e ;  /* 0xffffff9e36147836 */ /* 0x000fe20000000000 */
[----:B------:R-:W-:Y:S01]  /*bd00*/  PRMT R21, RZ, 0x7610, R21 ;  /* 0x00007610ff157816 */ /* 0x000fe20000000015 */
[----:B-1----:R-:W-:-:S05]  /*bd10*/  IMAD.WIDE R42, R18, 0x2, R6 ;  /* 0x00000002122a7825 */ /* 0x002fca00078e0206 */
[----:B------:R-:W-:Y:S01]  /*bd20*/  STL.64 [R1+0x1a8], R42 ;  /* 0x0001a82a01007387 */ /* 0x000fe20000100a00 */
[----:B------:R-:W-:-:S03]  /*bd30*/  VIADD R18, R54, 0xffffff96 ;  /* 0xffffff9636127836 */ /* 0x000fc60000000000 */
[----:B------:R-:W3:Y:S01]  /*bd40*/  @!P0 LDG.E.U16 R28, desc[UR20][R42.64] ;  /* 0x000000142a1c8981 */ /* 0x000ee2000c1e1500 */
[----:B------:R-:W-:Y:S02]  /*bd50*/  ISETP.GE.U32.AND P0, PT, R20, 0x7fffff1f, PT ;  /* 0x7fffff1f1400780c */ /* 0x000fe40003f06070 */
[----:B------:R-:W-:Y:S02]  /*bd60*/  PRMT R74, RZ, 0x7610, R74 ;  /* 0x00007610ff4a7816 */ /* 0x000fe4000000004a */
[----:B------:R-:W-:Y:S02]  /*bd70*/  PRMT R73, RZ, 0x7610, R73 ;  /* 0x00007610ff497816 */ /* 0x000fe40000000049 */
        /* <DEDUP_REMOVED lines=8> */
[----:B------:R0:W-:Y:S01]  /*be00*/  STL.64 [R1+0x1a0], R30 ;  /* 0x0001a01e01007387 */ /* 0x0001e20000100a00 */
[----:B------:R-:W-:-:S03]  /*be10*/  IMAD R19, R4, 0x69, RZ ;  /* 0x0000006904137824 */ /* 0x000fc600078e02ff */
[----:B------:R4:W-:Y:S04]  /*be20*/  STL.64 [R1+0x128], R26 ;  /* 0x0001281a01007387 */ /* 0x0009e80000100a00 */
[----:B------:R1:W-:Y:S01]  /*be30*/  STL.64 [R1+0x120], R22 ;  /* 0x0001201601007387 */ /* 0x0003e20000100a00 */
[----:B0-----:R-:W-:-:S03]  /*be40*/  IMAD.WIDE R30, R18, 0x2, R6 ;  /* 0x00000002121e7825 */ /* 0x001fc600078e0206 */
[----:B------:R-:W-:Y:S01]  /*be50*/  STL [R1+0x1d4], R24 ;  /* 0x0001d41801007387 */ /* 0x000fe20000100800 */
[----:B----4-:R-:W-:-:S03]  /*be60*/  IMAD.WIDE R26, R18, 0x2, R8 ;  /* 0x00000002121a7825 */ /* 0x010fc600078e0208 */
[----:B------:R0:W-:Y:S01]  /*be70*/  STL [R1+0x240], R25 ;  /* 0x0002401901007387 */ /* 0x0001e20000100800 */
[----:B-1----:R-:W-:-:S03]  /*be80*/  IMAD.WIDE R22, R19, 0x2, R8 ;  /* 0x0000000213167825 */ /* 0x002fc600078e0208 */
[----:B------:R-:W4:Y:S04]  /*be90*/  @!P0 LDG.E.U16 R74, desc[UR20][R30.64] ;  /* 0x000000141e4a8981 */ /* 0x000f28000c1e1500 */
[----:B------:R1:W2:Y:S01]  /*bea0*/  @!P0 LDG.E.U16 R73, desc[UR20][R26.64] ;  /* 0x000000141a498981 */ /* 0x0002a2000c1e1500 */
[----:B0-----:R-:W-:-:S03]  /*beb0*/  IMAD.WIDE R24, R19, 0x2, R6 ;  /* 0x0000000213187825 */ /* 0x001fc600078e0206 */
[----:B------:R-:W2:Y:S04]  /*bec0*/  @!P3 LDG.E.U16 R71, desc[UR20][R22.64] ;  /* 0x000000141647b981 */ /* 0x000ea8000c1e1500 */
[----:B------:R-:W3:Y:S01]  /*bed0*/  @!P3 LDG.E.U16 R72, desc[UR20][R24.64] ;  /* 0x000000141848b981 */ /* 0x000ee2000c1e1500 */
[C---:B------:R-:W-:Y:S02]  /*bee0*/  VIADD R20, R54.reuse, 0xffffff8e ;  /* 0xffffff8e36147836 */ /* 0x040fe40000000000 */
[----:B------:R-:W-:-:S03]  /*bef0*/  VIADD R18, R54, 0xffffff86 ;  /* 0xffffff8636127836 */ /* 0x000fc60000000000 */
[----:B------:R-:W-:Y:S01]  /*bf00*/  ISETP.GE.U32.AND P0, PT, R20, 0x7fffff0f, PT ;  /* 0x7fffff0f1400780c */ /* 0x000fe20003f06070 */
[----:B------:R-:W-:Y:S01]  /*bf10*/  IMAD R20, R4, 0x71, RZ ;  /* 0x0000007104147824 */ /* 0x000fe200078e02ff */
[----:B------:R-:W-:Y:S01]  /*bf20*/  STL.64 [R1+0xa8], R30 ;  /* 0x0000a81e01007387 */ /* 0x000fe20000100a00 */
[----:B------:R-:W-:Y:S02]  /*bf30*/  ISETP.GE.U32.AND P3, PT, R18, 0x7fffff07, PT ;  /* 0x7fffff071200780c */ /* 0x000fe40003f66070 */
[----:B------:R-:W-:Y:S01]  /*bf40*/  PRMT R78, RZ, 0x7610, R78 ;  /* 0x00007610ff4e7816 */ /* 0x000fe2000000004e */
[----:B------:R1:W-:Y:S01]  /*bf50*/  STL.64 [R1+0xa0], R26 ;  /* 0x0000a01a01007387 */ /* 0x0003e20000100a00 */
[----:B------:R-:W-:Y:S01]  /*bf60*/  IMAD.WIDE R18, R20, 0x2, R6 ;  /* 0x0000000214127825 */ /* 0x000fe200078e0206 */
[----:B------:R-:W-:-:S05]  /*bf70*/  PRMT R77, RZ, 0x7610, R77 ;  /* 0x00007610ff4d7816 */ /* 0x000fca000000004d */
[----:B------:R-:W3:Y:S01]  /*bf80*/  @!P0 LDG.E.U16 R78, desc[UR20][R18.64] ;  /* 0x00000014124e8981 */ /* 0x000ee2000c1e1500 */
[----:B------:R-:W-:Y:S02]  /*bf90*/  PRMT R76, RZ, 0x7610, R76 ;  /* 0x00007610ff4c7816 */ /* 0x000fe4000000004c */
[----:B------:R-:W-:Y:S01]  /*bfa0*/  PRMT R75, RZ, 0x7610, R75 ;  /* 0x00007610ff4b7816 */ /* 0x000fe2000000004b */
[C---:B-1----:R-:W-:Y:S02]  /*bfb0*/  VIADD R27, R54.reuse, 0xfffffffd ;  /* 0xfffffffd361b7836 */ /* 0x042fe40000000000 */
[----:B------:R-:W-:Y:S01]  /*bfc0*/  VIADD R26, R54, 0xfffffff5 ;  /* 0xfffffff5361a7836 */ /* 0x000fe20000000000 */
[----:B------:R-:W-:Y:S02]  /*bfd0*/  PRMT R88, RZ, 0x7610, R88 ;  /* 0x00007610ff587816 */ /* 0x000fe40000000058 */
[----:B------:R-:W-:Y:S02]  /*bfe0*/  PRMT R89, RZ, 0x7610, R89 ;  /* 0x00007610ff597816 */ /* 0x000fe40000000059 */
[----:B------:R-:W-:-:S02]  /*bff0*/  PRMT R36, RZ, 0x7610, R36 ;  /* 0x00007610ff247816 */ /* 0x000fc40000000024 */
[----:B------:R-:W-:Y:S01]  /*c000*/  PRMT R37, RZ, 0x7610, R37 ;  /* 0x00007610ff257816 */ /* 0x000fe20000000025 */
[----:B----4-:R-:W-:Y:S04]  /*c010*/  STL [R1+0x2038], R74 ;  /* 0x0020384a01007387 */ /* 0x010fe80000100800 */
[----:B------:R0:W-:Y:S04]  /*c020*/  STL.64 [R1+0x28], R24 ;  /* 0x0000281801007387 */ /* 0x0001e80000100a00 */
[----:B------:R1:W-:Y:S04]  /*c030*/  STL.64 [R1+0x20], R22 ;  /* 0x0000201601007387 */ /* 0x0003e80000100a00 */
[----:B--2---:R-:W-:Y:S04]  /*c040*/  STL [R1+0x203c], R73 ;  /* 0x00203c4901007387 */ /* 0x004fe80000100800 */
[----:B---3--:R-:W-:Y:S04]  /*c050*/  STL [R1+0x244], R28 ;  /* 0x0002441c01007387 */ /* 0x008fe80000100800 */
[----:B------:R-:W-:Y:S01]  /*c060*/  STL [R1+0x2040], R72 ;  /* 0x0020404801007387 */ /* 0x000fe20000100800 */
[----:B0-----:R-:W-:-:S03]  /*c070*/  IMAD R24, R4, 0x79, RZ ;  /* 0x0000007904187824 */ /* 0x001fc600078e02ff */
[----:B------:R-:W-:Y:S04]  /*c080*/  STL [R1+0x2044], R71 ;  /* 0x0020444701007387 */ /* 0x000fe80000100800 */
[----:B------:R0:W-:Y:S01]  /*c090*/  STL [R1+0x1d0], R21 ;  /* 0x0001d01501007387 */ /* 0x0001e20000100800 */
[----:B-1----:R-:W-:-:S05]  /*c0a0*/  IMAD.WIDE R22, R24, 0x2, R6 ;  /* 0x0000000218167825 */ /* 0x002fca00078e0206 */
[----:B------:R-:W2:Y:S01]  /*c0b0*/  @!P3 LDG.E.U16 R76, desc[UR20][R22.64] ;  /* 0x00000014164cb981 */ /* 0x000ea2000c1e1500 */
[----:B0-----:R-:W-:-:S05]  /*c0c0*/  IMAD.WIDE R20, R20, 0x2, R8 ;  /* 0x0000000214147825 */ /* 0x001fca00078e0208 */
[----:B------:R-:W3:Y:S01]  /*c0d0*/  @!P0 LDG.E.U16 R77, desc[UR20][R20.64] ;  /* 0x00000014144d8981 */ /* 0x000ee2000c1e1500 */
[----:B------:R-:W-:Y:S01]  /*c0e0*/  IMAD.WIDE R24, R24, 0x2, R8 ;  /* 0x0000000218187825 */ /* 0x000fe200078e0208 */
[----:B------:R-:W-:-:S04]  /*c0f0*/  ISETP.GE.U32.AND P0, PT, R27, 0x7fffff7e, PT ;  /* 0x7fffff7e1b00780c */ /* 0x000fc80003f06070 */
[----:B------:R-:W4:Y:S01]  /*c100*/  @!P3 LDG.E.U16 R75, desc[UR20][R24.64] ;  /* 0x00000014184bb981 */ /* 0x000f22000c1e1500 */
[----:B------:R-:W-:Y:S01]  /*c110*/  ISETP.GE.U32.AND P3, PT, R26, 0x7fffff76, PT ;  /* 0x7fffff761a00780c */ /* 0x000fe20003f66070 */
[----:B------:R-:W-:-:S04]  /*c120*/  IMAD.SHL.U32 R26, R4, 0x2, RZ ;  /* 0x00000002041a7824 */ /* 0x000fc800078e00ff */
[----:B------:R-:W-:-:S04]  /*c130*/  IMAD.WIDE R42, R26, 0x2, R8 ;  /* 0x000000021a2a7825 */ /* 0x000fc800078e0208 */
[----:B------:R-:W-:Y:S01]  /*c140*/  IMAD.WIDE R30, R26, 0x2, R6 ;  /* 0x000000021a1e7825 */ /* 0x000fe200078e0206 */
[----:B------:R-:W2:Y:S03]  /*c150*/  @!P0 LDG.E.U16 R88, desc[UR20][R42.64] ;  /* 0x000000142a588981 */ /* 0x000ea6000c1e1500 */
[----:B------:R-:W-:Y:S01]  /*c160*/  IMAD R27, R4, 0xa, RZ ;  /* 0x0000000a041b7824 */ /* 0x000fe200078e02ff */
[----:B------:R-:W4:Y:S03]  /*c170*/  @!P0 LDG.E.U16 R89, desc[UR20][R30.64] ;  /* 0x000000141e598981 */ /* 0x000f26000c1e1500 */
[----:B------:R-:W-:-:S04]  /*c180*/  IMAD.WIDE R80, R27, 0x2, R8 ;  /* 0x000000021b507825 */ /* 0x000fc800078e0208 */
[----:B------:R-:W-:Y:S01]  /*c190*/  IMAD.WIDE R84, R27, 0x2, R6 ;  /* 0x000000021b547825 */ /* 0x000fe200078e0206 */
[----:B------:R-:W4:Y:S04]  /*c1a0*/  @!P3 LDG.E.U16 R36, desc[UR20][R80.64] ;  /* 0x000000145024b981 */ /* 0x000f28000c1e1500 */
[----:B------:R0:W4:Y:S04]  /*c1b0*/  @!P3 LDG.E.U16 R37, desc[UR20][R84.64] ;  /* 0x000000145425b981 */ /* 0x000128000c1e1500 */
[----:B------:R-:W-:Y:S04]  /*c1c0*/  STL [R1+0x2048], R78 ;  /* 0x0020484e01007387 */ /* 0x000fe80000100800 */
[----:B------:R-:W-:Y:S04]  /*c1d0*/  STL [R1+0x1920], R18 ;  /* 0x0019201201007387 */ /* 0x000fe80000100800 */
[----:B------:R-:W-:Y:S04]  /*c1e0*/  STL [R1+0x1b48], R18 ;  /* 0x001b481201007387 */ /* 0x000fe80000100800 */
[----:B------:R-:W-:Y:S04]  /*c1f0*/  STL [R1+0x1fb0], R18 ;  /* 0x001fb01201007387 */ /* 0x000fe80000100800 */
[----:B------:R-:W-:Y:S04]  /*c200*/  STL [R1+0x191c], R19 ;  /* 0x00191c1301007387 */ /* 0x000fe80000100800 */
[----:B------:R-:W-:Y:S04]  /*c210*/  STL [R1+0x1b38], R19 ;  /* 0x001b381301007387 */ /* 0x000fe80000100800 */
[----:B------:R-:W-:Y:S01]  /*c220*/  STL [R1+0x1fb4], R19 ;  /* 0x001fb41301007387 */ /* 0x000fe20000100800 */
[----:B------:R-:W-:-:S02]  /*c230*/  VIADD R28, R54, 0xffffffed ;  /* 0xffffffed361c7836 */ /* 0x000fc40000000000 */
[----:B------:R-:W-:-:S03]  /*c240*/  VIADD R26, R54, 0xffffffe5 ;  /* 0xffffffe5361a7836 */ /* 0x000fc60000000000 */
[----:B------:R-:W-:Y:S02]  /*c250*/  ISETP.GE.U32.AND P0, PT, R28, 0x7fffff6e, PT ;  /* 0x7fffff6e1c00780c */ /* 0x000fe40003f06070 */
[----:B------:R-:W-:Y:S01]  /*c260*/  ISETP.GE.U32.AND P3, PT, R26, 0x7fffff66, PT ;  /* 0x7fffff661a00780c */ /* 0x000fe20003f66070 */
[C---:B------:R-:W-:Y:S01]  /*c270*/  IMAD R26, R4.reuse, 0x12, RZ ;  /* 0x00000012041a7824 */ /* 0x040fe200078e02ff */
[----:B------:R-:W-:Y:S02]  /*c280*/  PRMT R82, RZ, 0x7610, R82 ;  /* 0x00007610ff527816 */ /* 0x000fe40000000052 */
[----:B------:R-:W-:Y:S01]  /*c290*/  PRMT R83, RZ, 0x7610, R83 ;  /* 0x00007610ff537816 */ /* 0x000fe20000000053 */
[----:B------:R-:W-:Y:S01]  /*c2a0*/  IMAD R27, R4, 0x1a, RZ ;  /* 0x0000001a041b7824 */ /* 0x000fe200078e02ff */
[----:B------:R-:W-:Y:S02]  /*c2b0*/  PRMT R34, RZ, 0x7610, R34 ;  /* 0x00007610ff227816 */ /* 0x000fe40000000022 */
[----:B------:R-:W-:Y:S01]  /*c2c0*/  PRMT R35, RZ, 0x7610, R35 ;  /* 0x00007610ff237816 */ /* 0x000fe20000000023 */
[----:B---3--:R-:W-:Y:S04]  /*c2d0*/  STL [R1+0x204c], R77 ;  /* 0x00204c4d01007387 */ /* 0x008fe80000100800 */
[----:B------:R-:W-:Y:S04]  /*c2e0*/  STL [R1+0x1928], R20 ;  /* 0x0019281401007387 */ /* 0x000fe80000100800 */
[----:B------:R-:W-:Y:S04]  /*c2f0*/  STL [R1+0x1b68], R20 ;  /* 0x001b681401007387 */ /* 0x000fe80000100800 */
[----:B------:R-:W-:Y:S04]  /*c300*/  STL [R1+0x1924], R21 ;  /* 0x0019241501007387 */ /* 0x000fe80000100800 */
[----:B------:R-:W-:Y:S04]  /*c310*/  STL [R1+0x1b54], R21 ;  /* 0x001b541501007387 */ /* 0x000fe80000100800 */
[----:B--2---:R-:W-:Y:S04]  /*c320*/  STL [R1+0x2034], R76 ;  /* 0x0020344c01007387 */ /* 0x004fe80000100800 */
[----:B------:R-:W-:Y:S04]  /*c330*/  STL [R1+0x1930], R22 ;  /* 0x0019301601007387 */ /* 0x000fe80000100800 */
[----:B------:R-:W-:Y:S04]  /*c340*/  STL [R1+0x1bb0], R22 ;  /* 0x001bb01601007387 */ /* 0x000fe80000100800 */
[----:B------:R-:W-:Y:S04]  /*c350*/  STL [R1+0x1d50], R22 ;  /* 0x001d501601007387 */ /* 0x000fe80000100800 */
[----:B------:R-:W-:Y:S04]  /*c360*/  STL [R1+0x1fb8], R22 ;  /* 0x001fb81601007387 */ /* 0x000fe80000100800 */
[----:B------:R-:W-:Y:S04]  /*c370*/  STL [R1+0x192c], R23 ;  /* 0x00192c1701007387 */ /* 0x000fe80000100800 */
[----:B------:R-:W-:Y:S04]  /*c380*/  STL [R1+0x1b70], R23 ;  /* 0x001b701701007387 */ /* 0x000fe80000100800 */
[----:B----4-:R-:W-:Y:S04]  /*c390*/  STL [R1+0x2050], R75 ;  /* 0x0020504b01007387 */ /* 0x010fe80000100800 */
[----:B------:R-:W-:Y:S04]  /*c3a0*/  STL [R1+0x1938], R24 ;  /* 0x0019381801007387 */ /* 0x000fe80000100800 */
[----:B------:R-:W-:Y:S04]  /*c3b0*/  STL [R1+0x1934], R25 ;  /* 0x0019341901007387 */ /* 0x000fe80000100800 */
[----:B------:R-:W-:Y:S04]  /*c3c0*/  STL.64 [R1+0x1b88], R24 ;  /* 0x001b881801007387 */ /* 0x000fe80000100a00 */
[----:B------:R-:W-:Y:S04]  /*c3d0*/  STL [R1+0x1d7c], R24 ;  /* 0x001d7c1801007387 */ /* 0x000fe80000100800 */
[----:B------:R-:W-:Y:S04]  /*c3e0*/  STL [R1+0x1fbc], R24 ;  /* 0x001fbc1801007387 */ /* 0x000fe80000100800 */
[----:B------:R-:W-:Y:S04]  /*c3f0*/  STL [R1+0x1d14], R25 ;  /* 0x001d141901007387 */ /* 0x000fe80000100800 */
[----:B------:R-:W-:Y:S04]  /*c400*/  STL [R1+0x1fc0], R25 ;  /* 0x001fc01901007387 */ /* 0x000fe80000100800 */
[----:B------:R1:W-:Y:S04]  /*c410*/  STL.64 [R1+0x6a0], R30 ;  /* 0x0006a01e01007387 */ /* 0x0003e80000100a00 */
[----:B------:R2:W-:Y:S04]  /*c420*/  STL.64 [R1+0x698], R42 ;  /* 0x0006982a01007387 */ /* 0x0005e80000100a00 */
[----:B-1----:R-:W3:Y:S04]  /*c430*/  LDL.LU.64 R30, [R1+0x2168] ;  /* 0x00216800011e7983 */ /* 0x002ee80000300a00 */
[----:B--2---:R-:W2:Y:S04]  /*c440*/  LDL.LU.64 R42, [R1+0x2160] ;  /* 0x00216000012a7983 */ /* 0x004ea80000300a00 */
[----:B------:R0:W-:Y:S04]  /*c450*/  STL.64 [R1+0x618], R84 ;  /* 0x0006185401007387 */ /* 0x0001e80000100a00 */
[----:B------:R-:W-:Y:S04]  /*c460*/  STL.64 [R1+0x610], R80 ;  /* 0x0006105001007387 */ /* 0x000fe80000100a00 */
[----:B------:R-:W-:Y:S04]  /*c470*/  STL [R1+0x140], R88 ;  /* 0x0001405801007387 */ /* 0x000fe80000100800 */
[----:B------:R1:W-:Y:S01]  /*c480*/  STL [R1+0x144], R89 ;  /* 0x0001445901007387 */ /* 0x0003e20000100800 */
[----:B0-----:R-:W-:-:S05]  /*c490*/  IMAD.WIDE R84, R26, 0x2, R8 ;  /* 0x000000021a547825 */ /* 0x001fca00078e0208 */
[----:B------:R-:W4:Y:S01]  /*c4a0*/  @!P0 LDG.E.U16 R82, desc[UR20][R84.64] ;  /* 0x0000001454528981 */ /* 0x000f22000c1e1500 */
[----:B-1----:R-:W-:-:S05]  /*c4b0*/  IMAD.WIDE R88, R26, 0x2, R6 ;  /* 0x000000021a587825 */ /* 0x002fca00078e0206 */
[----:B------:R-:W-:Y:S01]  /*c4c0*/  STL.64 [R1+0x598], R88 ;  /* 0x0005985801007387 */ /* 0x000fe20000100a00 */
[----:B------:R-:W-:-:S03]  /*c4d0*/  IMAD.WIDE R80, R27, 0x2, R6 ;  /* 0x000000021b507825 */ /* 0x000fc600078e0206 */
[----:B------:R-:W-:Y:S04]  /*c4e0*/  STL [R1+0xd8], R36 ;  /* 0x0000d82401007387 */ /* 0x000fe80000100800 */
[----:B------:R-:W2:Y:S04]  /*c4f0*/  @!P0 LDG.E.U16 R83, desc[UR20][R88.64] ;  /* 0x0000001458538981 */ /* 0x000ea8000c1e1500 */
[----:B------:R0:W-:Y:S04]  /*c500*/  STL [R1+0xdc], R37 ;  /* 0x0000dc2501007387 */ /* 0x0001e80000100800 */
[----:B------:R1:W3:Y:S01]  /*c510*/  @!P3 LDG.E.U16 R35, desc[UR20][R80.64] ;  /* 0x000000145023b981 */ /* 0x0002e2000c1e1500 */
[----:B0-----:R-:W-:-:S05]  /*c520*/  IMAD.WIDE R36, R27, 0x2, R8 ;  /* 0x000000021b247825 */ /* 0x001fca00078e0208 */
[----:B------:R0:W3:Y:S01]  /*c530*/  @!P3 LDG.E.U16 R34, desc[UR20][R36.64] ;  /* 0x000000142422b981 */ /* 0x0000e2000c1e1500 */
[C---:B------:R-:W-:Y:S02]  /*c540*/  VIADD R28, R54.reuse, 0xffffffdd ;  /* 0xffffffdd361c7836 */ /* 0x040fe40000000000 */
[----:B------:R-:W-:Y:S01]  /*c550*/  VIADD R26, R54, 0xffffffd5 ;  /* 0xffffffd5361a7836 */ /* 0x000fe20000000000 */
[----:B------:R0:W-:Y:S02]  /*c560*/  STL.64 [R1+0x590], R84 ;  /* 0x0005905401007387 */ /* 0x0001e40000100a00 */
[----:B------:R-:W-:Y:S02]  /*c570*/  ISETP.GE.U32.AND P0, PT, R28, 0x7fffff5e, PT ;  /* 0x7fffff5e1c00780c */ /* 0x000fe40003f06070 */
[----:B------:R-:W3:Y:S01]  /*c580*/  LDL.LU.64 R88, [R1+0x2158] ;  /* 0x0021580001587983 */ /* 0x000ee20000300a00 */
[----:B------:R-:W-:Y:S01]  /*c590*/  ISETP.GE.U32.AND P3, PT, R26, 0x7fffff56, PT ;  /* 0x7fffff561a00780c */ /* 0x000fe20003f66070 */
[----:B------:R-:W-:Y:S01]  /*c5a0*/  IMAD R26, R4, 0x22, RZ ;  /* 0x00000022041a7824 */ /* 0x000fe200078e02ff */
[----:B------:R-:W-:Y:S01]  /*c5b0*/  PRMT R90, RZ, 0x7610, R90 ;  /* 0x00007610ff5a7816 */ /* 0x000fe2000000005a */
[----:B0-----:R-:W3:Y:S04]  /*c5c0*/  LDL.LU.64 R84, [R1+0x2150] ;  /* 0x0021500001547983 */ /* 0x001ee80000300a00 */
[----:B------:R1:W-:Y:S01]  /*c5d0*/  STL.64 [R1+0x518], R80 ;  /* 0x0005185001007387 */ /* 0x0003e20000100a00 */
[----:B------:R-:W-:-:S03]  /*c5e0*/  PRMT R91, RZ, 0x7610, R91 ;  /* 0x00007610ff5b7816 */ /* 0x000fc6000000005b */
[----:B------:R0:W-:Y:S01]  /*c5f0*/  STL.64 [R1+0x510], R36 ;  /* 0x0005102401007387 */ /* 0x0001e20000100a00 */
[----:B------:R-:W-:Y:S02]  /*c600*/  IMAD R27, R4, 0x2a, RZ ;  /* 0x0000002a041b7824 */ /* 0x000fe400078e02ff */
[----:B-1----:R-:W-:Y:S01]  /*c610*/  IMAD.WIDE R80, R26, 0x2, R8 ;  /* 0x000000021a507825 */ /* 0x002fe200078e0208 */
[----:B------:R-:W-:-:S04]  /*c620*/  PRMT R32, RZ, 0x7610, R32 ;  /* 0x00007610ff207816 */ /* 0x000fc80000000020 */
[----:B------:R-:W3:Y:S01]  /*c630*/  @!P0 LDG.E.U16 R90, desc[UR20][R80.64] ;  /* 0x00000014505a8981 */ /* 0x000ee2000c1e1500 */
[----:B------:R-:W-:Y:S01]  /*c640*/  PRMT R33, RZ, 0x7610, R33 ;  /* 0x00007610ff217816 */ /* 0x000fe20000000021 */
[----:B0-----:R-:W-:-:S05]  /*c650*/  IMAD.WIDE R36, R27, 0x2, R6 ;  /* 0x000000021b247825 */ /* 0x001fca00078e0206 */
[----:B------:R0:W3:Y:S04]  /*c660*/  @!P3 LDG.E.U16 R33, desc[UR20][R36.64] ;  /* 0x000000142421b981 */ /* 0x0000e8000c1e1500 */
[----:B----4-:R-:W-:Y:S04]  /*c670*/  STL [R1+0xd0], R82 ;  /* 0x0000d05201007387 */ /* 0x010fe80000100800 */
[----:B--2---:R1:W-:Y:S02]  /*c680*/  STL [R1+0xd4], R83 ;  /* 0x0000d45301007387 */ /* 0x0043e40000100800 */
[----:B-1----:R-:W-:-:S05]  /*c690*/  IMAD.WIDE R82, R26, 0x2, R6 ;  /* 0x000000021a527825 */ /* 0x002fca00078e0206 */
[----:B------:R-:W-:Y:S04]  /*c6a0*/  STL.64 [R1+0x498], R82 ;  /* 0x0004985201007387 */ /* 0x000fe80000100a00 */
[----:B---3--:R-:W-:Y:S04]  /*c6b0*/  STL [R1+0xc8], R34 ;  /* 0x0000c82201007387 */ /* 0x008fe80000100800 */
[----:B------:R-:W2:Y:S04]  /*c6c0*/  @!P0 LDG.E.U16 R91, desc[UR20][R82.64] ;  /* 0x00000014525b8981 */ /* 0x000ea8000c1e1500 */
[----:B------:R1:W-:Y:S02]  /*c6d0*/  STL [R1+0xcc], R35 ;  /* 0x0000cc2301007387 */ /* 0x0003e40000100800 */
[----:B-1----:R-:W-:-:S05]  /*c6e0*/  IMAD.WIDE R34, R27, 0x2, R8 ;  /* 0x000000021b227825 */ /* 0x002fca00078e0208 */
        /* <DEDUP_REMOVED lines=9> */
[----:B----4-:R-:W4:Y:S04]  /*c780*/  LDL.LU.64 R80, [R1+0x2140] ;  /* 0x0021400001507983 */ /* 0x010f280000300a00 */
[----:B------:R0:W-:Y:S01]  /*c790*/  STL.64 [R1+0x418], R36 ;  /* 0x0004182401007387 */ /* 0x0001e20000100a00 */
[----:B------:R-:W-:-:S03]  /*c7a0*/  PRMT R49, RZ, 0x7610, R49 ;  /* 0x00007610ff317816 */ /* 0x000fc60000000031 */
[----:B------:R1:W-:Y:S04]  /*c7b0*/  STL.64 [R1+0x410], R34 ;  /* 0x0004102201007387 */ /* 0x0003e80000100a00 */
[----:B------:R-:W-:Y:S01]  /*c7c0*/  STL [R1+0xc0], R90 ;  /* 0x0000c05a01007387 */ /* 0x000fe20000100800 */
[----:B0-----:R-:W-:Y:S01]  /*c7d0*/  IMAD.WIDE R36, R26, 0x2, R6 ;  /* 0x000000021a247825 */ /* 0x001fe200078e0206 */
[----:B------:R-:W-:-:S03]  /*c7e0*/  PRMT R30, RZ, 0x7610, R30 ;  /* 0x00007610ff1e7816 */ /* 0x000fc6000000001e */
[----:B------:R-:W-:Y:S01]  /*c7f0*/  IMAD R27, R4, 0x3a, RZ ;  /* 0x0000003a041b7824 */ /* 0x000fe200078e02ff */
[----:B------:R-:W4:Y:S01]  /*c800*/  @!P0 LDG.E.U16 R49, desc[UR20][R36.64] ;  /* 0x0000001424318981 */ /* 0x000f22000c1e1500 */
[----:B------:R-:W-:Y:S02]  /*c810*/  PRMT R31, RZ, 0x7610, R31 ;  /* 0x00007610ff1f7816 */ /* 0x000fe4000000001f */
[----:B-1----:R-:W-:-:S05]  /*c820*/  IMAD.WIDE R34, R27, 0x2, R6 ;  /* 0x000000021b227825 */ /* 0x002fca00078e0206 */
[----:B------:R0:W4:Y:S04]  /*c830*/  @!P3 LDG.E.U16 R31, desc[UR20][R34.64] ;  /* 0x00000014221fb981 */ /* 0x000128000c1e1500 */
[----:B--2---:R1:W-:Y:S04]  /*c840*/  STL [R1+0xc4], R91 ;  /* 0x0000c45b01007387 */ /* 0x0043e80000100800 */
[----:B------:R-:W-:Y:S01]  /*c850*/  STL.64 [R1+0x398], R36 ;  /* 0x0003982401007387 */ /* 0x000fe20000100a00 */
[----:B-1----:R-:W-:-:S05]  /*c860*/  IMAD.WIDE R90, R26, 0x2, R8 ;  /* 0x000000021a5a7825 */ /* 0x002fca00078e0208 */
[----:B------:R-:W2:Y:S04]  /*c870*/  @!P0 LDG.E.U16 R48, desc[UR20][R90.64] ;  /* 0x000000145a308981 */ /* 0x000ea8000c1e1500 */
[----:B---3--:R-:W-:Y:S04]  /*c880*/  STL [R1+0x58], R32 ;  /* 0x0000582001007387 */ /* 0x008fe80000100800 */
[----:B------:R1:W-:Y:S02]  /*c890*/  STL [R1+0x5c], R33 ;  /* 0x00005c2101007387 */ /* 0x0003e40000100800 */
[----:B-1----:R-:W-:-:S05]  /*c8a0*/  IMAD.WIDE R32, R27, 0x2, R8 ;  /* 0x000000021b207825 */ /* 0x002fca00078e0208 */
[----:B------:R1:W3:Y:S01]  /*c8b0*/  @!P3 LDG.E.U16 R30, desc[UR20][R32.64] ;  /* 0x00000014201eb981 */ /* 0x0002e2000c1e1500 */
[C---:B------:R-:W-:Y:S02]  /*c8c0*/  VIADD R26, R54.reuse, 0xffffffb5 ;  /* 0xffffffb5361a7836 */ /* 0x040fe40000000000 */
[----:B------:R-:W-:Y:S01]  /*c8d0*/  VIADD R28, R54, 0xffffffbd ;  /* 0xffffffbd361c7836 */ /* 0x000fe20000000000 */
[----:B------:R-:W-:Y:S02]  /*c8e0*/  STL.64 [R1+0x390], R90 ;  /* 0x0003905a01007387 */ /* 0x000fe40000100a00 */
[----:B------:R-:W-:Y:S01]  /*c8f0*/  ISETP.GE.U32.AND P3, PT, R26, 0x7fffff36, PT ;  /* 0x7fffff361a00780c */ /* 0x000fe20003f66070 */
[----:B------:R-:W-:Y:S01]  /*c900*/  IMAD R26, R4, 0x42, RZ ;  /* 0x00000042041a7824 */ /* 0x000fe200078e02ff */
[----:B------:R-:W3:Y:S01]  /*c910*/  LDL.LU.64 R36, [R1+0x2138] ;  /* 0x0021380001247983 */ /* 0x000ee20000300a00 */
[----:B------:R-:W-:-:S03]  /*c920*/  ISETP.GE.U32.AND P0, PT, R28, 0x7fffff3e, PT ;  /* 0x7fffff3e1c00780c */ /* 0x000fc60003f06070 */
[----:B------:R0:W-:Y:S04]  /*c930*/  STL.64 [R1+0x318], R34 ;  /* 0x0003182201007387 */ /* 0x0001e80000100a00 */
[----:B------:R1:W-:Y:S01]  /*c940*/  STL.64 [R1+0x310], R32 ;  /* 0x0003102001007387 */ /* 0x0003e20000100a00 */
[----:B------:R-:W-:Y:S01]  /*c950*/  PRMT R43, RZ, 0x7610, R43 ;  /* 0x00007610ff2b7816 */ /* 0x000fe2000000002b */
[----:B------:R-:W-:Y:S01]  /*c960*/  IMAD R27, R4, 0x4a, RZ ;  /* 0x0000004a041b7824 */ /* 0x000fe200078e02ff */
[----:B------:R-:W-:Y:S01]  /*c970*/  PRMT R29, RZ, 0x7610, R29 ;  /* 0x00007610ff1d7816 */ /* 0x000fe2000000001d */
[----:B------:R-:W-:Y:S01]  /*c980*/  VIADD R28, R54, 0xffffffad ;  /* 0xffffffad361c7836 */ /* 0x000fe20000000000 */
[----:B------:R-:W-:Y:S01]  /*c990*/  PRMT R89, RZ, 0x7610, R89 ;  /* 0x00007610ff597816 */ /* 0x000fe20000000059 */
[----:B0-----:R-:W-:Y:S01]  /*c9a0*/  IMAD.WIDE R34, R26, 0x2, R8 ;  /* 0x000000021a227825 */ /* 0x001fe200078e0208 */
[----:B------:R-:W-:-:S03]  /*c9b0*/  PRMT R88, RZ, 0x7610, R88 ;  /* 0x00007610ff587816 */ /* 0x000fc60000000058 */
[----:B-1----:R-:W-:Y:S01]  /*c9c0*/  IMAD.WIDE R32, R27, 0x2, R6 ;  /* 0x000000021b207825 */ /* 0x002fe200078e0206 */
[----:B------:R-:W3:Y:S04]  /*c9d0*/  @!P0 LDG.E.U16 R29, desc[UR20][R34.64] ;  /* 0x00000014221d8981 */ /* 0x000ee8000c1e1500 */
[----:B------:R-:W3:Y:S01]  /*c9e0*/  @!P3 LDG.E.U16 R89, desc[UR20][R32.64] ;  /* 0x000000142059b981 */ /* 0x000ee2000c1e1500 */
[----:B------:R-:W-:Y:S02]  /*c9f0*/  PRMT R86, RZ, 0x7610, R86 ;  /* 0x00007610ff567816 */ /* 0x000fe40000000056 */
[----:B------:R-:W-:Y:S02]  /*ca00*/  PRMT R85, RZ, 0x7610, R85 ;  /* 0x00007610ff557816 */ /* 0x000fe40000000055 */
[----:B------:R-:W-:-:S02]  /*ca10*/  PRMT R84, RZ, 0x7610, R84 ;  /* 0x00007610ff547816 */ /* 0x000fc40000000054 */
[----:B------:R-:W-:Y:S01]  /*ca20*/  PRMT R83, RZ, 0x7610, R83 ;  /* 0x00007610ff537816 */ /* 0x000fe20000000053 */
[----:B--2---:R-:W-:Y:S04]  /*ca30*/  STL [R1+0x50], R48 ;  /* 0x0000503001007387 */ /* 0x004fe80000100800 */
[----:B----4-:R0:W-:Y:S02]  /*ca40*/  STL [R1+0x54], R49 ;  /* 0x0000543101007387 */ /* 0x0101e40000100800 */
[----:B0-----:R-:W-:-:S05]  /*ca50*/  IMAD.WIDE R48, R26, 0x2, R6 ;  /* 0x000000021a307825 */ /* 0x001fca00078e0206 */
[----:B------:R-:W-:Y:S01]  /*ca60*/  STL.64 [R1+0x298], R48 ;  /* 0x0002983001007387 */ /* 0x000fe20000100a00 */
[----:B------:R-:W-:-:S03]  /*ca70*/  VIADD R26, R54, 0xffffffa5 ;  /* 0xffffffa5361a7836 */ /* 0x000fc60000000000 */
[----:B---3--:R-:W-:Y:S04]  /*ca80*/  STL [R1+0x48], R30 ;  /* 0x0000481e01007387 */ /* 0x008fe80000100800 */
[----:B------:R0:W-:Y:S04]  /*ca90*/  STL [R1+0x4c], R31 ;  /* 0x00004c1f01007387 */ /* 0x0001e80000100800 */
[----:B------:R1:W2:Y:S01]  /*caa0*/  @!P0 LDG.E.U16 R43, desc[UR20][R48.64] ;  /* 0x00000014302b8981 */ /* 0x0002a2000c1e1500 */
[----:B------:R-:W-:Y:S01]  /*cab0*/  ISETP.GE.U32.AND P0, PT, R28, 0x7fffff2e, PT ;  /* 0x7fffff2e1c00780c */ /* 0x000fe20003f06070 */
[----:B0-----:R-:W-:-:S05]  /*cac0*/  IMAD.WIDE R30, R27, 0x2, R8 ;  /* 0x000000021b1e7825 */ /* 0x001fca00078e0208 */
[----:B------:R0:W3:Y:S01]  /*cad0*/  @!P3 LDG.E.U16 R88, desc[UR20][R30.64] ;  /* 0x000000141e58b981 */ /* 0x0000e2000c1e1500 */
[----:B------:R-:W-:Y:S01]  /*cae0*/  ISETP.GE.U32.AND P3, PT, R26, 0x7fffff26, PT ;  /* 0x7fffff261a00780c */ /* 0x000fe20003f66070 */
[----:B------:R-:W-:-:S04]  /*caf0*/  IMAD R26, R4, 0x52, RZ ;  /* 0x00000052041a7824 */ /* 0x000fc800078e02ff */
[----:B-1----:R-:W-:-:S05]  /*cb00*/  IMAD.WIDE R48, R26, 0x2, R6 ;  /* 0x000000021a307825 */ /* 0x002fca00078e0206 */
[----:B------:R-:W4:Y:S01]  /*cb10*/  @!P0 LDG.E.U16 R86, desc[UR20][R48.64] ;  /* 0x0000001430568981 */ /* 0x000f22000c1e1500 */
[----:B------:R-:W-:-:S03]  /*cb20*/  IMAD R27, R4, 0x5a, RZ ;  /* 0x0000005a041b7824 */ /* 0x000fc600078e02ff */
[----:B------:R1:W-:Y:S04]  /*cb30*/  STL.64 [R1+0x290], R34 ;  /* 0x0002902201007387 */ /* 0x0003e80000100a00 */
[----:B------:R0:W-:Y:S04]  /*cb40*/  STL.64 [R1+0x218], R32 ;  /* 0x0002182001007387 */ /* 0x0001e80000100a00 */
[----:B------:R0:W-:Y:S01]  /*cb50*/  STL.64 [R1+0x210], R30 ;  /* 0x0002101e01007387 */ /* 0x0001e20000100a00 */
[----:B-1----:R-:W-:-:S04]  /*cb60*/  IMAD.WIDE R34, R26, 0x2, R8 ;  /* 0x000000021a227825 */ /* 0x002fc800078e0208 */
[C---:B0-----:R-:W-:Y:S01]  /*cb70*/  IMAD.WIDE R32, R27.reuse, 0x2, R6 ;  /* 0x000000021b207825 */ /* 0x041fe200078e0206 */
[----:B------:R0:W2:Y:S03]  /*cb80*/  @!P0 LDG.E.U16 R85, desc[UR20][R34.64] ;  /* 0x0000001422558981 */ /* 0x0000a6000c1e1500 */
[----:B------:R-:W-:Y:S01]  /*cb90*/  IMAD.WIDE R30, R27, 0x2, R8 ;  /* 0x000000021b1e7825 */ /* 0x000fe200078e0208 */
[----:B------:R1:W2:Y:S04]  /*cba0*/  @!P3 LDG.E.U16 R84, desc[UR20][R32.64] ;  /* 0x000000142054b981 */ /* 0x0002a8000c1e1500 */
[----:B------:R0:W2:Y:S01]  /*cbb0*/  @!P3 LDG.E.U16 R83, desc[UR20][R30.64] ;  /* 0x000000141e53b981 */ /* 0x0000a2000c1e1500 */
[----:B------:R-:W-:-:S02]  /*cbc0*/  VIADD R28, R54, 0xffffff9d ;  /* 0xffffff9d361c7836 */ /* 0x000fc40000000000 */
[----:B------:R-:W-:Y:S01]  /*cbd0*/  VIADD R26, R54, 0xffffff95 ;  /* 0xffffff95361a7836 */ /* 0x000fe20000000000 */
[----:B------:R-:W-:Y:S02]  /*cbe0*/  STL [R1+0x2054], R89 ;  /* 0x0020545901007387 */ /* 0x000fe40000100800 */
[----:B------:R-:W-:Y:S02]  /*cbf0*/  ISETP.GE.U32.AND P0, PT, R28, 0x7fffff1e, PT ;  /* 0x7fffff1e1c00780c */ /* 0x000fe40003f06070 */
[----:B------:R-:W-:Y:S01]  /*cc00*/  ISETP.GE.U32.AND P3, PT, R26, 0x7fffff16, PT ;  /* 0x7fffff161a00780c */ /* 0x000fe20003f66070 */
[C---:B------:R-:W-:Y:S02]  /*cc10*/  IMAD R26, R4.reuse, 0x62, RZ ;  /* 0x00000062041a7824 */ /* 0x040fe400078e02ff */
[----:B------:R-:W-:Y:S01]  /*cc20*/  IMAD R27, R4, 0x6a, RZ ;  /* 0x0000006a041b7824 */ /* 0x000fe200078e02ff */
[----:B------:R-:W-:Y:S02]  /*cc30*/  PRMT R81, RZ, 0x7610, R81 ;  /* 0x00007610ff517816 */ /* 0x000fe40000000051 */
[----:B------:R-:W-:-:S02]  /*cc40*/  PRMT R80, RZ, 0x7610, R80 ;  /* 0x00007610ff507816 */ /* 0x000fc40000000050 */
[----:B------:R-:W-:Y:S02]  /*cc50*/  PRMT R79, RZ, 0x7610, R79 ;  /* 0x00007610ff4f7816 */ /* 0x000fe4000000004f */
[----:B------:R-:W-:Y:S01]  /*cc60*/  PRMT R82, RZ, 0x7610, R82 ;  /* 0x00007610ff527816 */ /* 0x000fe20000000052 */
[----:B------:R-:W-:Y:S01]  /*cc70*/  VIADD R28, R54, 0xffffff8d ;  /* 0xffffff8d361c7836 */ /* 0x000fe20000000000 */
[----:B------:R-:W-:Y:S02]  /*cc80*/  PRMT R42, RZ, 0x7610, R42 ;  /* 0x00007610ff2a7816 */ /* 0x000fe4000000002a */
[----:B------:R-:W-:Y:S02]  /*cc90*/  PRMT R39, RZ, 0x7610, R39 ;  /* 0x00007610ff277816 */ /* 0x000fe40000000027 */
[----:B------:R-:W-:Y:S02]  /*cca0*/  PRMT R36, RZ, 0x7610, R36 ;  /* 0x00007610ff247816 */ /* 0x000fe40000000024 */
[----:B------:R-:W-:Y:S01]  /*ccb0*/  PRMT R38, RZ, 0x7610, R38 ;  /* 0x00007610ff267816 */ /* 0x000fe20000000026 */
[----:B---3--:R-:W-:Y:S04]  /*ccc0*/  STL [R1+0x2058], R88 ;  /* 0x0020585801007387 */ /* 0x008fe80000100800 */
[----:B------:R-:W-:Y:S04]  /*ccd0*/  STL.64 [R1+0x198], R48 ;  /* 0x0001983001007387 */ /* 0x000fe80000100a00 */
[----:B------:R0:W-:Y:S04]  /*cce0*/  STL.64 [R1+0x190], R34 ;  /* 0x0001902201007387 */ /* 0x0001e80000100a00 */
[----:B----4-:R-:W-:Y:S04]  /*ccf0*/  STL [R1+0x205c], R86 ;  /* 0x00205c5601007387 */ /* 0x010fe80000100800 */
[----:B------:R1:W-:Y:S04]  /*cd00*/  STL.64 [R1+0x118], R32 ;  /* 0x0001182001007387 */ /* 0x0003e80000100a00 */
[----:B------:R3:W-:Y:S01]  /*cd10*/  STL.64 [R1+0x110], R30 ;  /* 0x0001101e01007387 */ /* 0x0007e20000100a00 */
[----:B0-----:R-:W-:-:S05]  /*cd20*/  IMAD.WIDE R34, R26, 0x2, R8 ;  /* 0x000000021a227825 */ /* 0x001fca00078e0208 */
[----:B------:R-:W4:Y:S01]  /*cd30*/  @!P0 LDG.E.U16 R81, desc[UR20][R34.64] ;  /* 0x0000001422518981 */ /* 0x000f22000c1e1500 */
[----:B-1----:R-:W-:-:S04]  /*cd40*/  IMAD.WIDE R32, R27, 0x2, R6 ;  /* 0x000000021b207825 */ /* 0x002fc800078e0206 */
[----:B---3--:R-:W-:Y:S01]  /*cd50*/  IMAD.WIDE R30, R27, 0x2, R8 ;  /* 0x000000021b1e7825 */ /* 0x008fe200078e0208 */
[----:B------:R0:W4:Y:S04]  /*cd60*/  @!P3 LDG.E.U16 R80, desc[UR20][R32.64] ;  /* 0x000000142050b981 */ /* 0x000128000c1e1500 */
[----:B------:R1:W3:Y:S01]  /*cd70*/  @!P3 LDG.E.U16 R79, desc[UR20][R30.64] ;  /* 0x000000141e4fb981 */ /* 0x0002e2000c1e1500 */
[----:B------:R-:W-:-:S03]  /*cd80*/  IMAD.WIDE R48, R26, 0x2, R6 ;  /* 0x000000021a307825 */ /* 0x000fc600078e0206 */
[----:B--2---:R-:W-:Y:S01]  /*cd90*/  STL [R1+0x2060], R85 ;  /* 0x0020605501007387 */ /* 0x004fe20000100800 */
[----:B------:R-:W-:-:S03]  /*cda0*/  VIADD R26, R54, 0xffffff85 ;  /* 0xffffff85361a7836 */ /* 0x000fc60000000000 */
[----:B------:R2:W3:Y:S01]  /*cdb0*/  @!P0 LDG.E.U16 R82, desc[UR20][R48.64] ;  /* 0x0000001430528981 */ /* 0x0004e2000c1e1500 */
[----:B------:R-:W-:-:S03]  /*cdc0*/  ISETP.GE.U32.AND P0, PT, R28, 0x7fffff0e, PT ;  /* 0x7fffff0e1c00780c */ /* 0x000fc60003f06070 */
[----:B------:R-:W-:Y:S01]  /*cdd0*/  STL [R1+0x44], R43 ;  /* 0x0000442b01007387 */ /* 0x000fe20000100800 */
[----:B------:R-:W-:-:S03]  /*cde0*/  IMAD R28, R4, 0x72, RZ ;  /* 0x00000072041c7824 */ /* 0x000fc600078e02ff */
[----:B------:R-:W-:Y:S01]  /*cdf0*/  STL [R1+0x2064], R84 ;  /* 0x0020645401007387 */ /* 0x000fe20000100800 */
[----:B------:R-:W-:-:S03]  /*ce00*/  ISETP.GE.U32.AND P3, PT, R26, 0x7fffff06, PT ;  /* 0x7fffff061a00780c */ /* 0x000fc60003f66070 */
[----:B------:R0:W-:Y:S04]  /*ce10*/  STL [R1+0x40], R29 ;  /* 0x0000401d01007387 */ /* 0x0001e80000100800 */
[----:B------:R-:W-:Y:S01]  /*ce20*/  STL [R1+0x2068], R83 ;  /* 0x0020685301007387 */ /* 0x000fe20000100800 */
[----:B------:R-:W-:-:S03]  /*ce30*/  IMAD.WIDE R26, R28, 0x2, R6 ;  /* 0x000000021c1a7825 */ /* 0x000fc600078e0206 */
[----:B------:R-:W-:Y:S04]  /*ce40*/  STL.64 [R1+0x98], R48 ;  /* 0x0000983001007387 */ /* 0x000fe80000100a00 */
[----:B------:R-:W-:Y:S04]  /*ce50*/  STL.64 [R1+0x90], R34 ;  /* 0x0000902201007387 */ /* 0x000fe80000100a00 */
[----:B------:R1:W-:Y:S01]  /*ce60*/  STL.64 [R1+0x18], R32 ;  /* 0x0000182001007387 */ /* 0x0003e20000100a00 */
[----:B0-----:R-:W-:-:S03]  /*ce70*/  IMAD.WIDE R28, R28, 0x2, R8 ;  /* 0x000000021c1c7825 */ /* 0x001fc600078e0208 */
[----:B------:R0:W-:Y:S04]  /*ce80*/  STL.64 [R1+0x10], R30 ;  /* 0x0000101e01007387 */ /* 0x0001e80000100a00 */
[----:B------:R-:W3:Y:S01]  /*ce90*/  @!P0 LDG.E.U16 R42, desc[UR20][R26.64] ;  /* 0x000000141a2a8981 */ /* 0x000ee2000c1e1500 */
[----:B-1----:R-:W-:-:S03]  /*cea0*/  IMAD R32, R4, 0x7a, RZ ;  /* 0x0000007a04207824 */ /* 0x002fc600078e02ff */
[----:B------:R-:W3:Y:S01]  /*ceb0*/  @!P0 LDG.E.U16 R39, desc[UR20][R28.64] ;  /* 0x000000141c278981 */ /* 0x000ee2000c1e1500 */
[----:B0-----:R-:W-:-:S04]  /*cec0*/  IMAD.WIDE R30, R32, 0x2, R6 ;  /* 0x00000002201e7825 */ /* 0x001fc800078e0206 */
[----:B------:R-:W-:Y:S01]  /*ced0*/  IMAD.WIDE R32, R32, 0x2, R8 ;  /* 0x0000000220207825 */ /* 0x000fe200078e0208 */
[----:B------:R-:W3:Y:S04]  /*cee0*/  @!P3 LDG.E.U16 R38, desc[UR20][R30.64] ;  /* 0x000000141e26b981 */ /* 0x000ee8000c1e1500 */
[----:B------:R-:W3:Y:S01]  /*cef0*/  @!P3 LDG.E.U16 R36, desc[UR20][R32.64] ;  /* 0x000000142024b981 */ /* 0x000ee2000c1e1500 */
[C---:B------:R-:W-:Y:S02]  /*cf00*/  VIADD R35, R54.reuse, 0xfffffffc ;  /* 0xfffffffc36237836 */ /* 0x040fe40000000000 */
[----:B------:R-:W-:-:S03]  /*cf10*/  VIADD R34, R54, 0xfffffff4 ;  /* 0xfffffff436227836 */ /* 0x000fc60000000000 */
[----:B------:R-:W-:Y:S02]  /*cf20*/  ISETP.GE.U32.AND P0, PT, R35, 0x7fffff7d, PT ;  /* 0x7fffff7d2300780c */ /* 0x000fe40003f06070 */
[----:B------:R-:W-:Y:S01]  /*cf30*/  ISETP.GE.U32.AND P3, PT, R34, 0x7fffff75, PT ;  /* 0x7fffff752200780c */ /* 0x000fe20003f66070 */
[C---:B------:R-:W-:Y:S01]  /*cf40*/  IMAD R34, R4.reuse, 0x3, RZ ;  /* 0x0000000304227824 */ /* 0x040fe200078e02ff */
[----:B------:R-:W-:Y:S01]  /*cf50*/  PRMT R92, RZ, 0x7610, R92 ;  /* 0x00007610ff5c7816 */ /* 0x000fe2000000005c */
[----:B------:R-:W-:Y:S01]  /*cf60*/  IMAD R35, R4, 0xb, RZ ;  /* 0x0000000b04237824 */ /* 0x000fe200078e02ff */
[----:B------:R-:W-:Y:S01]  /*cf70*/  PRMT R93, RZ, 0x7610, R93 ;  /* 0x00007610ff5d7816 */ /* 0x000fe2000000005d */
[----:B------:R-:W-:Y:S01]  /*cf80*/  IMAD.WIDE R90, R34, 0x2, R6 ;  /* 0x00000002225a7825 */ /* 0x000fe200078e0206 */
[----:B------:R-:W-:Y:S02]  /*cf90*/  PRMT R40, RZ, 0x7610, R40 ;  /* 0x00007610ff287816 */ /* 0x000fe40000000028 */
[----:B------:R-:W-:Y:S01]  /*cfa0*/  PRMT R41, RZ, 0x7610, R41 ;  /* 0x00007610ff297816 */ /* 0x000fe20000000029 */
[----:B--2---:R-:W-:-:S02]  /*cfb0*/  IMAD.WIDE R48, R35, 0x2, R6 ;  /* 0x0000000223307825 */ /* 0x004fc400078e0206 */
[----:B------:R-:W2:Y:S04]  /*cfc0*/  @!P0 LDG.E.U16 R93, desc[UR20][R90.64] ;  /* 0x000000145a5d8981 */ /* 0x000ea8000c1e1500 */
[----:B------:R0:W2:Y:S04]  /*cfd0*/  @!P3 LDG.E.U16 R41, desc[UR20][R48.64] ;  /* 0x000000143029b981 */ /* 0x0000a8000c1e1500 */
[----:B----4-:R-:W-:Y:S04]  /*cfe0*/  STL.64 [R1+0x2070], R80 ;  /* 0x0020705001007387 */ /* 0x010fe80000100a00 */
[----:B---3--:R-:W-:Y:S04]  /*cff0*/  STL [R1+0x2078], R79 ;  /* 0x0020784f01007387 */ /* 0x008fe80000100800 */
[----:B------:R-:W-:Y:S04]  /*d000*/  STL [R1+0x1940], R26 ;  /* 0x0019401a01007387 */ /* 0x000fe80000100800 */
[----:B------:R-:W-:Y:S04]  /*d010*/  STL [R1+0x193c], R27 ;  /* 0x00193c1b01007387 */ /* 0x000fe80000100800 */
[----:B------:R-:W-:Y:S04]  /*d020*/  STL.64 [R1+0x1b90], R26 ;  /* 0x001b901a01007387 */ /* 0x000fe80000100a00 */
[----:B------:R-:W-:Y:S04]  /*d030*/  STL [R1+0x1bb8], R26 ;  /* 0x001bb81a01007387 */ /* 0x000fe80000100800 */
[----:B------:R-:W-:Y:S04]  /*d040*/  STL [R1+0x1d00], R26 ;  /* 0x001d001a01007387 */ /* 0x000fe80000100800 */
[----:B------:R-:W-:Y:S04]  /*d050*/  STL [R1+0x1fc4], R26 ;  /* 0x001fc41a01007387 */ /* 0x000fe80000100800 */
[----:B------:R-:W-:Y:S04]  /*d060*/  STL [R1+0x1bb4], R27 ;  /* 0x001bb41b01007387 */ /* 0x000fe80000100800 */
[----:B------:R-:W-:Y:S04]  /*d070*/  STL [R1+0x1d04], R27 ;  /* 0x001d041b01007387 */ /* 0x000fe80000100800 */
[----:B------:R-:W-:Y:S04]  /*d080*/  STL [R1+0x1fc8], R27 ;  /* 0x001fc81b01007387 */ /* 0x000fe80000100800 */
        /* <DEDUP_REMOVED lines=18> */
[----:B------:R1:W-:Y:S04]  /*d1b0*/  STL [R1+0x154], R42 ;  /* 0x0001542a01007387 */ /* 0x0003e80000100800 */
[----:B------:R-:W-:Y:S04]  /*d1c0*/  STL [R1+0x1fdc], R32 ;  /* 0x001fdc2001007387 */ /* 0x000fe80000100800 */
[----:B------:R-:W-:Y:S04]  /*d1d0*/  STL [R1+0x1d0c], R33 ;  /* 0x001d0c2101007387 */ /* 0x000fe80000100800 */
[----:B------:R-:W-:Y:S04]  /*d1e0*/  STL [R1+0x1fe0], R33 ;  /* 0x001fe02101007387 */ /* 0x000fe80000100800 */
[----:B------:R-:W-:Y:S04]  /*d1f0*/  STL [R1+0x150], R39 ;  /* 0x0001502701007387 */ /* 0x000fe80000100800 */
[----:B------:R-:W-:Y:S01]  /*d200*/  STL [R1+0x148], R36 ;  /* 0x0001482401007387 */ /* 0x000fe20000100800 */
[----:B-1----:R-:W-:-:S03]  /*d210*/  IMAD.WIDE R42, R35, 0x2, R8 ;  /* 0x00000002232a7825 */ /* 0x002fc600078e0208 */
[----:B------:R1:W-:Y:S04]  /*d220*/  STL [R1+0x14c], R38 ;  /* 0x00014c2601007387 */ /* 0x0003e80000100800 */
[----:B------:R3:W-:Y:S04]  /*d230*/  STL.64 [R1+0x690], R90 ;  /* 0x0006905a01007387 */ /* 0x0007e80000100a00 */
[----:B------:R4:W2:Y:S01]  /*d240*/  @!P3 LDG.E.U16 R40, desc[UR20][R42.64] ;  /* 0x000000142a28b981 */ /* 0x0008a2000c1e1500 */
[----:B-1----:R-:W-:-:S05]  /*d250*/  IMAD.WIDE R38, R34, 0x2, R8 ;  /* 0x0000000222267825 */ /* 0x002fca00078e0208 */
[----:B------:R-:W2:Y:S04]  /*d260*/  @!P0 LDG.E.U16 R92, desc[UR20][R38.64] ;  /* 0x00000014265c8981 */ /* 0x000ea8000c1e1500 */
[----:B------:R1:W-:Y:S04]  /*d270*/  STL.64 [R1+0x688], R38 ;  /* 0x0006882601007387 */ /* 0x0003e80000100a00 */
[----:B---3--:R-:W3:Y:S04]  /*d280*/  LDL.LU.64 R90, [R1+0x2130] ;  /* 0x00213000015a7983 */ /* 0x008ee80000300a00 */
[----:B-1----:R-:W3:Y:S01]  /*d290*/  LDL.LU.64 R38, [R1+0x2128] ;  /* 0x0021280001267983 */ /* 0x002ee20000300a00 */
[----:B------:R-:W-:-:S02]  /*d2a0*/  VIADD R36, R54, 0xffffffec ;  /* 0xffffffec36247836 */ /* 0x000fc40000000000 */
[----:B------:R-:W-:Y:S01]  /*d2b0*/  VIADD R34, R54, 0xffffffe4 ;  /* 0xffffffe436227836 */ /* 0x000fe20000000000 */
[----:B------:R0:W-:Y:S02]  /*d2c0*/  STL.64 [R1+0x608], R48 ;  /* 0x0006083001007387 */ /* 0x0001e40000100a00 */
[----:B------:R-:W-:Y:S02]  /*d2d0*/  ISETP.GE.U32.AND P0, PT, R36, 0x7fffff6d, PT ;  /* 0x7fffff6d2400780c */ /* 0x000fe40003f06070 */
[----:B------:R-:W-:Y:S01]  /*d2e0*/  ISETP.GE.U32.AND P3, PT, R34, 0x7fffff65, PT ;  /* 0x7fffff652200780c */ /* 0x000fe20003f66070 */
[----:B------:R4:W-:Y:S01]  /*d2f0*/  STL.64 [R1+0x600], R42 ;  /* 0x0006002a01007387 */ /* 0x0009e20000100a00 */
[C---:B------:R-:W-:Y:S02]  /*d300*/  IMAD R34, R4.reuse, 0x13, RZ ;  /* 0x0000001304227824 */ /* 0x040fe400078e02ff */
[----:B------:R-:W-:-:S04]  /*d310*/  IMAD R35, R4, 0x1b, RZ ;  /* 0x0000001b04237824 */ /* 0x000fc800078e02ff */
[----:B0-----:R-:W-:-:S04]  /*d320*/  IMAD.WIDE R48, R35, 0x2, R6 ;  /* 0x0000000223307825 */ /* 0x001fc800078e0206 */
[----:B----4-:R-:W-:Y:S01]  /*d330*/  IMAD.WIDE R42, R35, 0x2, R8 ;  /* 0x00000002232a7825 */ /* 0x010fe200078e0208 */
[----:B--2---:R-:W-:Y:S04]  /*d340*/  STL [R1+0x350], R92 ;  /* 0x0003505c01007387 */ /* 0x004fe80000100800 */
[----:B------:R0:W-:Y:S04]  /*d350*/  STL [R1+0x354], R93 ;  /* 0x0003545d01007387 */ /* 0x0001e80000100800 */
[----:B------:R-:W-:Y:S01]  /*d360*/  STL [R1+0x348], R40 ;  /* 0x0003482801007387 */ /* 0x000fe20000100800 */
[----:B---3--:R-:W-:-:S02]  /*d370*/  PRMT R90, RZ, 0x7610, R90 ;  /* 0x00007610ff5a7816 */ /* 0x008fc4000000005a */
[----:B------:R-:W-:Y:S01]  /*d380*/  PRMT R91, RZ, 0x7610, R91 ;  /* 0x00007610ff5b7816 */ /* 0x000fe2000000005b */
[----:B------:R1:W-:Y:S01]  /*d390*/  STL [R1+0x34c], R41 ;  /* 0x00034c2901007387 */ /* 0x0003e20000100800 */
[C---:B0-----:R-:W-:Y:S01]  /*d3a0*/  IMAD.WIDE R92, R34.reuse, 0x2, R6 ;  /* 0x00000002225c7825 */ /* 0x041fe200078e0206 */
[----:B------:R-:W-:Y:S02]  /*d3b0*/  PRMT R38, RZ, 0x7610, R38 ;  /* 0x00007610ff267816 */ /* 0x000fe40000000026 */
[----:B------:R-:W-:Y:S01]  /*d3c0*/  PRMT R39, RZ, 0x7610, R39 ;  /* 0x00007610ff277816 */ /* 0x000fe20000000027 */
[----:B-1----:R-:W-:Y:S01]  /*d3d0*/  IMAD.WIDE R40, R34, 0x2, R8 ;  /* 0x0000000222287825 */ /* 0x002fe200078e0208 */
[----:B------:R0:W-:Y:S04]  /*d3e0*/  STL.64 [R1+0x588], R92 ;  /* 0x0005885c01007387 */ /* 0x0001e80000100a00 */
[----:B------:R-:W2:Y:S04]  /*d3f0*/  @!P0 LDG.E.U16 R90, desc[UR20][R40.64] ;  /* 0x00000014285a8981 */ /* 0x000ea8000c1e1500 */
[----:B------:R-:W3:Y:S04]  /*d400*/  @!P0 LDG.E.U16 R91, desc[UR20][R92.64] ;  /* 0x000000145c5b8981 */ /* 0x000ee8000c1e1500 */
[----:B------:R1:W-:Y:S04]  /*d410*/  STL.64 [R1+0x580], R40 ;  /* 0x0005802801007387 */ /* 0x0003e80000100a00 */
[----:B------:R-:W4:Y:S04]  /*d420*/  @!P3 LDG.E.U16 R38, desc[UR20][R42.64] ;  /* 0x000000142a26b981 */ /* 0x000f28000c1e1500 */
[----:B0-----:R-:W4:Y:S04]  /*d430*/  LDL.LU.64 R92, [R1+0x2120] ;  /* 0x00212000015c7983 */ /* 0x001f280000300a00 */
[----:B------:R0:W4:Y:S04]  /*d440*/  @!P3 LDG.E.U16 R39, desc[UR20][R48.64] ;  /* 0x000000143027b981 */ /* 0x000128000c1e1500 */
[----:B-1----:R-:W4:Y:S01]  /*d450*/  LDL.LU.64 R40, [R1+0x2118] ;  /* 0x0021180001287983 */ /* 0x002f220000300a00 */
        /* <DEDUP_REMOVED lines=9> */
[----:B-1----:R-:W-:Y:S01]  /*d4f0*/  IMAD.WIDE R42, R35, 0x2, R8 ;  /* 0x00000002232a7825 */ /* 0x002fe200078e0208 */
[----:B--2---:R-:W-:Y:S04]  /*d500*/  STL [R1+0x340], R90 ;  /* 0x0003405a01007387 */ /* 0x004fe80000100800 */
[----:B---3--:R0:W-:Y:S04]  /*d510*/  STL [R1+0x344], R91 ;  /* 0x0003445b01007387 */ /* 0x0081e80000100800 */
[----:B----4-:R-:W-:Y:S01]  /*d520*/  STL [R1+0x2d8], R38 ;  /* 0x0002d82601007387 */ /* 0x010fe20000100800 */
[----:B0-----:R-:W-:Y:S01]  /*d530*/  IMAD.WIDE R90, R34, 0x2, R6 ;  /* 0x00000002225a7825 */ /* 0x001fe200078e0206 */
[----:B------:R-:W-:-:S02]  /*d540*/  PRMT R92, RZ, 0x7610, R92 ;  /* 0x00007610ff5c7816 */ /* 0x000fc4000000005c */
[----:B------:R-:W-:Y:S01]  /*d550*/  PRMT R93, RZ, 0x7610, R93 ;  /* 0x00007610ff5d7816 */ /* 0x000fe2000000005d */
[----:B------:R0:W-:Y:S01]  /*d560*/  STL [R1+0x2dc], R39 ;  /* 0x0002dc2701007387 */ /* 0x0001e20000100800 */
[----:B------:R-:W-:-:S04]  /*d570*/  PRMT R40, RZ, 0x7610, R40 ;  /* 0x00007610ff287816 */ /* 0x000fc80000000028 */
[----:B------:R-:W2:Y:S01]  /*d580*/  @!P0 LDG.E.U16 R93, desc[UR20][R90.64] ;  /* 0x000000145a5d8981 */ /* 0x000ea2000c1e1500 */
[----:B------:R-:W-:Y:S01]  /*d590*/  PRMT R41, RZ, 0x7610, R41 ;  /* 0x00007610ff297816 */ /* 0x000fe20000000029 */
[----:B0-----:R-:W-:Y:S02]  /*d5a0*/  IMAD.WIDE R38, R34, 0x2, R8 ;  /* 0x0000000222267825 */ /* 0x001fe400078e0208 */
[----:B------:R0:W-:Y:S04]  /*d5b0*/  STL.64 [R1+0x488], R90 ;  /* 0x0004885a01007387 */ /* 0x0001e80000100a00 */
        /* <DEDUP_REMOVED lines=16> */
[----:B---3--:R-:W-:Y:S04]  /*d6c0*/  STL [R1+0x2d0], R92 ;  /* 0x0002d05c01007387 */ /* 0x008fe80000100800 */
[----:B--2---:R0:W-:Y:S04]  /*d6d0*/  STL [R1+0x2d4], R93 ;  /* 0x0002d45d01007387 */ /* 0x0041e80000100800 */
[----:B----4-:R-:W-:Y:S01]  /*d6e0*/  STL [R1+0x2c8], R40 ;  /* 0x0002c82801007387 */ /* 0x010fe20000100800 */
[----:B------:R-:W-:-:S02]  /*d6f0*/  PRMT R90, RZ, 0x7610, R90 ;  /* 0x00007610ff5a7816 */ /* 0x000fc4000000005a */
[----:B------:R-:W-:Y:S01]  /*d700*/  PRMT R91, RZ, 0x7610, R91 ;  /* 0x00007610ff5b7816 */ /* 0x000fe2000000005b */
[C---:B0-----:R-:W-:Y:S01]  /*d710*/  IMAD.WIDE R92, R34.reuse, 0x2, R6 ;  /* 0x00000002225c7825 */ /* 0x041fe200078e0206 */
[----:B------:R0:W-:Y:S01]  /*d720*/  STL [R1+0x2cc], R41 ;  /* 0x0002cc2901007387 */ /* 0x0001e20000100800 */
[----:B------:R-:W-:Y:S02]  /*d730*/  PRMT R38, RZ, 0x7610, R38 ;  /* 0x00007610ff267816 */ /* 0x000fe40000000026 */
[----:B------:R-:W-:Y:S01]  /*d740*/  PRMT R39, RZ, 0x7610, R39 ;  /* 0x00007610ff277816 */ /* 0x000fe20000000027 */
[----:B------:R-:W2:Y:S01]  /*d750*/  @!P0 LDG.E.U16 R91, desc[UR20][R92.64] ;  /* 0x000000145c5b8981 */ /* 0x000ea2000c1e1500 */
[----:B0-----:R-:W-:-:S03]  /*d760*/  IMAD.WIDE R40, R34, 0x2, R8 ;  /* 0x0000000222287825 */ /* 0x001fc600078e0208 */
[----:B------:R0:W-:Y:S04]  /*d770*/  STL.64 [R1+0x388], R92 ;  /* 0x0003885c01007387 */ /* 0x0001e80000100a00 */
[----:B------:R-:W3:Y:S04]  /*d780*/  @!P0 LDG.E.U16 R90, desc[UR20][R40.64] ;  /* 0x00000014285a8981 */ /* 0x000ee8000c1e1500 */
[----:B------:R1:W-:Y:S04]  /*d790*/  STL.64 [R1+0x380], R40 ;  /* 0x0003802801007387 */ /* 0x0003e80000100a00 */
[----:B0-----:R-:W4:Y:S04]  /*d7a0*/  LDL.LU.64 R92, [R1+0x2100] ;  /* 0x00210000015c7983 */ /* 0x001f280000300a00 */
[----:B------:R-:W4:Y:S04]  /*d7b0*/  @!P3 LDG.E.U16 R38, desc[UR20][R42.64] ;  /* 0x000000142a26b981 */ /* 0x000f28000c1e1500 */
[----:B-1----:R-:W4:Y:S04]  /*d7c0*/  LDL.LU.64 R40, [R1+0x20f8] ;  /* 0x0020f80001287983 */ /* 0x002f280000300a00 */
[----:B------:R0:W4:Y:S01]  /*d7d0*/  @!P3 LDG.E.U16 R39, desc[UR20][R48.64] ;  /* 0x000000143027b981 */ /* 0x000122000c1e1500 */
[----:B------:R-:W-:-:S02]  /*d7e0*/  VIADD R36, R54, 0xffffffbc ;  /* 0xffffffbc36247836 */ /* 0x000fc40000000000 */
[----:B------:R-:W-:Y:S01]  /*d7f0*/  VIADD R34, R54, 0xffffffb4 ;  /* 0xffffffb436227836 */ /* 0x000fe20000000000 */
[----:B------:R0:W-:Y:S02]  /*d800*/  STL.64 [R1+0x308], R48 ;  /* 0x0003083001007387 */ /* 0x0001e40000100a00 */
[----:B------:R-:W-:Y:S02]  /*d810*/  ISETP.GE.U32.AND P0, PT, R36, 0x7fffff3d, PT ;  /* 0x7fffff3d2400780c */ /* 0x000fe40003f06070 */
[----:B------:R-:W-:Y:S01]  /*d820*/  ISETP.GE.U32.AND P3, PT, R34, 0x7fffff35, PT ;  /* 0x7fffff352200780c */ /* 0x000fe20003f66070 */
[----:B------:R1:W-:Y:S01]  /*d830*/  STL.64 [R1+0x300], R42 ;  /* 0x0003002a01007387 */ /* 0x0003e20000100a00 */
[C---:B------:R-:W-:Y:S02]  /*d840*/  IMAD R34, R4.reuse, 0x43, RZ ;  /* 0x0000004304227824 */ /* 0x040fe400078e02ff */
[----:B------:R-:W-:Y:S01]  /*d850*/  IMAD R35, R4, 0x4b, RZ ;  /* 0x0000004b04237824 */ /* 0x000fe200078e02ff */
[----:B------:R-:W-:-:S03]  /*d860*/  PRMT R89, RZ, 0x7610, R89 ;  /* 0x00007610ff597816 */ /* 0x000fc60000000059 */
[----:B0-----:R-:W-:-:S04]  /*d870*/  IMAD.WIDE R48, R35, 0x2, R6 ;  /* 0x0000000223307825 */ /* 0x001fc800078e0206 */
[----:B-1----:R-:W-:Y:S01]  /*d880*/  IMAD.WIDE R42, R35, 0x2, R8 ;  /* 0x00000002232a7825 */ /* 0x002fe200078e0208 */
[----:B------:R-:W-:Y:S01]  /*d890*/  PRMT R88, RZ, 0x7610, R88 ;  /* 0x00007610ff587816 */ /* 0x000fe20000000058 */
[----:B---3--:R-:W-:Y:S04]  /*d8a0*/  STL [R1+0x2c0], R90 ;  /* 0x0002c05a01007387 */ /* 0x008fe80000100800 */
[----:B--2---:R0:W-:Y:S04]  /*d8b0*/  STL [R1+0x2c4], R91 ;  /* 0x0002c45b01007387 */ /* 0x0041e80000100800 */
[----:B----4-:R-:W-:Y:S01]  /*d8c0*/  STL [R1+0x258], R38 ;  /* 0x0002582601007387 */ /* 0x010fe20000100800 */
[----:B0-----:R-:W-:Y:S01]  /*d8d0*/  IMAD.WIDE R90, R34, 0x2, R6 ;  /* 0x00000002225a7825 */ /* 0x001fe200078e0206 */
[----:B------:R-:W-:-:S02]  /*d8e0*/  PRMT R40, RZ, 0x7610, R40 ;  /* 0x00007610ff287816 */ /* 0x000fc40000000028 */
[----:B------:R-:W-:Y:S02]  /*d8f0*/  PRMT R41, RZ, 0x7610, R41 ;  /* 0x00007610ff297816 */ /* 0x000fe40000000029 */
[----:B------:R-:W2:Y:S04]  /*d900*/  @!P0 LDG.E.U16 R89, desc[UR20][R90.64] ;  /* 0x000000145a598981 */ /* 0x000ea8000c1e1500 */
[----:B------:R0:W-:Y:S04]  /*d910*/  STL [R1+0x25c], R39 ;  /* 0x00025c2701007387 */ /* 0x0001e80000100800 */
[----:B------:R1:W-:Y:S04]  /*d920*/  STL.64 [R1+0x288], R90 ;  /* 0x0002885a01007387 */ /* 0x0003e80000100a00 */
[----:B------:R-:W3:Y:S01]  /*d930*/  @!P3 LDG.E.U16 R40, desc[UR20][R42.64] ;  /* 0x000000142a28b981 */ /* 0x000ee2000c1e1500 */
[----:B0-----:R-:W-:-:S03]  /*d940*/  IMAD.WIDE R38, R34, 0x2, R8 ;  /* 0x0000000222267825 */ /* 0x001fc600078e0208 */
[----:B------:R0:W4:Y:S04]  /*d950*/  @!P3 LDG.E.U16 R41, desc[UR20][R48.64] ;  /* 0x000000143029b981 */ /* 0x000128000c1e1500 */
[----:B------:R0:W-:Y:S04]  /*d960*/  STL.64 [R1+0x280], R38 ;  /* 0x0002802601007387 */ /* 0x0001e80000100a00 */
[----:B-1----:R-:W2:Y:S04]  /*d970*/  LDL.LU.64 R90, [R1+0x20f0] ;  /* 0x0020f000015a7983 */ /* 0x002ea80000300a00 */
[----:B------:R-:W2:Y:S04]  /*d980*/  @!P0 LDG.E.U16 R88, desc[UR20][R38.64] ;  /* 0x0000001426588981 */ /* 0x000ea8000c1e1500 */
[----:B0-----:R-:W2:Y:S01]  /*d990*/  LDL.LU.64 R38, [R1+0x20e8] ;  /* 0x0020e80001267983 */ /* 0x001ea20000300a00 */
[----:B------:R-:W-:-:S02]  /*d9a0*/  VIADD R36, R54, 0xffffffac ;  /* 0xffffffac36247836 */ /* 0x000fc40000000000 */
[----:B------:R-:W-:-:S03]  /*d9b0*/  VIADD R34, R54, 0xffffffa4 ;  /* 0xffffffa436227836 */ /* 0x000fc60000000000 */
[----:B------:R-:W-:Y:S01]  /*d9c0*/  ISETP.GE.U32.AND P0, PT, R36, 0x7fffff2d, PT ;  /* 0x7fffff2d2400780c */ /* 0x000fe20003f06070 */
[----:B------:R0:W-:Y:S01]  /*d9d0*/  STL.64 [R1+0x208], R48 ;  /* 0x0002083001007387 */ /* 0x0001e20000100a00 */
[----:B------:R-:W-:Y:S01]  /*d9e0*/  ISETP.GE.U32.AND P3, PT, R34, 0x7fffff25, PT ;  /* 0x7fffff252200780c */ /* 0x000fe20003f66070 */
[C---:B------:R-:W-:Y:S02]  /*d9f0*/  IMAD R34, R4.reuse, 0x53, RZ ;  /* 0x0000005304227824 */ /* 0x040fe400078e02ff */
[----:B------:R1:W-:Y:S01]  /*da00*/  STL.64 [R1+0x200], R42 ;  /* 0x0002002a01007387 */ /* 0x0003e20000100a00 */
[----:B------:R-:W-:Y:S02]  /*da10*/  IMAD R35, R4, 0x5b, RZ ;  /* 0x0000005b04237824 */ /* 0x000fe400078e02ff */
[----:B0-----:R-:W-:-:S04]  /*da20*/  IMAD.WIDE R48, R34, 0x2, R6 ;  /* 0x0000000222307825 */ /* 0x001fc800078e0206 */
[----:B-1----:R-:W-:Y:S01]  /*da30*/  IMAD.WIDE R42, R35, 0x2, R8 ;  /* 0x00000002232a7825 */ /* 0x002fe200078e0208 */
[----:B---3--:R-:W-:Y:S04]  /*da40*/  STL [R1+0x248], R40 ;  /* 0x0002482801007387 */ /* 0x008fe80000100800 */
[----:B----4-:R0:W-:Y:S01]  /*da50*/  STL [R1+0x24c], R41 ;  /* 0x00024c2901007387 */ /* 0x0101e20000100800 */
[----:B--2---:R-:W-:Y:S02]  /*da60*/  PRMT R90, RZ, 0x7610, R90 ;  /* 0x00007610ff5a7816 */ /* 0x004fe4000000005a */
[----:B------:R-:W-:Y:S01]  /*da70*/  PRMT R91, RZ, 0x7610, R91 ;  /* 0x00007610ff5b7816 */ /* 0x000fe2000000005b */
[----:B0-----:R-:W-:Y:S01]  /*da80*/  IMAD.WIDE R40, R34, 0x2, R8 ;  /* 0x0000000222287825 */ /* 0x001fe200078e0208 */
[----:B------:R-:W-:Y:S04]  /*da90*/  STL [R1+0x250], R88 ;  /* 0x0002505801007387 */ /* 0x000fe80000100800 */
[----:B------:R-:W2:Y:S04]  /*daa0*/  @!P0 LDG.E.U16 R90, desc[UR20][R40.64] ;  /* 0x00000014285a8981 */ /* 0x000ea8000c1e1500 */
[----:B------:R0:W-:Y:S01]  /*dab0*/  STL [R1+0x254], R89 ;  /* 0x0002545901007387 */ /* 0x0001e20000100800 */
[----:B------:R-:W-:-:S03]  /*dac0*/  PRMT R38, RZ, 0x7610, R38 ;  /* 0x00007610ff267816 */ /* 0x000fc60000000026 */
[----:B------:R-:W3:Y:S01]  /*dad0*/  @!P0 LDG.E.U16 R91, desc[UR20][R48.64] ;  /* 0x00000014305b8981 */ /* 0x000ee2000c1e1500 */
[----:B------:R-:W-:-:S03]  /*dae0*/  PRMT R39, RZ, 0x7610, R39 ;  /* 0x00007610ff277816 */ /* 0x000fc60000000027 */
[----:B------:R1:W-:Y:S01]  /*daf0*/  STL.64 [R1+0x188], R48 ;  /* 0x0001883001007387 */ /* 0x0003e20000100a00 */
[----:B0-----:R-:W-:-:S03]  /*db00*/  IMAD.WIDE R88, R35, 0x2, R6 ;  /* 0x0000000223587825 */ /* 0x001fc600078e0206 */
[----:B------:R0:W-:Y:S04]  /*db10*/  STL.64 [R1+0x180], R40 ;  /* 0x0001802801007387 */ /* 0x0001e80000100a00 */
[----:B------:R4:W3:Y:S04]  /*db20*/  @!P3 LDG.E.U16 R38, desc[UR20][R42.64] ;  /* 0x000000142a26b981 */ /* 0x0008e8000c1e1500 */
[----:B-1----:R-:W3:Y:S04]  /*db30*/  LDL.LU.64 R48, [R1+0x20e0] ;  /* 0x0020e00001307983 */ /* 0x002ee80000300a00 */
[----:B0-----:R-:W3:Y:S04]  /*db40*/  LDL.LU.64 R40, [R1+0x20d8] ;  /* 0x0020d80001287983 */ /* 0x001ee80000300a00 */
[----:B------:R0:W3:Y:S01]  /*db50*/  @!P3 LDG.E.U16 R39, desc[UR20][R88.64] ;  /* 0x000000145827b981 */ /* 0x0000e2000c1e1500 */
[----:B------:R-:W-:-:S02]  /*db60*/  VIADD R34, R54, 0xffffff94 ;  /* 0xffffff9436227836 */ /* 0x000fc40000000000 */
[----:B------:R-:W-:Y:S01]  /*db70*/  VIADD R36, R54, 0xffffff9c ;  /* 0xffffff9c36247836 */ /* 0x000fe20000000000 */
[----:B------:R-:W-:Y:S02]  /*db80*/  STL.64 [R1+0x108], R88 ;  /* 0x0001085801007387 */ /* 0x000fe40000100a00 */
[----:B------:R-:W-:Y:S01]  /*db90*/  ISETP.GE.U32.AND P3, PT, R34, 0x7fffff15, PT ;  /* 0x7fffff152200780c */ /* 0x000fe20003f66070 */
[C---:B------:R-:W-:Y:S01]  /*dba0*/  IMAD R34, R4.reuse, 0x63, RZ ;  /* 0x0000006304227824 */ /* 0x040fe200078e02ff */
[----:B------:R4:W-:Y:S01]  /*dbb0*/  STL.64 [R1+0x100], R42 ;  /* 0x0001002a01007387 */ /* 0x0009e20000100a00 */
[----:B------:R-:W-:Y:S01]  /*dbc0*/  IMAD R35, R4, 0x6b, RZ ;  /* 0x0000006b04237824 */ /* 0x000fe200078e02ff */
[----:B------:R-:W-:Y:S02]  /*dbd0*/  ISETP.GE.U32.AND P0, PT, R36, 0x7fffff1d, PT ;  /* 0x7fffff1d2400780c */ /* 0x000fe40003f06070 */
[----:B------:R-:W-:Y:S01]  /*dbe0*/  PRMT R37, RZ, 0x7610, R37 ;  /* 0x00007610ff257816 */ /* 0x000fe20000000025 */
[----:B----4-:R-:W-:-:S04]  /*dbf0*/  IMAD.WIDE R42, R35, 0x2, R6 ;  /* 0x00000002232a7825 */ /* 0x010fc800078e0206 */
[C---:B0-----:R-:W-:Y:S01]  /*dc00*/  IMAD.WIDE R88, R34.reuse, 0x2, R8 ;  /* 0x0000000222587825 */ /* 0x041fe200078e0208 */
[----:B--2---:R-:W-:Y:S04]  /*dc10*/  STL [R1+0x1d8], R90 ;  /* 0x0001d85a01007387 */ /* 0x004fe80000100800 */
[----:B---3--:R0:W-:Y:S02]  /*dc20*/  STL [R1+0x1dc], R91 ;  /* 0x0001dc5b01007387 */ /* 0x0081e40000100800 */
[----:B0-----:R-:W-:-:S05]  /*dc30*/  IMAD.WIDE R90, R34, 0x2, R6 ;  /* 0x00000002225a7825 */ /* 0x001fca00078e0206 */
[----:B------:R-:W-:Y:S01]  /*dc40*/  STL.64 [R1+0x88], R90 ;  /* 0x0000885a01007387 */ /* 0x000fe20000100a00 */
[----:B------:R-:W-:-:S03]  /*dc50*/  PRMT R40, RZ, 0x7610, R40 ;  /* 0x00007610ff287816 */ /* 0x000fc60000000028 */
[----:B------:R-:W-:Y:S01]  /*dc60*/  STL [R1+0x1c8], R38 ;  /* 0x0001c82601007387 */ /* 0x000fe20000100800 */
[----:B------:R-:W-:-:S03]  /*dc70*/  PRMT R41, RZ, 0x7610, R41 ;  /* 0x00007610ff297816 */ /* 0x000fc60000000029 */
[----:B------:R0:W-:Y:S04]  /*dc80*/  STL [R1+0x1cc], R39 ;  /* 0x0001cc2701007387 */ /* 0x0001e80000100800 */
[----:B------:R-:W2:Y:S04]  /*dc90*/  @!P3 LDG.E.U16 R40, desc[UR20][R42.64] ;  /* 0x000000142a28b981 */ /* 0x000ea8000c1e1500 */
[----:B------:R-:W3:Y:S01]  /*dca0*/  @!P0 LDG.E.U16 R41, desc[UR20][R88.64] ;  /* 0x0000001458298981 */ /* 0x000ee2000c1e1500 */
[----:B0-----:R-:W-:-:S05]  /*dcb0*/  IMAD.WIDE R38, R35, 0x2, R8 ;  /* 0x0000000223267825 */ /* 0x001fca00078e0208 */
[----:B------:R-:W4:Y:S01]  /*dcc0*/  @!P3 LDG.E.U16 R37, desc[UR20][R38.64] ;  /* 0x000000142625b981 */ /* 0x000f22000c1e1500 */
[----:B------:R-:W-:Y:S01]  /*dcd0*/  PRMT R81, RZ, 0x7610, R81 ;  /* 0x00007610ff517816 */ /* 0x000fe20000000051 */
[----:B------:R-:W-:-:S05]  /*dce0*/  VIADD R36, R54, 0xffffff8c ;  /* 0xffffff8c36247836 */ /* 0x000fca0000000000 */
[----:B------:R-:W3:Y:S01]  /*dcf0*/  @!P0 LDG.E.U16 R81, desc[UR20][R90.64] ;  /* 0x000000145a518981 */ /* 0x000ee2000c1e1500 */
[----:B------:R-:W-:Y:S02]  /*dd00*/  ISETP.GE.U32.AND P0, PT, R36, 0x7fffff0d, PT ;  /* 0x7fffff0d2400780c */ /* 0x000fe40003f06070 */
[----:B------:R-:W-:Y:S01]  /*dd10*/  IADD3 R34, PT, PT, R54, -0x7c, RZ ;  /* 0xffffff8436227810 */ /* 0x000fe20007ffe0ff */
[----:B------:R-:W-:Y:S01]  /*dd20*/  IMAD R36, R4, 0x73, RZ ;  /* 0x0000007304247824 */ /* 0x000fe200078e02ff */
[----:B------:R-:W-:Y:S01]  /*dd30*/  STL.64 [R1+0x80], R88 ;  /* 0x0000805801007387 */ /* 0x000fe20000100a00 */
[----:B------:R-:W-:Y:S02]  /*dd40*/  PRMT R80, RZ, 0x7610, R80 ;  /* 0x00007610ff507816 */ /* 0x000fe40000000050 */
[----:B------:R-:W-:Y:S01]  /*dd50*/  ISETP.GE.U32.AND P3, PT, R34, 0x7fffff05, PT ;  /* 0x7fffff052200780c */ /* 0x000fe20003f66070 */
[----:B------:R-:W-:Y:S01]  /*dd60*/  STL.64 [R1+0x8], R42 ;  /* 0x0000082a01007387 */ /* 0x000fe20000100a00 */
[----:B------:R-:W-:-:S03]  /*dd70*/  IMAD.WIDE R34, R36, 0x2, R6 ;  /* 0x0000000224227825 */ /* 0x000fc600078e0206 */
[----:B------:R-:W-:Y:S01]  /*dd80*/  STL.64 [R1], R38 ;  /* 0x0000002601007387 */ /* 0x000fe20000100a00 */
[----:B------:R-:W-:Y:S02]  /*dd90*/  PRMT R44, RZ, 0x7610, R44 ;  /* 0x00007610ff2c7816 */ /* 0x000fe4000000002c */
[----:B------:R-:W-:Y:S01]  /*dda0*/  PRMT R2, RZ, 0x7610, R2 ;  /* 0x00007610ff027816 */ /* 0x000fe20000000002 */
[----:B------:R-:W3:Y:S01]  /*ddb0*/  @!P0 LDG.E.U16 R80, desc[UR20][R34.64] ;  /* 0x0000001422508981 */ /* 0x000ee2000c1e1500 */
[----:B------:R-:W-:-:S03]  /*ddc0*/  PRMT R3, RZ, 0x7610, R3 ;  /* 0x00007610ff037816 */ /* 0x000fc60000000003 */
[----:B--2---:R0:W-:Y:S02]  /*ddd0*/  STL [R1+0x15c], R40 ;  /* 0x00015c2801007387 */ /* 0x0041e40000100800 */
[----:B0-----:R-:W-:Y:S02]  /*dde0*/  IMAD R40, R4, 0x7b, RZ ;  /* 0x0000007b04287824 */ /* 0x001fe400078e02ff */
[----:B----4-:R0:W-:Y:S02]  /*ddf0*/  STL [R1+0x158], R37 ;  /* 0x0001582501007387 */ /* 0x0101e40000100800 */
[----:B------:R-:W-:Y:S02]  /*de00*/  IMAD.WIDE R38, R40, 0x2, R6 ;  /* 0x0000000228267825 */ /* 0x000fe400078e0206 */
[----:B---3--:R1:W-:Y:S04]  /*de10*/  STL [R1+0x1c0], R41 ;  /* 0x0001c02901007387 */ /* 0x0083e80000100800 */
[----:B------:R-:W2:Y:S01]  /*de20*/  @!P3 LDG.E.U16 R3, desc[UR20][R38.64] ;  /* 0x000000142603b981 */ /* 0x000ea2000c1e1500 */
[----:B0-----:R-:W-:-:S04]  /*de30*/  IMAD.WIDE R36, R36, 0x2, R8 ;  /* 0x0000000224247825 */ /* 0x001fc800078e0208 */
[----:B-1----:R-:W-:Y:S01]  /*de40*/  IMAD.WIDE R40, R40, 0x2, R8 ;  /* 0x0000000228287825 */ /* 0x002fe200078e0208 */
[----:B------:R-:W3:Y:S04]  /*de50*/  @!P0 LDG.E.U16 R44, desc[UR20][R36.64] ;  /* 0x00000014242c8981 */ /* 0x000ee8000c1e1500 */
[----:B------:R-:W4:Y:S04]  /*de60*/  @!P3 LDG.E.U16 R2, desc[UR20][R40.64] ;  /* 0x000000142802b981 */ /* 0x000f28000c1e1500 */
        /* <DEDUP_REMOVED lines=19> */
[----:B------:R-:W-:Y:S01]  /*dfa0*/  STL [R1+0x1d24], R38 ;  /* 0x001d242601007387 */ /* 0x000fe20000100800 */
[----:B------:R-:W-:-:S03]  /*dfb0*/  VIADD R43, R54, 0xfffffffb ;  /* 0xfffffffb362b7836 */ /* 0x000fc60000000000 */
[----:B------:R-:W-:Y:S04]  /*dfc0*/  STL [R1+0x1ff4], R38 ;  /* 0x001ff42601007387 */ /* 0x000fe80000100800 */
[----:B------:R-:W-:Y:S01]  /*dfd0*/  STL [R1+0x196c], R39 ;  /* 0x00196c2701007387 */ /* 0x000fe20000100800 */
[----:B------:R-:W-:-:S03]  /*dfe0*/  VIADD R42, R54, 0xfffffff3 ;  /* 0xfffffff3362a7836 */ /* 0x000fc60000000000 */
[----:B------:R-:W-:Y:S04]  /*dff0*/  STL [R1+0x1bd0], R39 ;  /* 0x001bd02701007387 */ /* 0x000fe80000100800 */
[----:B------:R-:W-:Y:S04]  /*e000*/  STL [R1+0x1d34], R39 ;  /* 0x001d342701007387 */ /* 0x000fe80000100800 */
[----:B------:R-:W-:Y:S01]  /*e010*/  STL [R1+0x1ff8], R39 ;  /* 0x001ff82701007387 */ /* 0x000fe20000100800 */
[----:B------:R-:W-:-:S03]  /*e020*/  ISETP.GE.U32.AND P0, PT, R43, 0x7fffff7c, PT ;  /* 0x7fffff7c2b00780c */ /* 0x000fc60003f06070 */
[----:B------:R-:W-:Y:S04]  /*e030*/  STL [R1+0x1978], R40 ;  /* 0x0019782801007387 */ /* 0x000fe80000100800 */
[----:B------:R-:W-:Y:S01]  /*e040*/  STL [R1+0x1ad4], R40 ;  /* 0x001ad42801007387 */ /* 0x000fe20000100800 */
[----:B------:R-:W-:-:S03]  /*e050*/  ISETP.GE.U32.AND P3, PT, R42, 0x7fffff74, PT ;  /* 0x7fffff742a00780c */ /* 0x000fc60003f66070 */
[----:B------:R-:W-:Y:S04]  /*e060*/  STL [R1+0x1ffc], R40 ;  /* 0x001ffc2801007387 */ /* 0x000fe80000100800 */
[----:B------:R0:W-:Y:S01]  /*e070*/  STL [R1+0x3c4], R80 ;  /* 0x0003c45001007387 */ /* 0x0001e20000100800 */
[----:B------:R-:W-:-:S03]  /*e080*/  IMAD.SHL.U32 R42, R4, 0x4, RZ ;  /* 0x00000004042a7824 */ /* 0x000fc600078e00ff */
[----:B------:R-:W-:Y:S04]  /*e090*/  STL [R1+0x1974], R41 ;  /* 0x0019742901007387 */ /* 0x000fe80000100800 */
[----:B------:R-:W-:Y:S01]  /*e0a0*/  STL [R1+0x1bd4], R41 ;  /* 0x001bd42901007387 */ /* 0x000fe20000100800 */
[----:B------:R-:W-:-:S03]  /*e0b0*/  IMAD R43, R4, 0xc, RZ ;  /* 0x0000000c042b7824 */ /* 0x000fc600078e02ff */
[----:B------:R-:W-:Y:S01]  /*e0c0*/  STL [R1+0x1d3c], R41 ;  /* 0x001d3c2901007387 */ /* 0x000fe20000100800 */
[----:B------:R-:W-:-:S03]  /*e0d0*/  PRMT R92, RZ, 0x7610, R92 ;  /* 0x00007610ff5c7816 */ /* 0x000fc6000000005c */
[----:B------:R-:W-:Y:S01]  /*e0e0*/  STL [R1+0x2000], R41 ;  /* 0x0020002901007387 */ /* 0x000fe20000100800 */
[----:B------:R-:W-:Y:S01]  /*e0f0*/  PRMT R93, RZ, 0x7610, R93 ;  /* 0x00007610ff5d7816 */ /* 0x000fe2000000005d */
[C---:B------:R-:W-:Y:S01]  /*e100*/  IMAD.WIDE R90, R42.reuse, 0x2, R8 ;  /* 0x000000022a5a7825 */ /* 0x040fe200078e0208 */
[----:B------:R-:W-:Y:S02]  /*e110*/  PRMT R48, RZ, 0x7610, R48 ;  /* 0x00007610ff307816 */ /* 0x000fe40000000030 */
[----:B------:R-:W-:Y:S01]  /*e120*/  PRMT R49, RZ, 0x7610, R49 ;  /* 0x00007610ff317816 */ /* 0x000fe20000000031 */
[C---:B0-----:R-:W-:Y:S01]  /*e130*/  IMAD.WIDE R80, R43.reuse, 0x2, R8 ;  /* 0x000000022b507825 */ /* 0x041fe200078e0208 */
[----:B------:R-:W2:Y:S03]  /*e140*/  @!P0 LDG.E.U16 R92, desc[UR20][R90.64] ;  /* 0x000000145a5c8981 */ /* 0x000ea6000c1e1500 */
[--C-:B------:R-:W-:Y:S01]  /*e150*/  IMAD.WIDE R88, R43, 0x2, R6.reuse ;  /* 0x000000022b587825 */ /* 0x100fe200078e0206 */
[----:B------:R-:W2:Y:S04]  /*e160*/  @!P3 LDG.E.U16 R48, desc[UR20][R80.64] ;  /* 0x000000145030b981 */ /* 0x000ea8000c1e1500 */
[----:B------:R0:W2:Y:S04]  /*e170*/  @!P3 LDG.E.U16 R49, desc[UR20][R88.64] ;  /* 0x000000145831b981 */ /* 0x0000a8000c1e1500 */
[----:B---3--:R-:W-:Y:S04]  /*e180*/  STL [R1+0x3c0], R44 ;  /* 0x0003c02c01007387 */ /* 0x008fe80000100800 */
[----:B----4-:R-:W-:Y:S04]  /*e190*/  STL [R1+0x358], R2 ;  /* 0x0003580201007387 */ /* 0x010fe80000100800 */
[----:B--2---:R1:W-:Y:S02]  /*e1a0*/  STL [R1+0x35c], R3 ;  /* 0x00035c0301007387 */ /* 0x0043e40000100800 */
[----:B-1----:R-:W-:-:S05]  /*e1b0*/  IMAD.WIDE R2, R42, 0x2, R6 ;  /* 0x000000022a027825 */ /* 0x002fca00078e0206 */
[----:B------:R1:W-:Y:S04]  /*e1c0*/  STL.64 [R1+0x680], R2 ;  /* 0x0006800201007387 */ /* 0x0003e80000100a00 */
[----:B------:R2:W-:Y:S04]  /*e1d0*/  STL.64 [R1+0x678], R90 ;  /* 0x0006785a01007387 */ /* 0x0005e80000100a00 */
[----:B------:R-:W3:Y:S04]  /*e1e0*/  @!P0 LDG.E.U16 R93, desc[UR20][R2.64] ;  /* 0x00000014025d8981 */ /* 0x000ee8000c1e1500 */
[----:B-1----:R-:W4:Y:S04]  /*e1f0*/  LDL.LU.64 R2, [R1+0x20d0] ;  /* 0x0020d00001027983 */ /* 0x002f280000300a00 */
[----:B--2---:R-:W2:Y:S01]  /*e200*/  LDL.LU.64 R90, [R1+0x20c8] ;  /* 0x0020c800015a7983 */ /* 0x004ea20000300a00 */
[----:B------:R-:W-:-:S02]  /*e210*/  VIADD R44, R54, 0xffffffeb ;  /* 0xffffffeb362c7836 */ /* 0x000fc40000000000 */
[----:B------:R-:W-:Y:S01]  /*e220*/  VIADD R42, R54, 0xffffffe3 ;  /* 0xffffffe3362a7836 */ /* 0x000fe20000000000 */
[----:B------:R0:W-:Y:S02]  /*e230*/  STL.64 [R1+0x5f8], R88 ;  /* 0x0005f85801007387 */ /* 0x0001e40000100a00 */
[----:B------:R-:W-:Y:S02]  /*e240*/  ISETP.GE.U32.AND P0, PT, R44, 0x7fffff6c, PT ;  /* 0x7fffff6c2c00780c */ /* 0x000fe40003f06070 */
[----:B------:R1:W-:Y:S01]  /*e250*/  STL.64 [R1+0x5f0], R80 ;  /* 0x0005f05001007387 */ /* 0x0003e20000100a00 */
[----:B------:R-:W-:Y:S01]  /*e260*/  ISETP.GE.U32.AND P3, PT, R42, 0x7fffff64, PT ;  /* 0x7fffff642a00780c */ /* 0x000fe20003f66070 */
[C---:B------:R-:W-:Y:S02]  /*e270*/  IMAD R42, R4.reuse, 0x14, RZ ;  /* 0x00000014042a7824 */ /* 0x040fe400078e02ff */
[----:B------:R-:W-:Y:S01]  /*e280*/  IMAD R43, R4, 0x1c, RZ ;  /* 0x0000001c042b7824 */ /* 0x000fe200078e02ff */
[----:B------:R-:W-:-:S02]  /*e290*/  PRMT R76, RZ, 0x7610, R76 ;  /* 0x00007610ff4c7816 */ /* 0x000fc4000000004c */
[----:B------:R-:W-:Y:S01]  /*e2a0*/  PRMT R77, RZ, 0x7610, R77 ;  /* 0x00007610ff4d7816 */ /* 0x000fe2000000004d */
[----:B0-----:R-:W-:-:S04]  /*e2b0*/  IMAD.WIDE R88, R43, 0x2, R6 ;  /* 0x000000022b587825 */ /* 0x001fc800078e0206 */
[----:B-1----:R-:W-:Y:S02]  /*e2c0*/  IMAD.WIDE R80, R43, 0x2, R8 ;  /* 0x000000022b507825 */ /* 0x002fe400078e0208 */
[----:B------:R-:W4:Y:S04]  /*e2d0*/  @!P3 LDG.E.U16 R77, desc[UR20][R88.64] ;  /* 0x00000014584db981 */ /* 0x000f28000c1e1500 */
[----:B------:R0:W4:Y:S04]  /*e2e0*/  @!P3 LDG.E.U16 R76, desc[UR20][R80.64] ;  /* 0x00000014504cb981 */ /* 0x000128000c1e1500 */
[----:B------:R-:W-:Y:S04]  /*e2f0*/  STL [R1+0x834], R92 ;  /* 0x0008345c01007387 */ /* 0x000fe80000100800 */
[----:B---3--:R1:W-:Y:S04]  /*e300*/  STL [R1+0x838], R93 ;  /* 0x0008385d01007387 */ /* 0x0083e80000100800 */
[----:B------:R-:W-:Y:S04]  /*e310*/  STL [R1+0x82c], R48 ;  /* 0x00082c3001007387 */ /* 0x000fe80000100800 */
[----:B------:R3:W-:Y:S01]  /*e320*/  STL [R1+0x830], R49 ;  /* 0x0008303101007387 */ /* 0x0007e20000100800 */
[----:B-1----:R-:W-:Y:S01]  /*e330*/  IMAD.WIDE R92, R42, 0x2, R6 ;  /* 0x000000022a5c7825 */ /* 0x002fe200078e0206 */
[----:B--2---:R-:W-:-:S02]  /*e340*/  PRMT R90, RZ, 0x7610, R90 ;  /* 0x00007610ff5a7816 */ /* 0x004fc4000000005a */
[----:B------:R-:W-:Y:S01]  /*e350*/  PRMT R91, RZ, 0x7610, R91 ;  /* 0x00007610ff5b7816 */ /* 0x000fe2000000005b */
[----:B---3--:R-:W-:-:S05]  /*e360*/  IMAD.WIDE R48, R42, 0x2, R8 ;  /* 0x000000022a307825 */ /* 0x008fca00078e0208 */
[----:B------:R-:W2:Y:S04]  /*e370*/  @!P0 LDG.E.U16 R91, desc[UR20][R92.64] ;  /* 0x000000145c5b8981 */ /* 0x000ea8000c1e1500 */
[----:B------:R-:W3:Y:S04]  /*e380*/  @!P0 LDG.E.U16 R90, desc[UR20][R48.64] ;  /* 0x00000014305a8981 */ /* 0x000ee8000c1e1500 */
[----:B------:R1:W-:Y:S04]  /*e390*/  STL.64 [R1+0x578], R92 ;  /* 0x0005785c01007387 */ /* 0x0003e80000100a00 */
[----:B------:R0:W-:Y:S04]  /*e3a0*/  STL.64 [R1+0x570], R48 ;  /* 0x0005703001007387 */ /* 0x0001e80000100a00 */
[----:B-1----:R-:W2:Y:S04]  /*e3b0*/  LDL.LU.64 R92, [R1+0x20c0] ;  /* 0x0020c000015c7983 */ /* 0x002ea80000300a00 */
[----:B0-----:R-:W2:Y:S01]  /*e3c0*/  LDL.LU.64 R48, [R1+0x20b8] ;  /* 0x0020b80001307983 */ /* 0x001ea20000300a00 */
[----:B------:R-:W-:-:S02]  /*e3d0*/  VIADD R42, R54, 0xffffffd3 ;  /* 0xffffffd3362a7836 */ /* 0x000fc40000000000 */
[----:B------:R-:W-:Y:S01]  /*e3e0*/  VIADD R44, R54, 0xffffffdb ;  /* 0xffffffdb362c7836 */ /* 0x000fe20000000000 */
[----:B------:R-:W-:Y:S02]  /*e3f0*/  STL.64 [R1+0x4f8], R88 ;  /* 0x0004f85801007387 */ /* 0x000fe40000100a00 */
[----:B------:R-:W-:Y:S01]  /*e400*/  ISETP.GE.U32.AND P3, PT, R42, 0x7fffff54, PT ;  /* 0x7fffff542a00780c */ /* 0x000fe20003f66070 */
[----:B------:R-:W-:Y:S01]  /*e410*/  IMAD R42, R4, 0x24, RZ ;  /* 0x00000024042a7824 */ /* 0x000fe200078e02ff */
[----:B------:R-:W-:Y:S01]  /*e420*/  ISETP.GE.U32.AND P0, PT, R44, 0x7fffff5c, PT ;  /* 0x7fffff5c2c00780c */ /* 0x000fe20003f06070 */
[----:B------:R0:W-:Y:S01]  /*e430*/  STL.64 [R1+0x4f0], R80 ;  /* 0x0004f05001007387 */ /* 0x0001e20000100a00 */
[----:B----4-:R-:W-:Y:S01]  /*e440*/  PRMT R3, RZ, 0x7610, R3 ;  /* 0x00007610ff037816 */ /* 0x010fe20000000003 */
[----:B------:R-:W-:-:S04]  /*e450*/  IMAD R43, R4, 0x2c, RZ ;  /* 0x0000002c042b7824 */ /* 0x000fc800078e02ff */
[--C-:B0-----:R-:W-:Y:S01]  /*e460*/  IMAD.WIDE R80, R43, 0x2, R6.reuse ;  /* 0x000000022b507825 */ /* 0x101fe200078e0206 */
[----:B---3--:R-:W-:Y:S04]  /*e470*/  STL [R1+0x824], R90 ;  /* 0x0008245a01007387 */ /* 0x008fe80000100800 */
[----:B--2---:R0:W-:Y:S02]  /*e480*/  STL [R1+0x828], R91 ;  /* 0x0008285b01007387 */ /* 0x0041e40000100800 */
        /* <DEDUP_REMOVED lines=11> */
[----:B------:R-:W-:-:S04]  /*e540*/  IMAD.WIDE R88, R42, 0x2, R8 ;  /* 0x000000022a587825 */ /* 0x000fc800078e0208 */
[C---:B------:R-:W-:Y:S01]  /*e550*/  VIADD R44, R54.reuse, 0xffffffcb ;  /* 0xffffffcb362c7836 */ /* 0x040fe20000000000 */
[----:B------:R0:W3:Y:S01]  /*e560*/  @!P0 LDG.E.U16 R86, desc[UR20][R88.64] ;  /* 0x0000001458568981 */ /* 0x0000e2000c1e1500 */
[----:B------:R-:W-:-:S03]  /*e570*/  VIADD R42, R54, 0xffffffc3 ;  /* 0xffffffc3362a7836 */ /* 0x000fc60000000000 */
[----:B------:R-:W-:Y:S01]  /*e580*/  ISETP.GE.U32.AND P0, PT, R44, 0x7fffff4c, PT ;  /* 0x7fffff4c2c00780c */ /* 0x000fe20003f06070 */
[----:B------:R0:W-:Y:S01]  /*e590*/  STL.64 [R1+0x470], R88 ;  /* 0x0004705801007387 */ /* 0x0001e20000100a00 */
[----:B------:R-:W-:Y:S01]  /*e5a0*/  ISETP.GE.U32.AND P3, PT, R42, 0x7fffff44, PT ;  /* 0x7fffff442a00780c */ /* 0x000fe20003f66070 */
[C---:B------:R-:W-:Y:S02]  /*e5b0*/  IMAD R42, R4.reuse, 0x34, RZ ;  /* 0x00000034042a7824 */ /* 0x040fe400078e02ff */
[----:B------:R-:W3:Y:S01]  /*e5c0*/  LDL.LU.64 R90, [R1+0x20b0] ;  /* 0x0020b000015a7983 */ /* 0x000ee20000300a00 */
[----:B------:R-:W-:Y:S02]  /*e5d0*/  PRMT R84, RZ, 0x7610, R84 ;  /* 0x00007610ff547816 */ /* 0x000fe40000000054 */
[----:B------:R-:W-:Y:S01]  /*e5e0*/  PRMT R85, RZ, 0x7610, R85 ;  /* 0x00007610ff557816 */ /* 0x000fe20000000055 */
[----:B------:R-:W-:Y:S02]  /*e5f0*/  IMAD R43, R4, 0x3c, RZ ;  /* 0x0000003c042b7824 */ /* 0x000fe400078e02ff */
[----:B0-----:R-:W-:Y:S01]  /*e600*/  IMAD.WIDE R88, R42, 0x2, R8 ;  /* 0x000000022a587825 */ /* 0x001fe200078e0208 */
[----:B------:R-:W-:-:S04]  /*e610*/  PRMT R74, RZ, 0x7610, R74 ;  /* 0x00007610ff4a7816 */ /* 0x000fc8000000004a */
[----:B------:R-:W3:Y:S01]  /*e620*/  @!P0 LDG.E.U16 R84, desc[UR20][R88.64] ;  /* 0x0000001458548981 */ /* 0x000ee2000c1e1500 */
[----:B------:R-:W-:-:S03]  /*e630*/  PRMT R75, RZ, 0x7610, R75 ;  /* 0x00007610ff4b7816 */ /* 0x000fc6000000004b */
[----:B--2---:R0:W-:Y:S04]  /*e640*/  STL [R1+0x4d4], R3 ;  /* 0x0004d40301007387 */ /* 0x0041e80000100800 */
[----:B0-----:R-:W2:Y:S04]  /*e650*/  LDL.LU R3, [R1+0x20a8] ;  /* 0x0020a80001037983 */ /* 0x001ea80000300800 */
[----:B------:R0:W-:Y:S04]  /*e660*/  STL.64 [R1+0x3f8], R80 ;  /* 0x0003f85001007387 */ /* 0x0001e80000100a00 */
[----:B------:R1:W-:Y:S04]  /*e670*/  STL.64 [R1+0x3f0], R76 ;  /* 0x0003f04c01007387 */ /* 0x0003e80000100a00 */
[----:B----4-:R-:W-:Y:S04]  /*e680*/  STL [R1+0x4c8], R48 ;  /* 0x0004c83001007387 */ /* 0x010fe80000100800 */
[----:B---3--:R3:W-:Y:S01]  /*e690*/  STL [R1+0x4cc], R49 ;  /* 0x0004cc3101007387 */ /* 0x0087e20000100800 */
[----:B0-----:R-:W-:-:S04]  /*e6a0*/  IMAD.WIDE R80, R43, 0x2, R6 ;  /* 0x000000022b507825 */ /* 0x001fc800078e0206 */
[----:B-1----:R-:W-:Y:S01]  /*e6b0*/  IMAD.WIDE R76, R43, 0x2, R8 ;  /* 0x000000022b4c7825 */ /* 0x002fe200078e0208 */
[----:B------:R-:W4:Y:S03]  /*e6c0*/  @!P3 LDG.E.U16 R75, desc[UR20][R80.64] ;  /* 0x00000014504bb981 */ /* 0x000f26000c1e1500 */
[----:B---3--:R-:W-:Y:S01]  /*e6d0*/  IMAD.WIDE R48, R42, 0x2, R6 ;  /* 0x000000022a307825 */ /* 0x008fe200078e0206 */
[----:B------:R0:W3:Y:S04]  /*e6e0*/  @!P3 LDG.E.U16 R74, desc[UR20][R76.64] ;  /* 0x000000144c4ab981 */ /* 0x0000e8000c1e1500 */
[----:B------:R-:W2:Y:S04]  /*e6f0*/  @!P0 LDG.E.U16 R85, desc[UR20][R48.64] ;  /* 0x0000001430558981 */ /* 0x000ea8000c1e1500 */
[----:B------:R1:W-:Y:S04]  /*e700*/  STL.64 [R1+0x378], R48 ;  /* 0x0003783001007387 */ /* 0x0003e80000100a00 */
[----:B------:R-:W-:Y:S04]  /*e710*/  STL.64 [R1+0x370], R88 ;  /* 0x0003705801007387 */ /* 0x000fe80000100a00 */
[----:B-1----:R-:W3:Y:S01]  /*e720*/  LDL.LU.64 R48, [R1+0x20a0] ;  /* 0x0020a00001307983 */ /* 0x002ee20000300a00 */
[----:B------:R-:W-:-:S03]  /*e730*/  VIADD R42, R54, 0xffffffb3 ;  /* 0xffffffb3362a7836 */ /* 0x000fc60000000000 */
[----:B------:R-:W-:Y:S02]  /*e740*/  STL.64 [R1+0x2f8], R80 ;  /* 0x0002f85001007387 */ /* 0x000fe40000100a00 */
[----:B------:R-:W-:Y:S01]  /*e750*/  ISETP.GE.U32.AND P3, PT, R42, 0x7fffff34, PT ;  /* 0x7fffff342a00780c */ /* 0x000fe20003f66070 */
[C---:B------:R-:W-:Y:S01]  /*e760*/  IMAD R42, R4.reuse, 0x44, RZ ;  /* 0x00000044042a7824 */ /* 0x040fe200078e02ff */
[----:B------:R0:W-:Y:S04]  /*e770*/  STL.64 [R1+0x2f0], R76 ;  /* 0x0002f04c01007387 */ /* 0x0001e80000100a00 */
[----:B------:R-:W-:Y:S04]  /*e780*/  STL [R1+0x4d0], R86 ;  /* 0x0004d05601007387 */ /* 0x000fe80000100800 */
[----:B------:R-:W-:Y:S01]  /*e790*/  STL [R1+0x4c0], R84 ;  /* 0x0004c05401007387 */ /* 0x000fe20000100800 */
[----:B------:R-:W-:-:S04]  /*e7a0*/  IMAD R43, R4, 0x4c, RZ ;  /* 0x0000004c042b7824 */ /* 0x000fc800078e02ff */
[--C-:B0-----:R-:W-:Y:S01]  /*e7b0*/  IMAD.WIDE R76, R43, 0x2, R6.reuse ;  /* 0x000000022b4c7825 */ /* 0x101fe200078e0206 */
[----:B--2---:R0:W-:Y:S03]  /*e7c0*/  STL [R1+0x4c4], R85 ;  /* 0x0004c45501007387 */ /* 0x0041e60000100800 */
[----:B0-----:R-:W-:-:S05]  /*e7d0*/  IMAD.WIDE R84, R42, 0x2, R6 ;  /* 0x000000022a547825 */ /* 0x001fca00078e0206 */
[----:B------:R-:W-:Y:S01]  /*e7e0*/  STL.64 [R1+0x278], R84 ;  /* 0x0002785401007387 */ /* 0x000fe20000100a00 */
[----:B---3--:R-:W-:-:S03]  /*e7f0*/  PRMT R48, RZ, 0x7610, R48 ;  /* 0x00007610ff307816 */ /* 0x008fc60000000030 */
[----:B------:R-:W-:Y:S01]  /*e800*/  STL [R1+0x458], R74 ;  /* 0x0004584a01007387 */ /* 0x000fe20000100800 */
[----:B------:R-:W-:-:S03]  /*e810*/  PRMT R49, RZ, 0x7610, R49 ;  /* 0x00007610ff317816 */ /* 0x000fc60000000031 */
[----:B----4-:R0:W-:Y:S04]  /*e820*/  STL [R1+0x45c], R75 ;  /* 0x00045c4b01007387 */ /* 0x0101e80000100800 */
[----:B------:R-:W2:Y:S01]  /*e830*/  @!P3 LDG.E.U16 R49, desc[UR20][R76.64] ;  /* 0x000000144c31b981 */ /* 0x000ea2000c1e1500 */
[----:B0-----:R-:W-:-:S05]  /*e840*/  IMAD.WIDE R74, R43, 0x2, R8 ;  /* 0x000000022b4a7825 */ /* 0x001fca00078e0208 */
[----:B------:R-:W3:Y:S01]  /*e850*/  @!P3 LDG.E.U16 R48, desc[UR20][R74.64] ;  /* 0x000000144a30b981 */ /* 0x000ee2000c1e1500 */
[----:B------:R-:W-:-:S05]  /*e860*/  VIADD R44, R54, 0xffffffbb ;  /* 0xffffffbb362c7836 */ /* 0x000fca0000000000 */
[----:B------:R-:W-:Y:S01]  /*e870*/  ISETP.GE.U32.AND P0, PT, R44, 0x7fffff3c, PT ;  /* 0x7fffff3c2c00780c */ /* 0x000fe20003f06070 */
[----:B------:R-:W-:Y:S01]  /*e880*/  IMAD.WIDE R80, R42, 0x2, R8 ;  /* 0x000000022a507825 */ /* 0x000fe200078e0208 */
[----:B------:R-:W-:Y:S02]  /*e890*/  PRMT R83, RZ, 0x7610, R83 ;  /* 0x00007610ff537816 */ /* 0x000fe40000000053 */
[----:B------:R-:W-:Y:S01]  /*e8a0*/  PRMT R79, RZ, 0x7610, R79 ;  /* 0x00007610ff4f7816 */ /* 0x000fe2000000004f */
[C---:B------:R-:W-:Y:S02]  /*e8b0*/  VIADD R42, R54.reuse, 0xffffffa3 ;  /* 0xffffffa3362a7836 */ /* 0x040fe40000000000 */
[----:B------:R-:W-:-:S03]  /*e8c0*/  VIADD R44, R54, 0xffffffab ;  /* 0xffffffab362c7836 */ /* 0x000fc60000000000 */
[----:B------:R-:W-:Y:S01]  /*e8d0*/  ISETP.GE.U32.AND P3, PT, R42, 0x7fffff24, PT ;  /* 0x7fffff242a00780c */ /* 0x000fe20003f66070 */
[----:B------:R-:W-:Y:S02]  /*e8e0*/  IMAD R42, R4, 0x54, RZ ;  /* 0x00000054042a7824 */ /* 0x000fe400078e02ff */
[----:B------:R-:W4:Y:S04]  /*e8f0*/  @!P0 LDG.E.U16 R83, desc[UR20][R84.64] ;  /* 0x0000001454538981 */ /* 0x000f28000c1e1500 */
[----:B------:R0:W4:Y:S01]  /*e900*/  @!P0 LDG.E.U16 R79, desc[UR20][R80.64] ;  /* 0x00000014504f8981 */ /* 0x000122000c1e1500 */
[----:B------:R-:W-:-:S03]  /*e910*/  ISETP.GE.U32.AND P0, PT, R44, 0x7fffff2c, PT ;  /* 0x7fffff2c2c00780c */ /* 0x000fc60003f06070 */
[----:B------:R0:W-:Y:S01]  /*e920*/  STL.64 [R1+0x270], R80 ;  /* 0x0002705001007387 */ /* 0x0001e20000100a00 */
[----:B------:R-:W-:Y:S01]  /*e930*/  PRMT R72, RZ, 0x7610, R72 ;  /* 0x00007610ff487816 */ /* 0x000fe20000000048 */
[----:B------:R-:W-:Y:S02]  /*e940*/  IMAD R43, R4, 0x5c, RZ ;  /* 0x0000005c042b7824 */ /* 0x000fe400078e02ff */
[----:B------:R1:W-:Y:S01]  /*e950*/  STL.64 [R1+0x1f8], R76 ;  /* 0x0001f84c01007387 */ /* 0x0003e20000100a00 */
[----:B------:R-:W-:-:S03]  /*e960*/  PRMT R47, RZ, 0x7610, R47 ;  /* 0x00007610ff2f7816 */ /* 0x000fc6000000002f */
[----:B------:R1:W-:Y:S01]  /*e970*/  STL.64 [R1+0x1f0], R74 ;  /* 0x0001f04a01007387 */ /* 0x0003e20000100a00 */
[----:B0-----:R-:W-:-:S04]  /*e980*/  IMAD.WIDE R80, R42, 0x2, R6 ;  /* 0x000000022a507825 */ /* 0x001fc800078e0206 */
[----:B-1----:R-:W-:Y:S01]  /*e990*/  IMAD.WIDE R76, R42, 0x2, R8 ;  /* 0x000000022a4c7825 */ /* 0x002fe200078e0208 */
[----:B------:R-:W-:Y:S01]  /*e9a0*/  STL.64 [R1+0x178], R80 ;  /* 0x0001785001007387 */ /* 0x000fe20000100a00 */
[----:B------:R-:W-:-:S03]  /*e9b0*/  PRMT R78, RZ, 0x7610, R78 ;  /* 0x00007610ff4e7816 */ /* 0x000fc6000000004e */
[----:B------:R0:W4:Y:S01]  /*e9c0*/  @!P0 LDG.E.U16 R72, desc[UR20][R76.64] ;  /* 0x000000144c488981 */ /* 0x000122000c1e1500 */
[----:B------:R-:W-:Y:S01]  /*e9d0*/  PRMT R55, RZ, 0x7610, R55 ;  /* 0x00007610ff377816 */ /* 0x000fe20000000037 */
[C---:B------:R-:W-:Y:S02]  /*e9e0*/  IMAD.WIDE R74, R43.reuse, 0x2, R6 ;  /* 0x000000022b4a7825 */ /* 0x040fe400078e0206 */
[----:B------:R-:W4:Y:S04]  /*e9f0*/  @!P0 LDG.E.U16 R78, desc[UR20][R80.64] ;  /* 0x00000014504e8981 */ /* 0x000f28000c1e1500 */
[----:B------:R1:W4:Y:S04]  /*ea00*/  @!P3 LDG.E.U16 R55, desc[UR20][R74.64] ;  /* 0x000000144a37b981 */ /* 0x000328000c1e1500 */
[----:B---3--:R-:W-:Y:S04]  /*ea10*/  STL [R1+0x448], R48 ;  /* 0x0004483001007387 */ /* 0x008fe80000100800 */
[----:B--2---:R2:W-:Y:S02]  /*ea20*/  STL [R1+0x44c], R49 ;  /* 0x00044c3101007387 */ /* 0x0045e40000100800 */
[----:B--2---:R-:W-:-:S05]  /*ea30*/  IMAD.WIDE R48, R43, 0x2, R8 ;  /* 0x000000022b307825 */ /* 0x004fca00078e0208 */
[----:B------:R2:W3:Y:S01]  /*ea40*/  @!P3 LDG.E.U16 R47, desc[UR20][R48.64] ;  /* 0x00000014302fb981 */ /* 0x0004e2000c1e1500 */
[C---:B------:R-:W-:Y:S02]  /*ea50*/  VIADD R42, R54.reuse, 0xffffff93 ;  /* 0xffffff93362a7836 */ /* 0x040fe40000000000 */
[----:B------:R-:W-:-:S03]  /*ea60*/  VIADD R44, R54, 0xffffff9b ;  /* 0xffffff9b362c7836 */ /* 0x000fc60000000000 */
[----:B------:R-:W-:Y:S01]  /*ea70*/  ISETP.GE.U32.AND P3, PT, R42, 0x7fffff14, PT ;  /* 0x7fffff142a00780c */ /* 0x000fe20003f66070 */
[----:B------:R-:W-:Y:S01]  /*ea80*/  IMAD R42, R4, 0x64, RZ ;  /* 0x00000064042a7824 */ /* 0x000fe200078e02ff */
[----:B------:R-:W-:Y:S01]  /*ea90*/  ISETP.GE.U32.AND P0, PT, R44, 0x7fffff1c, PT ;  /* 0x7fffff1c2c00780c */ /* 0x000fe20003f06070 */
[----:B------:R0:W-:Y:S01]  /*eaa0*/  STL.64 [R1+0x170], R76 ;  /* 0x0001704c01007387 */ /* 0x0001e20000100a00 */
[----:B------:R-:W-:-:S03]  /*eab0*/  IMAD R44, R4, 0x6c, RZ ;  /* 0x0000006c042c7824 */ /* 0x000fc600078e02ff */
[----:B------:R1:W-:Y:S04]  /*eac0*/  STL.64 [R1+0xf8], R74 ;  /* 0x0000f84a01007387 */ /* 0x0003e80000100a00 */
[----:B------:R2:W-:Y:S01]  /*ead0*/  STL.64 [R1+0xf0], R48 ;  /* 0x0000f03001007387 */ /* 0x0005e20000100a00 */
[----:B0-----:R-:W-:Y:S01]  /*eae0*/  IMAD.WIDE R76, R42, 0x2, R6 ;  /* 0x000000022a4c7825 */ /* 0x001fe200078e0206 */
[----:B------:R-:W-:Y:S02]  /*eaf0*/  PRMT R52, RZ, 0x7610, R52 ;  /* 0x00007610ff347816 */ /* 0x000fe40000000034 */
[----:B------:R-:W-:Y:S01]  /*eb00*/  PRMT R23, RZ, 0x7610, R23 ;  /* 0x00007610ff177816 */ /* 0x000fe20000000017 */
[----:B-1----:R-:W-:Y:S01]  /*eb10*/  IMAD.MOV.U32 R74, RZ, RZ, R45 ;  /* 0x000000ffff4a7224 */ /* 0x002fe200078e002d */
[----:B------:R-:W-:-:S02]  /*eb20*/  PRMT R21, RZ, 0x7610, R21 ;  /* 0x00007610ff157816 */ /* 0x000fc40000000015 */
[----:B------:R-:W-:Y:S01]  /*eb30*/  PRMT R20, RZ, 0x7610, R20 ;  /* 0x00007610ff147816 */ /* 0x000fe20000000014 */
[----:B----4-:R0:W-:Y:S01]  /*eb40*/  STL [R1+0x440], R72 ;  /* 0x0004404801007387 */ /* 0x0101e20000100800 */
[----:B--2---:R-:W-:-:S03]  /*eb50*/  IMAD.WIDE R48, R42, 0x2, R8 ;  /* 0x000000022a307825 */ /* 0x004fc600078e0208 */
[----:B------:R-:W-:Y:S01]  /*eb60*/  STL [R1+0x454], R83 ;  /* 0x0004545301007387 */ /* 0x000fe20000100800 */
[----:B------:R-:W-:-:S03]  /*eb70*/  IMAD.WIDE R42, R44, 0x2, R6 ;  /* 0x000000022c2a7825 */ /* 0x000fc600078e0206 */
[----:B------:R-:W-:Y:S01]  /*eb80*/  STL [R1+0x450], R79 ;  /* 0x0004504f01007387 */ /* 0x000fe20000100800 */
[----:B------:R-:W-:-:S03]  /*eb90*/  IMAD.WIDE R44, R44, 0x2, R8 ;  /* 0x000000022c2c7825 */ /* 0x000fc600078e0208 */
[----:B------:R-:W2:Y:S01]  /*eba0*/  @!P0 LDG.E.U16 R52, desc[UR20][R76.64] ;  /* 0x000000144c348981 */ /* 0x000ea2000c1e1500 */
[----:B0-----:R-:W-:-:S03]  /*ebb0*/  IMAD.MOV.U32 R72, RZ, RZ, R46 ;  /* 0x000000ffff487224 */ /* 0x001fc600078e002e */
[----:B------:R0:W4:Y:S01]  /*ebc0*/  @!P0 LDG.E.U16 R23, desc[UR20][R48.64] ;  /* 0x0000001430178981 */ /* 0x000122000c1e1500 */
[----:B------:R-:W-:-:S03]  /*ebd0*/  VIADD R46, R54, 0xffffff83 ;  /* 0xffffff83362e7836 */ /* 0x000fc60000000000 */
[----:B------:R-:W2:Y:S04]  /*ebe0*/  @!P3 LDG.E.U16 R21, desc[UR20][R42.64] ;  /* 0x000000142a15b981 */ /* 0x000ea8000c1e1500 */
[----:B------:R1:W2:Y:S01]  /*ebf0*/  @!P3 LDG.E.U16 R20, desc[UR20][R44.64] ;  /* 0x000000142c14b981 */ /* 0x0002a2000c1e1500 */
[----:B------:R-:W-:-:S03]  /*ec00*/  ISETP.GE.U32.AND P3, PT, R46, 0x7fffff04, PT ;  /* 0x7fffff042e00780c */ /* 0x000fc60003f66070 */
[----:B---3--:R3:W-:Y:S04]  /*ec10*/  STL [R1+0x3d8], R47 ;  /* 0x0003d82f01007387 */ /* 0x0087e80000100800 */
[----:B------:R-:W-:Y:S04]  /*ec20*/  STL.64 [R1+0x78], R76 ;  /* 0x0000784c01007387 */ /* 0x000fe80000100a00 */
[----:B------:R0:W-:Y:S01]  /*ec30*/  STL.64 [R1+0x70], R48 ;  /* 0x0000703001007387 */ /* 0x0001e20000100a00 */
[----:B---3--:R-:W-:-:S03]  /*ec40*/  VIADD R47, R54, 0xffffff8b ;  /* 0xffffff8b362f7836 */ /* 0x008fc60000000000 */
[----:B------:R-:W-:Y:S04]  /*ec50*/  STL [R1+0x1980], R42 ;  /* 0x0019802a01007387 */ /* 0x000fe80000100800 */
        /* <DEDUP_REMOVED lines=8> */
[----:B0-----:R-:W-:-:S03]  /*ece0*/  IMAD R48, R4, 0x74, RZ ;  /* 0x0000007404307824 */ /* 0x001fc600078e02ff */
[----:B------:R-:W-:Y:S04]  /*ecf0*/  STL [R1+0x3dc], R55 ;  /* 0x0003dc3701007387 */ /* 0x000fe80000100800 */
[----:B------:R-:W-:Y:S04]  /*ed00*/  STL [R1+0x1af8], R44 ;  /* 0x001af82c01007387 */ /* 0x000fe80000100800 */
[----:B------:R-:W-:Y:S04]  /*ed10*/  STL [R1+0x200c], R44 ;  /* 0x00200c2c01007387 */ /* 0x000fe80000100800 */
[----:B------:R-:W-:Y:S01]  /*ed20*/  STL [R1+0x1984], R45 ;  /* 0x0019842d01007387 */ /* 0x000fe20000100800 */
[----:B------:R-:W-:-:S03]  /*ed30*/  IMAD.WIDE R46, R48, 0x2, R6 ;  /* 0x00000002302e7825 */ /* 0x000fc600078e0206 */
[----:B------:R-:W-:Y:S04]  /*ed40*/  STL [R1+0x1afc], R45 ;  /* 0x001afc2d01007387 */ /* 0x000fe80000100800 */
[----:B------:R1:W-:Y:S02]  /*ed50*/  STL [R1+0x2010], R45 ;  /* 0x0020102d01007387 */ /* 0x0003e40000100800 */
[----:B-1----:R-:W-:-:S06]  /*ed60*/  PRMT R45, RZ, 0x7610, R45 ;  /* 0x00007610ff2d7816 */ /* 0x002fcc000000002d */
[----:B------:R-:W3:Y:S01]  /*ed70*/  @!P0 LDG.E.U16 R45, desc[UR20][R46.64] ;  /* 0x000000142e2d8981 */ /* 0x000ee2000c1e1500 */
[----:B------:R-:W-:Y:S01]  /*ed80*/  PRMT R44, RZ, 0x7610, R44 ;  /* 0x00007610ff2c7816 */ /* 0x000fe2000000002c */
[----:B------:R-:W-:-:S05]  /*ed90*/  IMAD.WIDE R48, R48, 0x2, R8 ;  /* 0x0000000230307825 */ /* 0x000fca00078e0208 */
[----:B------:R-:W3:Y:S04]  /*eda0*/  @!P0 LDG.E.U16 R44, desc[UR20][R48.64] ;  /* 0x00000014302c8981 */ /* 0x000ee8000c1e1500 */
[----:B--2---:R0:W-:Y:S01]  /*edb0*/  STL [R1+0x3d4], R52 ;  /* 0x0003d43401007387 */ /* 0x0041e20000100800 */
[----:B------:R-:W-:-:S03]  /*edc0*/  PRMT R43, RZ, 0x7610, R43 ;  /* 0x00007610ff2b7816 */ /* 0x000fc6000000002b */
[----:B------:R1:W-:Y:S04]  /*edd0*/  STL [R1+0x3cc], R21 ;  /* 0x0003cc1501007387 */ /* 0x0003e80000100800 */
[----:B----4-:R-:W-:Y:S01]  /*ede0*/  STL [R1+0x3d0], R23 ;  /* 0x0003d01701007387 */ /* 0x010fe20000100800 */
[----:B0-----:R-:W-:-:S03]  /*edf0*/  IMAD R52, R4, 0x7c, RZ ;  /* 0x0000007c04347824 */ /* 0x001fc600078e02ff */
[----:B------:R0:W-:Y:S01]  /*ee00*/  STL [R1+0x3c8], R20 ;  /* 0x0003c81401007387 */ /* 0x0001e20000100800 */
[----:B-1----:R-:W-:Y:S01]  /*ee10*/  IMAD.MOV.U32 R21, RZ, RZ, R51 ;  /* 0x000000ffff157224 */ /* 0x002fe200078e0033 */
[----:B------:R-:W-:Y:S01]  /*ee20*/  PRMT R42, RZ, 0x7610, R42 ;  /* 0x00007610ff2a7816 */ /* 0x000fe2000000002a */
[----:B------:R-:W-:Y:S02]  /*ee30*/  VIADD R55, R54, 0xfffffffa ;  /* 0xfffffffa36377836 */ /* 0x000fe40000000000 */
[----:B------:R-:W-:Y:S02]  /*ee40*/  IMAD.MOV.U32 R77, RZ, RZ, R53 ;  /* 0x000000ffff4d7224 */ /* 0x000fe400078e0035 */
[----:B0-----:R-:W-:Y:S02]  /*ee50*/  IMAD.MOV.U32 R20, RZ, RZ, R50 ;  /* 0x000000ffff147224 */ /* 0x001fe400078e0032 */
[----:B------:R-:W-:Y:S01]  /*ee60*/  IMAD.WIDE R50, R52, 0x2, R6 ;  /* 0x0000000234327825 */ /* 0x000fe200078e0206 */
[----:B------:R-:W-:-:S03]  /*ee70*/  ISETP.GE.U32.AND P0, PT, R55, 0x7fffff7b, PT ;  /* 0x7fffff7b3700780c */ /* 0x000fc60003f06070 */
[----:B------:R-:W-:Y:S01]  /*ee80*/  IMAD.WIDE R52, R52, 0x2, R8 ;  /* 0x0000000234347825 */ /* 0x000fe200078e0208 */
[----:B------:R-:W2:Y:S03]  /*ee90*/  @!P3 LDG.E.U16 R43, desc[UR20][R50.64] ;  /* 0x00000014322bb981 */ /* 0x000ea6000c1e1500 */
[----:B------:R-:W-:Y:S01]  /*eea0*/  VIADD R54, R54, 0xfffffff2 ;  /* 0xfffffff236367836 */ /* 0x000fe20000000000 */
[----:B------:R-:W4:Y:S04]  /*eeb0*/  @!P3 LDG.E.U16 R42, desc[UR20][R52.64] ;  /* 0x00000014342ab981 */ /* 0x000f28000c1e1500 */
[----:B------:R-:W-:Y:S01]  /*eec0*/  ISETP.GE.U32.AND P3, PT, R54, 0x7fffff73, PT ;  /* 0x7fffff733600780c */ /* 0x000fe20003f66070 */
[----:B------:R-:W-:Y:S01]  /*eed0*/  IMAD R54, R4, 0x5, RZ ;  /* 0x0000000504367824 */ /* 0x000fe200078e02ff */
[----:B------:R-:W-:-:S02]  /*eee0*/  PRMT R41, RZ, 0x7610, R41 ;  /* 0x00007610ff297816 */ /* 0x000fc40000000029 */
[----:B------:R-:W-:Y:S01]  /*eef0*/  PRMT R40, RZ, 0x7610, R40 ;  /* 0x00007610ff287816 */ /* 0x000fe20000000028 */
[----:B------:R-:W-:Y:S01]  /*ef00*/  IMAD.WIDE R88, R54, 0x2, R8 ;  /* 0x0000000236587825 */ /* 0x000fe200078e0208 */
[----:B------:R-:W-:-:S03]  /*ef10*/  PRMT R39, RZ, 0x7610, R39 ;  /* 0x00007610ff277816 */ /* 0x000fc60000000027 */
[----:B------:R-:W-:Y:S01]  /*ef20*/  IMAD R55, R4, 0xd, RZ ;  /* 0x0000000d04377824 */ /* 0x000fe200078e02ff */
[----:B------:R-:W2:Y:S01]  /*ef30*/  @!P0 LDG.E.U16 R40, desc[UR20][R88.64] ;  /* 0x0000001458288981 */ /* 0x000ea2000c1e1500 */
[----:B------:R-:W-:Y:S02]  /*ef40*/  PRMT R38, RZ, 0x7610, R38 ;  /* 0x00007610ff267816 */ /* 0x000fe40000000026 */
[----:B------:R-:W-:-:S04]  /*ef50*/  IMAD.WIDE R84, R55, 0x2, R6 ;  /* 0x0000000237547825 */ /* 0x000fc800078e0206 */
[----:B------:R-:W-:Y:S01]  /*ef60*/  IMAD.WIDE R80, R55, 0x2, R8 ;  /* 0x0000000237507825 */ /* 0x000fe200078e0208 */
[----:B------:R-:W2:Y:S04]  /*ef70*/  @!P3 LDG.E.U16 R39, desc[UR20][R84.64] ;  /* 0x000000145427b981 */ /* 0x000ea8000c1e1500 */
[----:B------:R-:W2:Y:S04]  /*ef80*/  @!P3 LDG.E.U16 R38, desc[UR20][R80.64] ;  /* 0x000000145026b981 */ /* 0x000ea8000c1e1500 */
[----:B---3--:R-:W-:Y:S04]  /*ef90*/  STL [R1+0x2014], R45 ;  /* 0x0020142d01007387 */ /* 0x008fe80000100800 */
[----:B------:R-:W-:Y:S04]  /*efa0*/  STL [R1+0x1990], R46 ;  /* 0x0019902e01007387 */ /* 0x000fe80000100800 */
[----:B------:R-:W-:Y:S04]  /*efb0*/  STL [R1+0x1b18], R46 ;  /* 0x001b182e01007387 */ /* 0x000fe80000100800 */
[----:B------:R-:W-:Y:S04]  /*efc0*/  STL [R1+0x2018], R46 ;  /* 0x0020182e01007387 */ /* 0x000fe80000100800 */
[----:B------:R-:W-:Y:S04]  /*efd0*/  STL [R1+0x198c], R47 ;  /* 0x00198c2f01007387 */ /* 0x000fe80000100800 */
[----:B------:R-:W-:Y:S04]  /*efe0*/  STL [R1+0x1b00], R47 ;  /* 0x001b002f01007387 */ /* 0x000fe80000100800 */
[----:B------:R0:W-:Y:S02]  /*eff0*/  STL [R1+0x201c], R47 ;  /* 0x00201c2f01007387 */ /* 0x0001e40000100800 */
[----:B0-----:R-:W-:-:S05]  /*f000*/  IMAD.WIDE R46, R54, 0x2, R6 ;  /* 0x00000002362e7825 */ /* 0x001fca00078e0206 */
[----:B------:R0:W3:Y:S04]  /*f010*/  @!P0 LDG.E.U16 R41, desc[UR20][R46.64] ;  /* 0x000000142e298981 */ /* 0x0000e8000c1e1500 */
[----:B------:R-:W-:Y:S04]  /*f020*/  STL [R1+0x2020], R44 ;  /* 0x0020202c01007387 */ /* 0x000fe80000100800 */
[----:B------:R-:W-:Y:S04]  /*f030*/  STL [R1+0x1998], R48 ;  /* 0x0019983001007387 */ /* 0x000fe80000100800 */
[----:B------:R-:W-:Y:S04]  /*f040*/  STL [R1+0x1b3c], R48 ;  /* 0x001b3c3001007387 */ /* 0x000fe80000100800 */
[----:B------:R-:W-:Y:S04]  /*f050*/  STL [R1+0x2024], R48 ;  /* 0x0020243001007387 */ /* 0x000fe80000100800 */
[----:B------:R-:W-:Y:S04]  /*f060*/  STL [R1+0x1994], R49 ;  /* 0x0019943101007387 */ /* 0x000fe80000100800 */
[----:B------:R1:W-:Y:S02]  /*f070*/  STL [R1+0x1b30], R49 ;  /* 0x001b303101007387 */ /* 0x0003e40000100800 */
[----:B-1----:R-:W1:Y:S02]  /*f080*/  LDC R49, c[0x0][0x3a0] ;  /* 0x0000e800ff317b82 */ /* 0x002e640000000800 */
[----:B--2---:R-:W-:Y:S01]  /*f090*/  STL [R1+0x2028], R43 ;  /* 0x0020282b01007387 */ /* 0x004fe20000100800 */
[----:B------:R-:W-:-:S03]  /*f0a0*/  IMAD.MOV.U32 R78, RZ, RZ, R56 ;  /* 0x000000ffff4e7224 */ /* 0x000fc600078e0038 */
[----:B------:R-:W-:Y:S04]  /*f0b0*/  STL [R1+0x19a0], R50 ;  /* 0x0019a03201007387 */ /* 0x000fe80000100800 */
[----:B------:R-:W-:Y:S04]  /*f0c0*/  STL [R1+0x1b58], R50 ;  /* 0x001b583201007387 */ /* 0x000fe80000100800 */
[----:B------:R-:W-:Y:S04]  /*f0d0*/  STL [R1+0x199c], R51 ;  /* 0x00199c3301007387 */ /* 0x000fe80000100800 */
[----:B------:R-:W-:Y:S04]  /*f0e0*/  STL [R1+0x1b4c], R51 ;  /* 0x001b4c3301007387 */ /* 0x000fe80000100800 */
[----:B------:R-:W-:Y:S01]  /*f0f0*/  STL [R1+0x202c], R51 ;  /* 0x00202c3301007387 */ /* 0x000fe20000100800 */
[----:B-1----:R-:W-:-:S03]  /*f100*/  VIADD R54, R49, 0xffffffe2 ;  /* 0xffffffe231367836 */ /* 0x002fc60000000000 */
[----:B----4-:R-:W-:Y:S01]  /*f110*/  STL [R1+0x2030], R42 ;  /* 0x0020302a01007387 */ /* 0x010fe20000100800 */
[----:B------:R-:W-:-:S03]  /*f120*/  VIADD R56, R49, 0xffffffea ;  /* 0xffffffea31387836 */ /* 0x000fc60000000000 */
[----:B------:R1:W-:Y:S01]  /*f130*/  STL.64 [R1+0x2090], R42 ;  /* 0x0020902a01007387 */ /* 0x0003e20000100a00 */
[----:B------:R-:W-:-:S03]  /*f140*/  ISETP.GE.U32.AND P3, PT, R54, 0x7fffff63, PT ;  /* 0x7fffff633600780c */ /* 0x000fc60003f66070 */
[----:B------:R-:W-:Y:S01]  /*f150*/  STL [R1+0x19a8], R52 ;  /* 0x0019a83401007387 */ /* 0x000fe20000100800 */
[----:B------:R-:W-:-:S03]  /*f160*/  ISETP.GE.U32.AND P0, PT, R56, 0x7fffff6b, PT ;  /* 0x7fffff6b3800780c */ /* 0x000fc60003f06070 */
[----:B------:R-:W-:Y:S01]  /*f170*/  STL [R1+0x1b74], R52 ;  /* 0x001b743401007387 */ /* 0x000fe20000100800 */
[----:B------:R-:W-:-:S03]  /*f180*/  IMAD R54, R4, 0x15, RZ ;  /* 0x0000001504367824 */ /* 0x000fc600078e02ff */
[----:B------:R-:W-:Y:S01]  /*f190*/  STL [R1+0x19a4], R53 ;  /* 0x0019a43501007387 */ /* 0x000fe20000100800 */
[----:B------:R-:W-:-:S03]  /*f1a0*/  IMAD R55, R4, 0x1d, RZ ;  /* 0x0000001d04377824 */ /* 0x000fc600078e02ff */
[----:B------:R-:W-:Y:S01]  /*f1b0*/  STL [R1+0x1b6c], R53 ;  /* 0x001b6c3501007387 */ /* 0x000fe20000100800 */
[----:B------:R-:W-:-:S03]  /*f1c0*/  PRMT R35, RZ, 0x7610, R35 ;  /* 0x00007610ff237816 */ /* 0x000fc60000000023 */
[----:B------:R0:W-:Y:S01]  /*f1d0*/  STL.64 [R1+0x670], R46 ;  /* 0x0006702e01007387 */ /* 0x0001e20000100a00 */
[----:B------:R-:W-:-:S03]  /*f1e0*/  PRMT R34, RZ, 0x7610, R34 ;  /* 0x00007610ff227816 */ /* 0x000fc60000000022 */
[----:B------:R2:W-:Y:S01]  /*f1f0*/  STL.64 [R1+0x668], R88 ;  /* 0x0006685801007387 */ /* 0x0005e20000100a00 */
[----:B------:R-:W-:-:S03]  /*f200*/  IMAD.WIDE R44, R54, 0x2, R8 ;  /* 0x00000002362c7825 */ /* 0x000fc600078e0208 */
[----:B------:R4:W-:Y:S01]  /*f210*/  STL.64 [R1+0x5e8], R84 ;  /* 0x0005e85401007387 */ /* 0x0009e20000100a00 */
[----:B-1----:R-:W-:Y:S01]  /*f220*/  IMAD.WIDE R42, R55, 0x2, R6 ;  /* 0x00000002372a7825 */ /* 0x002fe200078e0206 */
[----:B------:R-:W-:Y:S02]  /*f230*/  PRMT R37, RZ, 0x7610, R37 ;  /* 0x00007610ff257816 */ /* 0x000fe40000000025 */
[----:B------:R-:W-:Y:S01]  /*f240*/  PRMT R36, RZ, 0x7610, R36 ;  /* 0x00007610ff247816 */ /* 0x000fe20000000024 */
[----:B0-----:R-:W-:Y:S01]  /*f250*/  IMAD.WIDE R46, R54, 0x2, R6 ;  /* 0x00000002362e7825 */ /* 0x001fe200078e0206 */
[----:B------:R-:W3:Y:S03]  /*f260*/  @!P3 LDG.E.U16 R35, desc[UR20][R42.64] ;  /* 0x000000142a23b981 */ /* 0x000ee6000c1e1500 */
[C---:B------:R-:W-:Y:S01]  /*f270*/  VIADD R54, R49.reuse, 0xffffffd2 ;  /* 0xffffffd231367836 */ /* 0x040fe20000000000 */
[----:B------:R-:W3:Y:S01]  /*f280*/  @!P0 LDG.E.U16 R37, desc[UR20][R46.64] ;  /* 0x000000142e258981 */ /* 0x000ee2000c1e1500 */
[----:B------:R-:W-:-:S03]  /*f290*/  VIADD R56, R49, 0xffffffda ;  /* 0xffffffda31387836 */ /* 0x000fc60000000000 */
[----:B------:R0:W3:Y:S02]  /*f2a0*/  @!P0 LDG.E.U16 R36, desc[UR20][R44.64] ;  /* 0x000000142c248981 */ /* 0x0000e4000c1e1500 */
[----:B------:R-:W-:Y:S02]  /*f2b0*/  ISETP.GE.U32.AND P0, PT, R56, 0x7fffff5b, PT ;  /* 0x7fffff5b3800780c */ /* 0x000fe40003f06070 */
[----:B------:R-:W-:Y:S02]  /*f2c0*/  PRMT R31, RZ, 0x7610, R31 ;  /* 0x00007610ff1f7816 */ /* 0x000fe4000000001f */
[----:B------:R-:W-:Y:S02]  /*f2d0*/  PRMT R30, RZ, 0x7610, R30 ;  /* 0x00007610ff1e7816 */ /* 0x000fe4000000001e */
[----:B------:R-:W-:Y:S02]  /*f2e0*/  PRMT R33, RZ, 0x7610, R33 ;  /* 0x00007610ff217816 */ /* 0x000fe40000000021 */
[----:B------:R-:W-:Y:S01]  /*f2f0*/  PRMT R32, RZ, 0x7610, R32 ;  /* 0x00007610ff207816 */ /* 0x000fe20000000020 */
[----:B------:R-:W-:Y:S01]  /*f300*/  VIADD R56, R49, 0xffffffca ;  /* 0xffffffca31387836 */ /* 0x000fe20000000000 */
[----:B------:R-:W-:-:S02]  /*f310*/  PRMT R27, RZ, 0x7610, R27 ;  /* 0x00007610ff1b7816 */ /* 0x000fc4000000001b */
[----:B------:R-:W-:Y:S02]  /*f320*/  PRMT R26, RZ, 0x7610, R26 ;  /* 0x00007610ff1a7816 */ /* 0x000fe4000000001a */
[----:B------:R-:W-:Y:S02]  /*f330*/  PRMT R28, RZ, 0x7610, R28 ;  /* 0x00007610ff1c7816 */ /* 0x000fe4000000001c */
[----:B------:R-:W-:Y:S02]  /*f340*/  PRMT R29, RZ, 0x7610, R29 ;  /* 0x00007610ff1d7816 */ /* 0x000fe4000000001d */
[----:B------:R-:W-:Y:S02]  /*f350*/  PRMT R22, RZ, 0x7610, R22 ;  /* 0x00007610ff167816 */ /* 0x000fe40000000016 */
[----:B------:R-:W-:Y:S02]  /*f360*/  PRMT R19, RZ, 0x7610, R19 ;  /* 0x00007610ff137816 */ /* 0x000fe40000000013 */
[----:B------:R-:W-:-:S02]  /*f370*/  PRMT R25, RZ, 0x7610, R25 ;  /* 0x00007610ff197816 */ /* 0x000fc40000000019 */
[----:B------:R-:W-:Y:S02]  /*f380*/  PRMT R24, RZ, 0x7610, R24 ;  /* 0x00007610ff187816 */ /* 0x000fe40000000018 */
[----:B------:R-:W-:Y:S02]  /*f390*/  PRMT R16, RZ, 0x7610, R16 ;  /* 0x00007610ff107816 */ /* 0x000fe40000000010 */
[----:B------:R-:W-:Y:S02]  /*f3a0*/  PRMT R15, RZ, 0x7610, R15 ;  /* 0x00007610ff0f7816 */ /* 0x000fe4000000000f */
[----:B------:R-:W-:Y:S02]  /*f3b0*/  PRMT R18, RZ, 0x7610, R18 ;  /* 0x00007610ff127816 */ /* 0x000fe40000000012 */
[----:B------:R-:W-:Y:S01]  /*f3c0*/  PRMT R17, RZ, 0x7610, R17 ;  /* 0x00007610ff117816 */ /* 0x000fe20000000011 */
[----:B------:R-:W-:Y:S01]  /*f3d0*/  IMAD.MOV.U32 R75, RZ, RZ, R21 ;  /* 0x000000ffff4b7224 */ /* 0x000fe200078e0015 */
[----:B------:R-:W-:Y:S01]  /*f3e0*/  PRMT R14, RZ, 0x7610, R14 ;  /* 0x00007610ff0e7816 */ /* 0x000fe2000000000e */
[----:B------:R-:W-:Y:S01]  /*f3f0*/  IMAD.MOV.U32 R21, RZ, RZ, R72 ;  /* 0x000000ffff157224 */ /* 0x000fe200078e0048 */
[----:B------:R-:W-:Y:S01]  /*f400*/  PRMT R13, RZ, 0x7610, R13 ;  /* 0x00007610ff0d7816 */ /* 0x000fe2000000000d */
[----:B------:R-:W-:Y:S01]  /*f410*/  IMAD.MOV.U32 R23, RZ, RZ, R77 ;  /* 0x000000ffff177224 */ /* 0x000fe200078e004d */
[----:B------:R-:W-:Y:S01]  /*f420*/  PRMT R12, RZ, 0x7610, R12 ;  /* 0x00007610ff0c7816 */ /* 0x000fe2000000000c */
[----:B------:R-:W-:Y:S01]  /*f430*/  IMAD.MOV.U32 R76, RZ, RZ, R74 ;  /* 0x000000ffff4c7224 */ /* 0x000fe200078e004a */
[----:B------:R-:W-:Y:S01]  /*f440*/  PRMT R11, RZ, 0x7610, R11 ;  /* 0x00007610ff0b7816 */ /* 0x000fe2000000000b */
[----:B------:R-:W-:-:S02]  /*f450*/  IMAD.MOV.U32 R72, RZ, RZ, R57 ;  /* 0x000000ffff487224 */ /* 0x000fc400078e0039 */
[----:B------:R-:W-:Y:S02]  /*f460*/  IMAD.MOV.U32 R77, RZ, RZ, R59 ;  /* 0x000000ffff4d7224 */ /* 0x000fe400078e003b */
[----:B------:R-:W-:Y:S02]  /*f470*/  IMAD.MOV.U32 R74, RZ, RZ, R58 ;  /* 0x000000ffff4a7224 */ /* 0x000fe400078e003a */
[C---:B------:R-:W-:Y:S02]  /*f480*/  VIADD R59, R49.reuse, 0xffffff8a ;  /* 0xffffff8a313b7836 */ /* 0x040fe40000000000 */
[----:B------:R-:W-:Y:S02]  /*f490*/  VIADD R58, R49, 0xffffff82 ;  /* 0xffffff82313a7836 */ /* 0x000fe40000000000 */
[----:B------:R-:W-:Y:S02]  /*f4a0*/  IMAD.MOV.U32 R86, RZ, RZ, R20 ;  /* 0x000000ffff567224 */ /* 0x000fe400078e0014 */
[----:B------:R-:W-:-:S02]  /*f4b0*/  IMAD.MOV.U32 R20, RZ, RZ, R60 ;  /* 0x000000ffff147224 */ /* 0x000fc400078e003c */
[C---:B------:R-:W-:Y:S02]  /*f4c0*/  IMAD R60, R4.reuse, 0x75, RZ ;  /* 0x00000075043c7824 */ /* 0x040fe400078e02ff */
[----:B------:R-:W-:Y:S02]  /*f4d0*/  IMAD.MOV.U32 R83, RZ, RZ, R64 ;  /* 0x000000ffff537224 */ /* 0x000fe400078e0040 */
[----:B------:R-:W-:Y:S01]  /*f4e0*/  IMAD R64, R4, 0x7d, RZ ;  /* 0x0000007d04407824 */ /* 0x000fe200078e02ff */
[----:B--2---:R-:W-:Y:S01]  /*f4f0*/  MOV R88, R75 ;  /* 0x0000004b00587202 */ /* 0x004fe20000000f00 */
[----:B------:R-:W-:Y:S01]  /*f500*/  IMAD.MOV.U32 R75, RZ, RZ, R67 ;  /* 0x000000ffff4b7224 */ /* 0x000fe200078e0043 */
[----:B------:R-:W-:Y:S01]  /*f510*/  PRMT R10, RZ, 0x7610, R10 ;  /* 0x00007610ff0a7816 */ /* 0x000fe2000000000a */
[----:B------:R-:W-:Y:S01]  /*f520*/  IMAD.MOV.U32 R79, RZ, RZ, R62 ;  /* 0x000000ffff4f7224 */ /* 0x000fe200078e003e */
[----:B------:R-:W-:Y:S01]  /*f530*/  PRMT R2, RZ, 0x7610, R2 ;  /* 0x00007610ff027816 */ /* 0x000fe20000000002 */
[----:B----4-:R-:W-:Y:S01]  /*f540*/  IMAD.MOV.U32 R84, RZ, RZ, R65 ;  /* 0x000000ffff547224 */ /* 0x010fe200078e0041 */
[----:B------:R-:W-:Y:S01]  /*f550*/  PRMT R87, RZ, 0x7610, R87 ;  /* 0x00007610ff577816 */ /* 0x000fe20000000057 */
[----:B------:R-:W-:Y:S01]  /*f560*/  VIADD R67, R49, 0xfffffff9 ;  /* 0xfffffff931437836 */ /* 0x000fe20000000000 */
[----:B------:R-:W-:Y:S01]  /*f570*/  PRMT R5, RZ, 0x7610, R5 ;  /* 0x00007610ff057816 */ /* 0x000fe20000000005 */
[----:B------:R-:W-:-:S02]  /*f580*/  IMAD.MOV.U32 R89, RZ, RZ, R66 ;  /* 0x000000ffff597224 */ /* 0x000fc400078e0042 */
[C---:B------:R-:W-:Y:S01]  /*f590*/  VIADD R66, R49.reuse, 0xfffffff1 ;  /* 0xfffffff131427836 */ /* 0x040fe20000000000 */
[----:B------:R-:W-:Y:S01]  /*f5a0*/  PRMT R91, RZ, 0x7610, R91 ;  /* 0x00007610ff5b7816 */ /* 0x000fe2000000005b */
[----:B------:R-:W-:Y:S01]  /*f5b0*/  IMAD.MOV.U32 R85, RZ, RZ, R68 ;  /* 0x000000ffff557224 */ /* 0x000fe200078e0044 */
[----:B------:R-:W-:Y:S01]  /*f5c0*/  PRMT R92, RZ, 0x7610, R92 ;  /* 0x00007610ff5c7816 */ /* 0x000fe2000000005c */
[----:B------:R-:W-:Y:S01]  /*f5d0*/  VIADD R68, R49, 0xffffffe9 ;  /* 0xffffffe931447836 */ /* 0x000fe20000000000 */
[----:B---3--:R1:W-:Y:S04]  /*f5e0*/  STL.64 [R1+0x2080], R40 ;  /* 0x0020802801007387 */ /* 0x0083e80000100a00 */
[----:B------:R-:W-:Y:S01]  /*f5f0*/  STL.64 [R1+0x5e0], R80 ;  /* 0x0005e05001007387 */ /* 0x000fe20000100a00 */
[----:B-1----:R-:W-:-:S03]  /*f600*/  IMAD.WIDE R40, R55, 0x2, R8 ;  /* 0x0000000237287825 */ /* 0x002fc600078e0208 */
[----:B------:R-:W-:Y:S04]  /*f610*/  STL.64 [R1+0x2088], R38 ;  /* 0x0020882601007387 */ /* 0x000fe80000100a00 */
[----:B------:R1:W2:Y:S01]  /*f620*/  @!P3 LDG.E.U16 R34, desc[UR20][R40.64] ;  /* 0x000000142822b981 */ /* 0x0002a2000c1e1500 */
[----:B------:R-:W-:Y:S01]  /*f630*/  ISETP.GE.U32.AND P3, PT, R54, 0x7fffff53, PT ;  /* 0x7fffff533600780c */ /* 0x000fe20003f66070 */
[C---:B------:R-:W-:Y:S02]  /*f640*/  IMAD R54, R4.reuse, 0x25, RZ ;  /* 0x0000002504367824 */ /* 0x040fe400078e02ff */
[----:B------:R3:W-:Y:S01]  /*f650*/  STL.64 [R1+0x2098], R38 ;  /* 0x0020982601007387 */ /* 0x0007e20000100a00 */
[----:B------:R-:W-:-:S03]  /*f660*/  IMAD R55, R4, 0x2d, RZ ;  /* 0x0000002d04377824 */ /* 0x000fc600078e02ff */
[----:B------:R-:W-:Y:S04]  /*f670*/  STL.64 [R1+0x568], R46 ;  /* 0x0005682e01007387 */ /* 0x000fe80000100a00 */
[----:B------:R0:W-:Y:S04]  /*f680*/  STL.64 [R1+0x560], R44 ;  /* 0x0005602c01007387 */ /* 0x0001e80000100a00 */
[----:B------:R4:W-:Y:S01]  /*f690*/  STL.64 [R1+0x4e8], R42 ;  /* 0x0004e82a01007387 */ /* 0x0009e20000100a00 */
[----:B---3--:R-:W-:-:S03]  /*f6a0*/  IMAD.WIDE R38, R55, 0x2, R8 ;  /* 0x0000000237267825 */ /* 0x008fc600078e0208 */
[----:B------:R1:W-:Y:S01]  /*f6b0*/  STL.64 [R1+0x4e0], R40 ;  /* 0x0004e02801007387 */ /* 0x0003e20000100a00 */
[----:B0-----:R-:W-:-:S03]  /*f6c0*/  IMAD.WIDE R44, R54, 0x2, R6 ;  /* 0x00000002362c7825 */ /* 0x001fc600078e0206 */
[----:B------:R-:W3:Y:S01]  /*f6d0*/  @!P3 LDG.E.U16 R30, desc[UR20][R38.64] ;  /* 0x00000014261eb981 */ /* 0x000ee2000c1e1500 */
[----:B----4-:R-:W-:-:S03]  /*f6e0*/  IMAD.WIDE R42, R54, 0x2, R8 ;  /* 0x00000002362a7825 */ /* 0x010fc600078e0208 */
[----:B------:R0:W4:Y:S01]  /*f6f0*/  @!P0 LDG.E.U16 R33, desc[UR20][R44.64] ;  /* 0x000000142c218981 */ /* 0x000122000c1e1500 */
[----:B-1----:R-:W-:-:S03]  /*f700*/  IMAD.WIDE R40, R55, 0x2, R6 ;  /* 0x0000000237287825 */ /* 0x002fc600078e0206 */
[----:B------:R1:W2:Y:S01]  /*f710*/  @!P0 LDG.E.U16 R32, desc[UR20][R42.64] ;  /* 0x000000142a208981 */ /* 0x0002a2000c1e1500 */
[----:B------:R-:W-:-:S03]  /*f720*/  VIADD R54, R49, 0xffffffc2 ;  /* 0xffffffc231367836 */ /* 0x000fc60000000000 */
[----:B------:R0:W2:Y:S01]  /*f730*/  @!P3 LDG.E.U16 R31, desc[UR20][R40.64] ;  /* 0x00000014281fb981 */ /* 0x0000a2000c1e1500 */
[----:B------:R-:W-:Y:S02]  /*f740*/  ISETP.GE.U32.AND P0, PT, R56, 0x7fffff4b, PT ;  /* 0x7fffff4b3800780c */ /* 0x000fe40003f06070 */
[----:B------:R-:W-:Y:S01]  /*f750*/  ISETP.GE.U32.AND P3, PT, R54, 0x7fffff43, PT ;  /* 0x7fffff433600780c */ /* 0x000fe20003f66070 */
[----:B------:R0:W-:Y:S01]  /*f760*/  STL.64 [R1+0x468], R44 ;  /* 0x0004682c01007387 */ /* 0x0001e20000100a00 */
[C---:B------:R-:W-:Y:S02]  /*f770*/  IMAD R54, R4.reuse, 0x35, RZ ;  /* 0x0000003504367824 */ /* 0x040fe400078e02ff */
[----:B------:R-:W-:Y:S01]  /*f780*/  IMAD R55, R4, 0x3d, RZ ;  /* 0x0000003d04377824 */ /* 0x000fe200078e02ff */
[----:B------:R1:W-:Y:S04]  /*f790*/  STL.64 [R1+0x460], R42 ;  /* 0x0004602a01007387 */ /* 0x0003e80000100a00 */
[----:B------:R1:W-:Y:S04]  /*f7a0*/  STL.64 [R1+0x3e8], R40 ;  /* 0x0003e82801007387 */ /* 0x0003e80000100a00 */
[----:B------:R1:W-:Y:S01]  /*f7b0*/  STL.64 [R1+0x3e0], R38 ;  /* 0x0003e02601007387 */ /* 0x0003e20000100a00 */
[----:B0-----:R-:W-:-:S04]  /*f7c0*/  IMAD.WIDE R44, R54, 0x2, R6 ;  /* 0x00000002362c7825 */ /* 0x001fc800078e0206 */
[----:B-1----:R-:W-:Y:S01]  /*f7d0*/  IMAD.WIDE R42, R54, 0x2, R8 ;  /* 0x00000002362a7825 */ /* 0x002fe200078e0208 */
[----:B------:R0:W2:Y:S03]  /*f7e0*/  @!P0 LDG.E.U16 R28, desc[UR20][R44.64] ;  /* 0x000000142c1c8981 */ /* 0x0000a6000c1e1500 */
[C---:B------:R-:W-:Y:S01]  /*f7f0*/  IMAD.WIDE R40, R55.reuse, 0x2, R6 ;  /* 0x0000000237287825 */ /* 0x040fe200078e0206 */
[----:B------:R1:W2:Y:S03]  /*f800*/  @!P0 LDG.E.U16 R29, desc[UR20][R42.64] ;  /* 0x000000142a1d8981 */ /* 0x0002a6000c1e1500 */
[----:B------:R-:W-:Y:S01]  /*f810*/  IMAD.WIDE R38, R55, 0x2, R8 ;  /* 0x0000000237267825 */ /* 0x000fe200078e0208 */
[----:B------:R0:W2:Y:S03]  /*f820*/  @!P3 LDG.E.U16 R27, desc[UR20][R40.64] ;  /* 0x00000014281bb981 */ /* 0x0000a6000c1e1500 */
[C---:B------:R-:W-:Y:S01]  /*f830*/  VIADD R54, R49.reuse, 0xffffffb2 ;  /* 0xffffffb231367836 */ /* 0x040fe20000000000 */
[----:B------:R0:W2:Y:S01]  /*f840*/  @!P3 LDG.E.U16 R26, desc[UR20][R38.64] ;  /* 0x00000014261ab981 */ /* 0x0000a2000c1e1500 */
[----:B------:R-:W-:-:S03]  /*f850*/  VIADD R56, R49, 0xffffffba ;  /* 0xffffffba31387836 */ /* 0x000fc60000000000 */
        /* <DEDUP_REMOVED lines=28> */
[----:B------:R-:W2:Y:S03]  /*fa20*/  @!P0 LDG.E.U16 R18, desc[UR20][R44.64] ;  /* 0x000000142c128981 */ /* 0x000ea6000c1e1500 */
[C---:B------:R-:W-:Y:S01]  /*fa30*/  IMAD.WIDE R40, R55.reuse, 0x2, R6 ;  /* 0x0000000237287825 */ /* 0x040fe200078e0206 */
[----:B------:R-:W2:Y:S03]  /*fa40*/  @!P0 LDG.E.U16 R17, desc[UR20][R42.64] ;  /* 0x000000142a118981 */ /* 0x000ea6000c1e1500 */
[----:B------:R-:W-:Y:S01]  /*fa50*/  IMAD.WIDE R38, R55, 0x2, R8 ;  /* 0x0000000237267825 */ /* 0x000fe200078e0208 */
[----:B------:R0:W2:Y:S03]  /*fa60*/  @!P3 LDG.E.U16 R16, desc[UR20][R40.64] ;  /* 0x000000142810b981 */ /* 0x0000a6000c1e1500 */
[C---:B------:R-:W-:Y:S01]  /*fa70*/  VIADD R54, R49.reuse, 0xffffff92 ;  /* 0xffffff9231367836 */ /* 0x040fe20000000000 */
[----:B------:R1:W2:Y:S01]  /*fa80*/  @!P3 LDG.E.U16 R15, desc[UR20][R38.64] ;  /* 0x00000014260fb981 */ /* 0x0002a2000c1e1500 */
[----:B------:R-:W-:-:S03]  /*fa90*/  VIADD R56, R49, 0xffffff9a ;  /* 0xffffff9a31387836 */ /* 0x000fc60000000000 */
[----:B------:R-:W-:Y:S01]  /*faa0*/  ISETP.GE.U32.AND P3, PT, R54, 0x7fffff13, PT ;  /* 0x7fffff133600780c */ /* 0x000fe20003f66070 */
[----:B------:R-:W-:Y:S01]  /*fab0*/  IMAD R54, R4, 0x65, RZ ;  /* 0x0000006504367824 */ /* 0x000fe200078e02ff */
[----:B------:R-:W-:Y:S01]  /*fac0*/  STL.64 [R1+0x168], R44 ;  /* 0x0001682c01007387 */ /* 0x000fe20000100a00 */
[----:B------:R-:W-:Y:S01]  /*fad0*/  ISETP.GE.U32.AND P0, PT, R56, 0x7fffff1b, PT ;  /* 0x7fffff1b3800780c */ /* 0x000fe20003f06070 */
[----:B------:R-:W-:Y:S02]  /*fae0*/  IMAD R56, R4, 0x6d, RZ ;  /* 0x0000006d04387824 */ /* 0x000fe400078e02ff */
[----:B------:R-:W-:Y:S04]  /*faf0*/  STL.64 [R1+0x160], R42 ;  /* 0x0001602a01007387 */ /* 0x000fe80000100a00 */
[----:B------:R0:W-:Y:S04]  /*fb00*/  STL.64 [R1+0xe8], R40 ;  /* 0x0000e82801007387 */ /* 0x0001e80000100a00 */
[----:B------:R1:W-:Y:S01]  /*fb10*/  STL.64 [R1+0xe0], R38 ;  /* 0x0000e02601007387 */ /* 0x0003e20000100a00 */
[----:B0-----:R-:W-:-:S04]  /*fb20*/  IMAD.WIDE R40, R54, 0x2, R6 ;  /* 0x0000000236287825 */ /* 0x001fc800078e0206 */
[----:B-1----:R-:W-:Y:S01]  /*fb30*/  IMAD.WIDE R38, R54, 0x2, R8 ;  /* 0x0000000236267825 */ /* 0x002fe200078e0208 */
[----:B------:R-:W-:Y:S03]  /*fb40*/  STL.64 [R1+0x68], R40 ;  /* 0x0000682801007387 */ /* 0x000fe60000100a00 */
[C---:B------:R-:W-:Y:S01]  /*fb50*/  IMAD.WIDE R54, R56.reuse, 0x2, R6 ;  /* 0x0000000238367825 */ /* 0x040fe200078e0206 */
[----:B------:R-:W-:Y:S03]  /*fb60*/  STL.64 [R1+0x60], R38 ;  /* 0x0000602601007387 */ /* 0x000fe60000100a00 */
[----:B------:R-:W-:Y:S01]  /*fb70*/  IMAD.WIDE R56, R56, 0x2, R8 ;  /* 0x0000000238387825 */ /* 0x000fe200078e0208 */
[----:B------:R-:W-:Y:S04]  /*fb80*/  STL [R1+0x19b0], R54 ;  /* 0x0019b03601007387 */ /* 0x000fe80000100800 */
[----:B------:R-:W-:Y:S04]  /*fb90*/  STL [R1+0x19ac], R55 ;  /* 0x0019ac3701007387 */ /* 0x000fe80000100800 */
[----:B------:R-:W-:Y:S04]  /*fba0*/  STL.64 [R1+0x1b80], R54 ;  /* 0x001b803601007387 */ /* 0x000fe80000100a00 */
[----:B------:R-:W-:Y:S04]  /*fbb0*/  STL [R1+0x1d2c], R55 ;  /* 0x001d2c3701007387 */ /* 0x000fe80000100800 */
[----:B------:R-:W-:Y:S04]  /*fbc0*/  STL [R1+0x1bd8], R54 ;  /* 0x001bd83601007387 */ /* 0x000fe80000100800 */
[----:B------:R-:W2:Y:S04]  /*fbd0*/  @!P0 LDG.E.U16 R14, desc[UR20][R40.64] ;  /* 0x00000014280e8981 */ /* 0x000ea8000c1e1500 */
[----:B------:R-:W2:Y:S01]  /*fbe0*/  @!P0 LDG.E.U16 R13, desc[UR20][R38.64] ;  /* 0x00000014260d8981 */ /* 0x000ea2000c1e1500 */
[----:B------:R-:W-:-:S03]  /*fbf0*/  ISETP.GE.U32.AND P0, PT, R59, 0x7fffff0b, PT ;  /* 0x7fffff0b3b00780c */ /* 0x000fc60003f06070 */
[----:B------:R-:W2:Y:S04]  /*fc00*/  @!P3 LDG.E.U16 R12, desc[UR20][R54.64] ;  /* 0x00000014360cb981 */ /* 0x000ea8000c1e1500 */
[----:B------:R-:W-:Y:S04]  /*fc10*/  STL [R1+0x1de8], R54 ;  /* 0x001de83601007387 */ /* 0x000fe80000100800 */
[----:B------:R-:W2:Y:S01]  /*fc20*/  @!P3 LDG.E.U16 R11, desc[UR20][R56.64] ;  /* 0x00000014380bb981 */ /* 0x000ea2000c1e1500 */
[----:B------:R-:W-:Y:S01]  /*fc30*/  ISETP.GE.U32.AND P3, PT, R58, 0x7fffff03, PT ;  /* 0x7fffff033a00780c */ /* 0x000fe20003f66070 */
[----:B------:R-:W-:-:S02]  /*fc40*/  IMAD.WIDE R58, R60, 0x2, R6 ;  /* 0x000000023c3a7825 */ /* 0x000fc400078e0206 */
[----:B------:R-:W-:Y:S04]  /*fc50*/  STL [R1+0x19b8], R56 ;  /* 0x0019b83801007387 */ /* 0x000fe80000100800 */
[----:B------:R-:W-:Y:S04]  /*fc60*/  STL [R1+0x1bdc], R56 ;  /* 0x001bdc3801007387 */ /* 0x000fe80000100800 */
[----:B------:R-:W-:Y:S01]  /*fc70*/  STL [R1+0x1d48], R56 ;  /* 0x001d483801007387 */ /* 0x000fe20000100800 */
[----:B------:R-:W-:-:S03]  /*fc80*/  IMAD.MOV.U32 R80, RZ, RZ, R61 ;  /* 0x000000ffff507224 */ /* 0x000fc600078e003d */
[----:B------:R-:W-:Y:S01]  /*fc90*/  STL [R1+0x19b4], R57 ;  /* 0x0019b43901007387 */ /* 0x000fe20000100800 */
[----:B------:R-:W-:-:S03]  /*fca0*/  IMAD.WIDE R60, R60, 0x2, R8 ;  /* 0x000000023c3c7825 */ /* 0x000fc600078e0208 */
[----:B------:R-:W-:Y:S04]  /*fcb0*/  STL [R1+0x1be0], R57 ;  /* 0x001be03901007387 */ /* 0x000fe80000100800 */
[----:B------:R-:W-:Y:S04]  /*fcc0*/  STL [R1+0x1d4c], R57 ;  /* 0x001d4c3901007387 */ /* 0x000fe80000100800 */
[----:B------:R-:W-:Y:S04]  /*fcd0*/  STL [R1+0x19c0], R58 ;  /* 0x0019c03a01007387 */ /* 0x000fe80000100800 */
[----:B------:R-:W-:Y:S04]  /*fce0*/  STL [R1+0x1be4], R58 ;  /* 0x001be43a01007387 */ /* 0x000fe80000100800 */
[----:B------:R-:W-:Y:S01]  /*fcf0*/  STL [R1+0x1d54], R58 ;  /* 0x001d543a01007387 */ /* 0x000fe20000100800 */
[----:B------:R-:W-:-:S03]  /*fd00*/  IMAD.MOV.U32 R81, RZ, RZ, R63 ;  /* 0x000000ffff517224 */ /* 0x000fc600078e003f */
[----:B------:R-:W-:Y:S01]  /*fd10*/  STL [R1+0x19bc], R59 ;  /* 0x0019bc3b01007387 */ /* 0x000fe20000100800 */
[----:B------:R-:W-:-:S03]  /*fd20*/  IMAD.WIDE R62, R64, 0x2, R6 ;  /* 0x00000002403e7825 */ /* 0x000fc600078e0206 */
[----:B------:R-:W-:Y:S01]  /*fd30*/  STL [R1+0x1be8], R59 ;  /* 0x001be83b01007387 */ /* 0x000fe20000100800 */
[----:B------:R-:W-:-:S03]  /*fd40*/  IMAD.WIDE R64, R64, 0x2, R8 ;  /* 0x0000000240407825 */ /* 0x000fc600078e0208 */
[----:B------:R0:W-:Y:S04]  /*fd50*/  STL [R1+0x1d58], R59 ;  /* 0x001d583b01007387 */ /* 0x0001e80000100800 */
[----:B------:R-:W-:Y:S04]  /*fd60*/  STL [R1+0x19c8], R60 ;  /* 0x0019c83c01007387 */ /* 0x000fe80000100800 */
[----:B------:R-:W-:Y:S04]  /*fd70*/  STL [R1+0x1bec], R60 ;  /* 0x001bec3c01007387 */ /* 0x000fe80000100800 */
[----:B------:R-:W-:Y:S04]  /*fd80*/  STL [R1+0x1d5c], R60 ;  /* 0x001d5c3c01007387 */ /* 0x000fe80000100800 */
[----:B------:R-:W-:Y:S04]  /*fd90*/  STL [R1+0x19c4], R61 ;  /* 0x0019c43d01007387 */ /* 0x000fe80000100800 */
[----:B------:R-:W-:Y:S04]  /*fda0*/  STL [R1+0x1bf0], R61 ;  /* 0x001bf03d01007387 */ /* 0x000fe80000100800 */
[----:B------:R0:W2:Y:S04]  /*fdb0*/  @!P0 LDG.E.U16 R10, desc[UR20][R58.64] ;  /* 0x000000143a0a8981 */ /* 0x0000a8000c1e1500 */
[----:B------:R-:W2:Y:S01]  /*fdc0*/  @!P0 LDG.E.U16 R2, desc[UR20][R60.64] ;  /* 0x000000143c028981 */ /* 0x000ea2000c1e1500 */
[----:B------:R-:W-:-:S03]  /*fdd0*/  ISETP.GE.U32.AND P0, PT, R67, 0x7fffff7a, PT ;  /* 0x7fffff7a4300780c */ /* 0x000fc60003f06070 */
[----:B------:R-:W-:Y:S04]  /*fde0*/  STL [R1+0x1d60], R61 ;  /* 0x001d603d01007387 */ /* 0x000fe80000100800 */
[----:B------:R-:W-:Y:S04]  /*fdf0*/  STL [R1+0x19d0], R62 ;  /* 0x0019d03e01007387 */ /* 0x000fe80000100800 */
[----:B------:R-:W2:Y:S04]  /*fe00*/  @!P3 LDG.E.U16 R87, desc[UR20][R62.64] ;  /* 0x000000143e57b981 */ /* 0x000ea8000c1e1500 */
[----:B------:R-:W-:Y:S04]  /*fe10*/  STL [R1+0x1bf4], R62 ;  /* 0x001bf43e01007387 */ /* 0x000fe80000100800 */
[----:B------:R1:W2:Y:S01]  /*fe20*/  @!P3 LDG.E.U16 R5, desc[UR20][R64.64] ;  /* 0x000000144005b981 */ /* 0x0002a2000c1e1500 */
[----:B------:R-:W-:Y:S01]  /*fe30*/  ISETP.GE.U32.AND P3, PT, R66, 0x7fffff72, PT ;  /* 0x7fffff724200780c */ /* 0x000fe20003f66070 */
[----:B------:R-:W-:-:S02]  /*fe40*/  IMAD R66, R4, 0x6, RZ ;  /* 0x0000000604427824 */ /* 0x000fc400078e02ff */
[----:B------:R-:W-:Y:S01]  /*fe50*/  STL [R1+0x1d68], R62 ;  /* 0x001d683e01007387 */ /* 0x000fe20000100800 */
[----:B------:R-:W-:-:S03]  /*fe60*/  IMAD R67, R4, 0xe, RZ ;  /* 0x0000000e04437824 */ /* 0x000fc600078e02ff */
[----:B------:R-:W-:Y:S01]  /*fe70*/  STL [R1+0x19cc], R63 ;  /* 0x0019cc3f01007387 */ /* 0x000fe20000100800 */
[----:B------:R-:W-:-:S03]  /*fe80*/  IMAD.WIDE R44, R66, 0x2, R6 ;  /* 0x00000002422c7825 */ /* 0x000fc600078e0206 */
[----:B------:R-:W-:Y:S01]  /*fe90*/  STL [R1+0x1bf8], R63 ;  /* 0x001bf83f01007387 */ /* 0x000fe20000100800 */
[----:B------:R-:W-:-:S03]  /*fea0*/  IMAD.WIDE R42, R66, 0x2, R8 ;  /* 0x00000002422a7825 */ /* 0x000fc600078e0208 */
[----:B------:R-:W-:Y:S01]  /*feb0*/  STL [R1+0x1d6c], R63 ;  /* 0x001d6c3f01007387 */ /* 0x000fe20000100800 */
[----:B0-----:R-:W-:-:S03]  /*fec0*/  PRMT R59, RZ, 0x7610, R59 ;  /* 0x00007610ff3b7816 */ /* 0x001fc6000000003b */
[----:B------:R-:W-:Y:S01]  /*fed0*/  STL [R1+0x19d8], R64 ;  /* 0x0019d84001007387 */ /* 0x000fe20000100800 */
[----:B------:R-:W-:-:S03]  /*fee0*/  IMAD.WIDE R40, R67, 0x2, R6 ;  /* 0x0000000243287825 */ /* 0x000fc600078e0206 */
[----:B------:R-:W-:Y:S01]  /*fef0*/  STL [R1+0x1bfc], R64 ;  /* 0x001bfc4001007387 */ /* 0x000fe20000100800 */
[----:B------:R-:W-:-:S03]  /*ff00*/  IMAD.WIDE R38, R67, 0x2, R8 ;  /* 0x0000000243267825 */ /* 0x000fc600078e0208 */
[----:B------:R-:W-:Y:S04]  /*ff10*/  STL [R1+0x1d70], R64 ;  /* 0x001d704001007387 */ /* 0x000fe80000100800 */
[----:B------:R-:W-:Y:S04]  /*ff20*/  STL [R1+0x19d4], R65 ;  /* 0x0019d44101007387 */ /* 0x000fe80000100800 */
[----:B------:R-:W-:Y:S04]  /*ff30*/  STL [R1+0x1c00], R65 ;  /* 0x001c004101007387 */ /* 0x000fe80000100800 */
[----:B------:R1:W-:Y:S01]  /*ff40*/  STL [R1+0x1d78], R65 ;  /* 0x001d784101007387 */ /* 0x0003e20000100800 */
[----:B------:R-:W-:-:S03]  /*ff50*/  VIADD R66, R49, 0xffffffe1 ;  /* 0xffffffe131427836 */ /* 0x000fc60000000000 */
[----:B------:R0:W-:Y:S04]  /*ff60*/  STL.64 [R1+0x660], R44 ;  /* 0x0006602c01007387 */ /* 0x0001e80000100a00 */
[----:B------:R-:W-:Y:S01]  /*ff70*/  STL.64 [R1+0x658], R42 ;  /* 0x0006582a01007387 */ /* 0x000fe20000100a00 */
[----:B-1----:R-:W-:-:S03]  /*ff80*/  PRMT R65, RZ, 0x7610, R65 ;  /* 0x00007610ff417816 */ /* 0x002fc60000000041 */
[----:B------:R0:W2:Y:S04]  /*ff90*/  @!P0 LDG.E.U16 R91, desc[UR20][R44.64] ;  /* 0x000000142c5b8981 */ /* 0x0000a8000c1e1500 */
[----:B------:R-:W-:Y:S04]  /*ffa0*/  STL.64 [R1+0x5d8], R40 ;  /* 0x0005d82801007387 */ /* 0x000fe80000100a00 */
[----:B------:R1:W-:Y:S01]  /*ffb0*/  STL.64 [R1+0x5d0], R38 ;  /* 0x0005d02601007387 */ /* 0x0003e20000100a00 */
[----:B0-----:R-:W-:Y:S02]  /*ffc0*/  IMAD.MOV.U32 R45, RZ, RZ, R81 ;  /* 0x000000ffff2d7224 */ /* 0x001fe400078e0051 */
[----:B------:R-:W-:Y:S01]  /*ffd0*/  IMAD.MOV.U32 R81, RZ, RZ, R83 ;  /* 0x000000ffff517224 */ /* 0x000fe200078e0053 */
[----:B------:R1:W2:Y:S01]  /*ffe0*/  @!P3 LDG.E.U16 R59, desc[UR20][R38.64] ;  /* 0x00000014263bb981 */ /* 0x0002a2000c1e1500 */
[----:B------:R-:W-:-:S02]  /*fff0*/  IMAD.MOV.U32 R83, RZ, RZ, R84 ;  /* 0x000000ffff537224 */ /* 0x000fc400078e0054 */
[----:B------:R-:W-:Y:S01]  /*10000*/  IMAD.MOV.U32 R84, RZ, RZ, R85 ;  /* 0x000000ffff547224 */ /* 0x000fe200078e0055 */
[----:B------:R-:W2:Y:S01]  /*10010*/  @!P0 LDG.E.U16 R92, desc[UR20][R42.64] ;  /* 0x000000142a5c8981 */ /* 0x000ea2000c1e1500 */
[----:B------:R-:W-:Y:S01]  /*10020*/  IMAD.MOV.U32 R85, RZ, RZ, R86 ;  /* 0x000000ffff557224 */ /* 0x000fe200078e0056 */
[----:B------:R-:W-:Y:S01]  /*10030*/  ISETP.GE.U32.AND P0, PT, R68, 0x7fffff6a, PT ;  /* 0x7fffff6a4400780c */ /* 0x000fe20003f06070 */
[----:B------:R-:W-:Y:S01]  /*10040*/  IMAD.MOV.U32 R86, RZ, RZ, R88 ;  /* 0x000000ffff567224 */ /* 0x000fe200078e0058 */
[----:B------:R0:W2:Y:S01]  /*10050*/  @!P3 LDG.E.U16 R65, desc[UR20][R40.64] ;  /* 0x000000142841b981 */ /* 0x0000a2000c1e1500 */
[C---:B-1----:R-:W-:Y:S01]  /*10060*/  VIADD R38, R93.reuse, 0x96 ;  /* 0x000000965d267836 */ /* 0x042fe20000000000 */
[----:B------:R-:W-:Y:S01]  /*10070*/  ISETP.GE.U32.AND P3, PT, R66, 0x7fffff62, PT ;  /* 0x7fffff624200780c */ /* 0x000fe20003f66070 */
[----:B------:R-:W-:Y:S02]  /*10080*/  IMAD.MOV.U32 R88, RZ, RZ, R23 ;  /* 0x000000ffff587224 */ /* 0x000fe400078e0017 */
[----:B------:R-:W-:Y:S01]  /*10090*/  IMAD.MOV.U32 R23, RZ, RZ, R76 ;  /* 0x000000ffff177224 */ /* 0x000fe200078e004c */
[----:B------:R1:W-:Y:S01]  /*100a0*/  STL [R1+0x16b0], R38 ;  /* 0x0016b02601007387 */ /* 0x0003e20000100800 */
[----:B------:R-:W-:Y:S01]  /*100b0*/  IABS R66, R38 ;  /* 0x0000002600427213 */ /* 0x000fe20000000000 */
[----:B------:R-:W-:-:S02]  /*100c0*/  VIADD R52, R93, 0x97 ;  /* 0x000000975d347836 */ /* 0x000fc40000000000 */
[----:B------:R-:W-:Y:S02]  /*100d0*/  IMAD.MOV.U32 R76, RZ, RZ, R77 ;  /* 0x000000ffff4c7224 */ /* 0x000fe400078e004d */
[----:B------:R-:W-:Y:S02]  /*100e0*/  IMAD.MOV.U32 R77, RZ, RZ, R70 ;  /* 0x000000ffff4d7224 */ /* 0x000fe400078e0046 */
[----:B------:R-:W-:Y:S02]  /*100f0*/  IMAD.MOV.U32 R47, RZ, RZ, R83 ;  /* 0x000000ffff2f7224 */ /* 0x000fe400078e0053 */
[C---:B-1----:R-:W-:Y:S02]  /*10100*/  VIADD R38, R93.reuse, 0x9d ;  /* 0x0000009d5d267836 */ /* 0x042fe40000000000 */
[----:B------:R-:W-:Y:S02]  /*10110*/  IMAD R70, R4, 0x16, RZ ;  /* 0x0000001604467824 */ /* 0x000fe400078e02ff */
[----:B------:R-:W-:Y:S01]  /*10120*/  IMAD.MOV.U32 R83, RZ, RZ, R88 ;  /* 0x000000ffff537224 */ /* 0x000fe200078e0058 */
[----:B------:R-:W-:Y:S01]  /*10130*/  STL [R1+0x16b8], R52 ;  /* 0x0016b83401007387 */ /* 0x000fe20000100800 */
[----:B------:R-:W-:Y:S01]  /*10140*/  IMAD.MOV.U32 R88, RZ, RZ, R23 ;  /* 0x000000ffff587224 */ /* 0x000fe200078e0017 */
[----:B------:R-:W-:Y:S01]  /*10150*/  PRMT R64, RZ, 0x7610, R64 ;  /* 0x00007610ff407816 */ /* 0x000fe20000000040 */
[----:B------:R-:W-:Y:S01]  /*10160*/  VIADD R23, R93, 0x9c ;  /* 0x0000009c5d177836 */ /* 0x000fe20000000000 */
[----:B------:R1:W-:Y:S01]  /*10170*/  STL [R1+0x16e8], R38 ;  /* 0x0016e82601007387 */ /* 0x0003e20000100800 */
[----:B0-----:R-:W-:-:S03]  /*10180*/  IABS R40, R38 ;  /* 0x0000002600287213 */ /* 0x001fc60000000000 */
[----:B------:R-:W-:Y:S01]  /*10190*/  STL [R1+0x16d8], R23 ;  /* 0x0016d81701007387 */ /* 0x000fe20000100800 */
[----:B-1----:R-:W-:-:S03]  /*101a0*/  IMAD.WIDE R38, R70, 0x2, R6 ;  /* 0x0000000246267825 */ /* 0x002fc600078e0206 */
[----:B------:R-:W-:Y:S04]  /*101b0*/  STL [R1+0x1b78], R23 ;  /* 0x001b781701007387 */ /* 0x000fe80000100800 */
[----:B------:R0:W-:Y:S04]  /*101c0*/  STL.64 [R1+0x558], R38 ;  /* 0x0005582601007387 */ /* 0x0001e80000100a00 */
[----:B------:R-:W2:Y:S04]  /*101d0*/  @!P0 LDG.E.U16 R64, desc[UR20][R38.64] ;  /* 0x0000001426408981 */ /* 0x000ea8000c1e1500 */
[----:B0-----:R-:W2:Y:S01]  /*101e0*/  LDL.LU.64 R38, [R1+0x2098] ;  /* 0x0020980001267983 */ /* 0x001ea20000300a00 */
[----:B------:R-:W-:-:S02]  /*101f0*/  IMAD.MOV.U32 R46, RZ, RZ, R81 ;  /* 0x000000ffff2e7224 */ /* 0x000fc400078e0051 */
[----:B------:R-:W-:Y:S02]  /*10200*/  IMAD.MOV.U32 R81, RZ, RZ, R84 ;  /* 0x000000ffff517224 */ /* 0x000fe400078e0054 */
[----:B------:R-:W-:Y:S02]  /*10210*/  IMAD.MOV.U32 R84, RZ, RZ, R86 ;  /* 0x000000ffff547224 */ /* 0x000fe400078e0056 */
[----:B------:R-:W-:Y:S02]  /*10220*/  IMAD.MOV.U32 R86, RZ, RZ, R76 ;  /* 0x000000ffff567224 */ /* 0x000fe400078e004c */
[----:B------:R-:W-:Y:S01]  /*10230*/  IMAD.MOV.U32 R76, RZ, RZ, R69 ;  /* 0x000000ffff4c7224 */ /* 0x000fe200078e0045 */
[----:B------:R-:W-:Y:S01]  /*10240*/  IABS R67, R52 ;  /* 0x0000003400437213 */ /* 0x000fe20000000000 */
[----:B------:R-:W-:Y:S01]  /*10250*/  IMAD.HI.U32 R69, R0, R66, RZ ;  /* 0x0000004200457227 */ /* 0x000fe200078e00ff */
[----:B------:R-:W-:-:S03]  /*10260*/  PRMT R63, RZ, 0x7610, R63 ;  /* 0x00007610ff3f7816 */ /* 0x000fc6000000003f */
[----:B------:R-:W-:Y:S02]  /*10270*/  IMAD R58, R4, 0x1e, RZ ;  /* 0x0000001e043a7824 */ /* 0x000fe400078e02ff */
[----:B------:R-:W-:Y:S01]  /*10280*/  IMAD.WIDE R42, R70, 0x2, R8 ;  /* 0x00000002462a7825 */ /* 0x000fe200078e0208 */
[----:B------:R-:W-:-:S03]  /*10290*/  IABS R68, R23 ;  /* 0x0000001700447213 */ /* 0x000fc60000000000 */
[----:B------:R-:W-:Y:S01]  /*102a0*/  IMAD.MOV R70, RZ, RZ, -R69 ;  /* 0x000000ffff467224 */ /* 0x000fe200078e0a45 */
[----:B------:R-:W3:Y:S01]  /*102b0*/  @!P0 LDG.E.U16 R63, desc[UR20][R42.64] ;  /* 0x000000142a3f8981 */ /* 0x000ee2000c1e1500 */
[----:B------:R-:W-:Y:S02]  /*102c0*/  IMAD.MOV.U32 R69, RZ, RZ, R40 ;  /* 0x000000ffff457224 */ /* 0x000fe400078e0028 */
[----:B------:R-:W-:-:S04]  /*102d0*/  IMAD.WIDE R50, R58, 0x2, R6 ;  /* 0x000000023a327825 */ /* 0x000fc800078e0206 */
[----:B------:R-:W-:Y:S01]  /*102e0*/  IMAD.HI.U32 R40, R0, R67, RZ ;  /* 0x0000004300287227 */ /* 0x000fe200078e00ff */
[----:B------:R0:W-:Y:S03]  /*102f0*/  STL.64 [R1+0x550], R42 ;  /* 0x0005502a01007387 */ /* 0x0001e60000100a00 */
[C---:B------:R-:W-:Y:S02]  /*10300*/  VIADD R41, R93.reuse, 0x9e ;  /* 0x0000009e5d297836 */ /* 0x040fe40000000000 */
[----:B------:R-:W-:Y:S01]  /*10310*/  IMAD R23, R90, R70, R66 ;  /* 0x000000465a177224 */ /* 0x000fe200078e0242 */
[----:B------:R-:W-:Y:S01]  /*10320*/  STL.64 [R1+0x4d8], R50 ;  /* 0x0004d83201007387 */ /* 0x000fe20000100a00 */
[----:B------:R-:W-:Y:S02]  /*10330*/  IMAD.MOV R44, RZ, RZ, -R40 ;  /* 0x000000ffff2c7224 */ /* 0x000fe400078e0a28 */
[----:B------:R-:W-:-:S02]  /*10340*/  VIADD R40, R93, 0x9f ;  /* 0x0000009f5d287836 */ /* 0x000fc40000000000 */
[----:B------:R-:W-:Y:S01]  /*10350*/  IMAD.HI.U32 R66, R0, R68, RZ ;  /* 0x0000004400427227 */ /* 0x000fe200078e00ff */
[----:B0-----:R-:W3:Y:S03]  /*10360*/  LDL.LU.64 R42, [R1+0x2090] ;  /* 0x00209000012a7983 */ /* 0x001ee60000300a00 */
[----:B------:R-:W-:Y:S01]  /*10370*/  IMAD R44, R90, R44, R67 ;  /* 0x0000002c5a2c7224 */ /* 0x000fe200078e0243 */
[----:B------:R0:W-:Y:S01]  /*10380*/  STL [R1+0x16f4], R41 ;  /* 0x0016f42901007387 */ /* 0x0001e20000100800 */
[----:B------:R-:W-:-:S03]  /*10390*/  IMAD.MOV R66, RZ, RZ, -R66 ;  /* 0x000000ffff427224 */ /* 0x000fc600078e0a42 */
[----:B------:R-:W-:Y:S04]  /*103a0*/  STL [R1+0x1c04], R23 ;  /* 0x001c041701007387 */ /* 0x000fe80000100800 */
[----:B------:R-:W-:Y:S04]  /*103b0*/  STL [R1+0x1d80], R23 ;  /* 0x001d801701007387 */ /* 0x000fe80000100800 */
[----:B------:R-:W-:Y:S04]  /*103c0*/  STL [R1+0x16fc], R40 ;  /* 0x0016fc2801007387 */ /* 0x000fe80000100800 */
[----:B------:R-:W-:Y:S04]  /*103d0*/  STL [R1+0x1c08], R52 ;  /* 0x001c083401007387 */ /* 0x000fe80000100800 */
[----:B------:R-:W-:Y:S01]  /*103e0*/  STL [R1+0x1d84], R52 ;  /* 0x001d843401007387 */ /* 0x000fe20000100800 */
[----:B------:R-:W-:-:S03]  /*103f0*/  IABS R70, R41 ;  /* 0x0000002900467213 */ /* 0x000fc60000000000 */
[----:B------:R1:W-:Y:S01]  /*10400*/  STL [R1+0x788], R44 ;  /* 0x0007882c01007387 */ /* 0x0003e20000100800 */
[----:B0-----:R-:W-:-:S04]  /*10410*/  IMAD.HI.U32 R41, R0, R69, RZ ;  /* 0x0000004500297227 */ /* 0x001fc800078e00ff */
[----:B-1----:R-:W-:Y:S02]  /*10420*/  IMAD R44, R90, R66, R68 ;  /* 0x000000425a2c7224 */ /* 0x002fe400078e0244 */
[----:B------:R-:W-:-:S03]  /*10430*/  IMAD.MOV R41, RZ, RZ, -R41 ;  /* 0x000000ffff297224 */ /* 0x000fc600078e0a29 */
[----:B------:R0:W-:Y:S01]  /*10440*/  STL [R1+0x790], R44 ;  /* 0x0007902c01007387 */ /* 0x0001e20000100800 */
[----:B------:R-:W-:Y:S01]  /*10450*/  IABS R67, R40 ;  /* 0x0000002800437213 */ /* 0x000fe20000000000 */
[----:B------:R-:W-:Y:S02]  /*10460*/  IMAD R41, R90, R41, R69 ;  /* 0x000000295a297224 */ /* 0x000fe400078e0245 */
[----:B------:R-:W-:-:S04]  /*10470*/  IMAD.HI.U32 R40, R0, R70, RZ ;  /* 0x0000004600287227 */ /* 0x000fc800078e00ff */
[----:B0-----:R-:W-:Y:S02]  /*10480*/  IMAD.MOV.U32 R44, RZ, RZ, R47 ;  /* 0x000000ffff2c7224 */ /* 0x001fe400078e002f */
[----:B------:R-:W-:Y:S02]  /*10490*/  IMAD.MOV.U32 R47, RZ, RZ, R46 ;  /* 0x000000ffff2f7224 */ /* 0x000fe400078e002e */
[----:B------:R-:W-:Y:S01]  /*104a0*/  IMAD.MOV.U32 R46, RZ, RZ, R45 ;  /* 0x000000ffff2e7224 */ /* 0x000fe200078e002d */
[----:B------:R-:W-:Y:S01]  /*104b0*/  MOV R45, R79 ;  /* 0x0000004f002d7202 */ /* 0x000fe20000000f00 */
[----:B------:R-:W-:Y:S02]  /*104c0*/  IMAD.MOV.U32 R79, RZ, RZ, R80 ;  /* 0x000000ffff4f7224 */ /* 0x000fe400078e0050 */
[----:B------:R-:W-:Y:S02]  /*104d0*/  IMAD.MOV.U32 R80, RZ, RZ, R20 ;  /* 0x000000ffff507224 */ /* 0x000fe400078e0014 */
[----:B------:R-:W-:-:S02]  /*104e0*/  VIADD R20, R93, 0xa4 ;  /* 0x000000a45d147836 */ /* 0x000fc40000000000 */
[----:B------:R-:W-:Y:S01]  /*104f0*/  IMAD.MOV.U32 R66, RZ, RZ, R67 ;  /* 0x000000ffff427224 */ /* 0x000fe200078e0043 */
[----:B------:R0:W-:Y:S01]  /*10500*/  STL [R1+0x798], R41 ;  /* 0x0007982901007387 */ /* 0x0001e20000100800 */
[----:B------:R-:W-:Y:S01]  /*10510*/  IMAD.MOV R67, RZ, RZ, -R40 ;  /* 0x000000ffff437224 */ /* 0x000fe200078e0a28 */
[----:B------:R-:W-:Y:S02]  /*10520*/  IABS R40, R20 ;  /* 0x0000001400287213 */ /* 0x000fe40000000000 */
[----:B------:R1:W-:Y:S01]  /*10530*/  STL [R1+0x1720], R20 ;  /* 0x0017201401007387 */ /* 0x0003e20000100800 */
[C---:B------:R-:W-:Y:S02]  /*10540*/  VIADD R48, R93.reuse, 0xa5 ;  /* 0x000000a55d307836 */ /* 0x040fe40000000000 */
[----:B------:R-:W-:Y:S02]  /*10550*/  IMAD R53, R90, R67, R70 ;  /* 0x000000435a357224 */ /* 0x000fe400078e0246 */
[----:B0-----:R-:W-:-:S02]  /*10560*/  VIADD R41, R93, 0xa6 ;  /* 0x000000a65d297836 */ /* 0x001fc40000000000 */
[C---:B-1----:R-:W-:Y:S01]  /*10570*/  IMAD.HI.U32 R20, R0.reuse, R66, RZ ;  /* 0x0000004200147227 */ /* 0x042fe200078e00ff */
[----:B------:R-:W-:Y:S03]  /*10580*/  STL [R1+0x172c], R48 ;  /* 0x00172c3001007387 */ /* 0x000fe60000100800 */
[----:B------:R-:W-:Y:S01]  /*10590*/  IMAD.MOV R70, RZ, RZ, -R20 ;  /* 0x000000ffff467224 */ /* 0x000fe200078e0a14 */
[----:B------:R0:W-:Y:S01]  /*105a0*/  STL [R1+0x1734], R41 ;  /* 0x0017342901007387 */ /* 0x0001e20000100800 */
[----:B------:R-:W-:Y:S01]  /*105b0*/  IMAD.MOV.U32 R67, RZ, RZ, R40 ;  /* 0x000000ffff437224 */ /* 0x000fe200078e0028 */
[----:B------:R-:W-:Y:S01]  /*105c0*/  IABS R68, R48 ;  /* 0x0000003000447213 */ /* 0x000fe20000000000 */
[----:B------:R-:W-:Y:S01]  /*105d0*/  VIADD R40, R93, 0xa7 ;  /* 0x000000a75d287836 */ /* 0x000fe20000000000 */
[----:B------:R-:W-:Y:S01]  /*105e0*/  IABS R69, R41 ;  /* 0x0000002900457213 */ /* 0x000fe20000000000 */
[----:B------:R-:W-:Y:S01]  /*105f0*/  STL [R1+0x1c0c], R53 ;  /* 0x001c0c3501007387 */ /* 0x000fe20000100800 */
[----:B------:R-:W-:-:S04]  /*10600*/  IMAD.HI.U32 R20, R0, R67, RZ ;  /* 0x0000004300147227 */ /* 0x000fc800078e00ff */
[----:B0-----:R-:W-:Y:S01]  /*10610*/  IMAD R41, R90, R70, R66 ;  /* 0x000000465a297224 */ /* 0x001fe200078e0242 */
[----:B------:R-:W-:Y:S01]  /*10620*/  STL [R1+0x1d88], R53 ;  /* 0x001d883501007387 */ /* 0x000fe20000100800 */
[----:B------:R-:W-:Y:S01]  /*10630*/  IABS R66, R40 ;  /* 0x0000002800427213 */ /* 0x000fe20000000000 */
[----:B------:R-:W-:Y:S02]  /*10640*/  IMAD.HI.U32 R70, R0, R68, RZ ;  /* 0x0000004400467227 */ /* 0x000fe400078e00ff */
[----:B------:R0:W-:Y:S02]  /*10650*/  STL [R1+0x1730], R40 ;  /* 0x0017302801007387 */ /* 0x0001e40000100800 */
[----:B------:R-:W-:Y:S02]  /*10660*/  IMAD.MOV R20, RZ, RZ, -R20 ;  /* 0x000000ffff147224 */ /* 0x000fe400078e0a14 */
[----:B------:R1:W-:Y:S01]  /*10670*/  STL [R1+0x7ac], R41 ;  /* 0x0007ac2901007387 */ /* 0x0003e20000100800 */
[----:B------:R-:W-:-:S02]  /*10680*/  IMAD.MOV R70, RZ, RZ, -R70 ;  /* 0x000000ffff467224 */ /* 0x000fc400078e0a46 */
[----:B0-----:R-:W-:-:S04]  /*10690*/  IMAD.HI.U32 R40, R0, R69, RZ ;  /* 0x0000004500287227 */ /* 0x001fc800078e00ff */
[----:B-1----:R-:W-:Y:S02]  /*106a0*/  VIADD R41, R49, 0xfffffff8 ;  /* 0xfffffff831297836 */ /* 0x002fe40000000000 */
[----:B------:R-:W-:Y:S02]  /*106b0*/  IMAD.MOV R40, RZ, RZ, -R40 ;  /* 0x000000ffff287224 */ /* 0x000fe400078e0a28 */
[C---:B------:R-:W-:Y:S01]  /*106c0*/  IMAD R20, R90.reuse, R20, R67 ;  /* 0x000000145a147224 */ /* 0x040fe200078e0243 */
[----:B------:R-:W-:Y:S01]  /*106d0*/  ISETP.GE.U32.AND P0, PT, R41, 0x7fffff79, PT ;  /* 0x7fffff792900780c */ /* 0x000fe20003f06070 */
[C---:B------:R-:W-:Y:S02]  /*106e0*/  IMAD R41, R90.reuse, R70, R68 ;  /* 0x000000465a297224 */ /* 0x040fe400078e0244 */
[----:B------:R-:W-:Y:S01]  /*106f0*/  IMAD R40, R90, R40, R69 ;  /* 0x000000285a287224 */ /* 0x000fe200078e0245 */
[----:B------:R-:W-:Y:S01]  /*10700*/  PRMT R55, RZ, 0x7610, R55 ;  /* 0x00007610ff377816 */ /* 0x000fe20000000037 */
[----:B------:R-:W-:Y:S01]  /*10710*/  STL [R1+0x1c10], R20 ;  /* 0x001c101401007387 */ /* 0x000fe20000100800 */
[----:B------:R-:W-:-:S03]  /*10720*/  IMAD R68, R4, 0x7, RZ ;  /* 0x0000000704447824 */ /* 0x000fc600078e02ff */
[----:B------:R-:W-:Y:S04]  /*10730*/  STL [R1+0x1d8c], R20 ;  /* 0x001d8c1401007387 */ /* 0x000fe80000100800 */
[----:B------:R-:W-:Y:S04]  /*10740*/  STL [R1+0x7a4], R41 ;  /* 0x0007a42901007387 */ /* 0x000fe80000100800 */
[----:B------:R0:W-:Y:S04]  /*10750*/  STL [R1+0x7b0], R40 ;  /* 0x0007b02801007387 */ /* 0x0001e80000100800 */
[----:B------:R1:W4:Y:S01]  /*10760*/  @!P3 LDG.E.U16 R55, desc[UR20][R50.64] ;  /* 0x000000143237b981 */ /* 0x000322000c1e1500 */
[----:B0-----:R-:W-:-:S04]  /*10770*/  IMAD.WIDE R40, R68, 0x2, R8 ;  /* 0x0000000244287825 */ /* 0x001fc800078e0208 */
[----:B-1----:R-:W-:-:S04]  /*10780*/  IMAD.WIDE R50, R68, 0x2, R6 ;  /* 0x0000000244327825 */ /* 0x002fc800078e0206 */
[----:B------:R-:W-:Y:S02]  /*10790*/  IMAD.MOV.U32 R68, RZ, RZ, R50 ;  /* 0x000000ffff447224 */ /* 0x000fe400078e0032 */
[----:B------:R-:W-:Y:S01]  /*107a0*/  IMAD.MOV.U32 R69, RZ, RZ, R51 ;  /* 0x000000ffff457224 */ /* 0x000fe200078e0033 */
[----:B--2---:R-:W-:Y:S02]  /*107b0*/  PRMT R38, RZ, 0x7610, R38 ;  /* 0x00007610ff267816 */ /* 0x004fe40000000026 */
[----:B------:R-:W-:-:S04]  /*107c0*/  PRMT R39, RZ, 0x7610, R39 ;  /* 0x00007610ff277816 */ /* 0x000fc80000000027 */
[----:B------:R-:W2:Y:S04]  /*107d0*/  @!P0 LDG.E.U16 R38, desc[UR20][R40.64] ;  /* 0x0000001428268981 */ /* 0x000ea8000c1e1500 */
[----:B------:R0:W4:Y:S01]  /*107e0*/  @!P0 LDG.E.U16 R39, desc[UR20][R68.64] ;  /* 0x0000001444278981 */ /* 0x000122000c1e1500 */
[----:B------:R-:W-:-:S04]  /*107f0*/  IMAD.HI.U32 R67, R0, R66, RZ ;  /* 0x0000004200437227 */ /* 0x000fc800078e00ff */
[----:B------:R-:W-:Y:S01]  /*10800*/  IMAD.MOV R67, RZ, RZ, -R67 ;  /* 0x000000ffff437224 */ /* 0x000fe200078e0a43 */
[----:B------:R1:W-:Y:S01]  /*10810*/  STL.64 [R1+0x650], R50 ;  /* 0x0006503201007387 */ /* 0x0003e20000100a00 */
[----:B------:R-:W-:-:S05]  /*10820*/  VIADD R48, R93, 0xac ;  /* 0x000000ac5d307836 */ /* 0x000fca0000000000 */
[----:B------:R-:W-:Y:S01]  /*10830*/  STL [R1+0x1744], R48 ;  /* 0x0017443001007387 */ /* 0x000fe20000100800 */
[----:B-1----:R-:W-:Y:S02]  /*10840*/  IMAD R50, R90, R67, R66 ;  /* 0x000000435a327224 */ /* 0x002fe400078e0242 */
[----:B------:R-:W-:-:S03]  /*10850*/  VIADD R67, R49, 0xfffffff0 ;  /* 0xfffffff031437836 */ /* 0x000fc60000000000 */
[----:B------:R-:W-:Y:S02]  /*10860*/  STL [R1+0x1c14], R50 ;  /* 0x001c143201007387 */ /* 0x000fe40000100800 */
[----:B------:R-:W-:Y:S02]  /*10870*/  ISETP.GE.U32.AND P0, PT, R67, 0x7fffff71, PT ;  /* 0x7fffff714300780c */ /* 0x000fe40003f06070 */
[----:B------:R-:W-:Y:S04]  /*10880*/  STL [R1+0x1d90], R50 ;  /* 0x001d903201007387 */ /* 0x000fe80000100800 */
[----:B------:R1:W-:Y:S01]  /*10890*/  STL.64 [R1+0x640], R40 ;  /* 0x0006402801007387 */ /* 0x0003e20000100a00 */
[----:B0-----:R-:W-:Y:S01]  /*108a0*/  IMAD R69, R4, 0xf, RZ ;  /* 0x0000000f04457824 */ /* 0x001fe200078e02ff */
[----:B---3--:R-:W-:-:S02]  /*108b0*/  PRMT R42, RZ, 0x7610, R42 ;  /* 0x00007610ff2a7816 */ /* 0x008fc4000000002a */
[----:B------:R-:W-:Y:S01]  /*108c0*/  PRMT R43, RZ, 0x7610, R43 ;  /* 0x00007610ff2b7816 */ /* 0x000fe2000000002b */
[----:B-1----:R-:W-:-:S05]  /*108d0*/  IMAD.WIDE R40, R69, 0x2, R8 ;  /* 0x0000000245287825 */ /* 0x002fca00078e0208 */
[----:B------:R-:W3:Y:S04]  /*108e0*/  @!P0 LDG.E.U16 R42, desc[UR20][R40.64] ;  /* 0x00000014282a8981 */ /* 0x000ee8000c1e1500 */
[----:B--2---:R0:W-:Y:S02]  /*108f0*/  STL [R1+0xec4], R38 ;  /* 0x000ec42601007387 */ /* 0x0041e40000100800 */
[----:B0-----:R-:W-:-:S05]  /*10900*/  VIADD R38, R93, 0xad ;  /* 0x000000ad5d267836 */ /* 0x001fca0000000000 */
[----:B------:R-:W-:Y:S01]  /*10910*/  STL [R1+0x174c], R38 ;  /* 0x00174c2601007387 */ /* 0x000fe20000100800 */
[----:B------:R-:W-:-:S03]  /*10920*/  IABS R67, R38 ;  /* 0x0000002600437213 */ /* 0x000fc60000000000 */
[----:B----4-:R0:W-:Y:S02]  /*10930*/  STL [R1+0xec8], R39 ;  /* 0x000ec82701007387 */ /* 0x0101e40000100800 */
[----:B0-----:R-:W-:-:S05]  /*10940*/  IMAD.WIDE R38, R69, 0x2, R6 ;  /* 0x0000000245267825 */ /* 0x001fca00078e0206 */
[----:B------:R-:W2:Y:S01]  /*10950*/  @!P0 LDG.E.U16 R43, desc[UR20][R38.64] ;  /* 0x00000014262b8981 */ /* 0x000ea2000c1e1500 */
[----:B------:R-:W-:Y:S01]  /*10960*/  IABS R66, R48 ;  /* 0x0000003000427213 */ /* 0x000fe20000000000 */
[----:B------:R-:W-:Y:S02]  /*10970*/  VIADD R69, R49, 0xffffffe8 ;  /* 0xffffffe831457836 */ /* 0x000fe40000000000 */
[----:B------:R0:W-:Y:S02]  /*10980*/  STL.64 [R1+0x5c8], R38 ;  /* 0x0005c82601007387 */ /* 0x0001e40000100a00 */
[----:B------:R-:W-:Y:S02]  /*10990*/  IMAD.HI.U32 R68, R0, R66, RZ ;  /* 0x0000004200447227 */ /* 0x000fe400078e00ff */
[----:B------:R1:W-:Y:S01]  /*109a0*/  STL.64 [R1+0x5c0], R40 ;  /* 0x0005c02801007387 */ /* 0x0003e20000100a00 */
[----:B------:R-:W-:Y:S01]  /*109b0*/  ISETP.GE.U32.AND P0, PT, R69, 0x7fffff69, PT ;  /* 0x7fffff694500780c */ /* 0x000fe20003f06070 */
[----:B------:R-:W-:-:S02]  /*109c0*/  IMAD.MOV R68, RZ, RZ, -R68 ;  /* 0x000000ffff447224 */ /* 0x000fc400078e0a44 */
[----:B0-----:R-:W4:Y:S04]  /*109d0*/  LDL.LU.64 R38, [R1+0x2088] ;  /* 0x0020880001267983 */ /* 0x001f280000300a00 */
[----:B-1----:R-:W4:Y:S04]  /*109e0*/  LDL.LU.64 R40, [R1+0x2080] ;  /* 0x0020800001287983 */ /* 0x002f280000300a00 */
[----:B---3--:R0:W-:Y:S01]  /*109f0*/  STL [R1+0xe8c], R42 ;  /* 0x000e8c2a01007387 */ /* 0x0081e20000100800 */
[----:B------:R-:W-:Y:S02]  /*10a00*/  IMAD.MOV.U32 R51, RZ, RZ, R46 ;  /* 0x000000ffff337224 */ /* 0x000fe400078e002e */
[----:B------:R-:W-:-:S02]  /*10a10*/  IMAD.MOV.U32 R46, RZ, RZ, R83 ;  /* 0x000000ffff2e7224 */ /* 0x000fc400078e0053 */
[----:B------:R-:W-:Y:S01]  /*10a20*/  IMAD.MOV.U32 R83, RZ, RZ, R85 ;  /* 0x000000ffff537224 */ /* 0x000fe200078e0055 */
[----:B------:R-:W-:Y:S01]  /*10a30*/  PRMT R71, RZ, 0x7610, R71 ;  /* 0x00007610ff477816 */ /* 0x000fe20000000047 */
[----:B------:R-:W-:Y:S02]  /*10a40*/  IMAD.MOV.U32 R85, RZ, RZ, R88 ;  /* 0x000000ffff557224 */ /* 0x000fe400078e0058 */
[----:B------:R-:W-:Y:S02]  /*10a50*/  IMAD.MOV.U32 R48, RZ, RZ, R79 ;  /* 0x000000ffff307224 */ /* 0x000fe400078e004f */
[----:B------:R-:W-:Y:S01]  /*10a60*/  IMAD.MOV.U32 R88, RZ, RZ, R78 ;  /* 0x000000ffff587224 */ /* 0x000fe200078e004e */
[----:B------:R-:W-:Y:S01]  /*10a70*/  PRMT R73, RZ, 0x7610, R73 ;  /* 0x00007610ff497816 */ /* 0x000fe20000000049 */
[----:B------:R-:W-:Y:S02]  /*10a80*/  IMAD.MOV.U32 R62, RZ, RZ, R44 ;  /* 0x000000ffff3e7224 */ /* 0x000fe400078e002c */
[----:B0-----:R-:W-:-:S02]  /*10a90*/  IMAD.MOV.U32 R42, RZ, RZ, R47 ;  /* 0x000000ffff2a7224 */ /* 0x001fc400078e002f */
[----:B------:R-:W-:Y:S02]  /*10aa0*/  IMAD.MOV.U32 R44, RZ, RZ, R80 ;  /* 0x000000ffff2c7224 */ /* 0x000fe400078e0050 */
[----:B------:R-:W-:Y:S01]  /*10ab0*/  IMAD.MOV.U32 R47, RZ, RZ, R81 ;  /* 0x000000ffff2f7224 */ /* 0x000fe200078e0051 */
[----:B--2---:R0:W-:Y:S02]  /*10ac0*/  STL [R1+0xe90], R43 ;  /* 0x000e902b01007387 */ /* 0x0041e40000100800 */
[----:B0-----:R-:W-:Y:S02]  /*10ad0*/  IMAD.MOV.U32 R43, RZ, RZ, R45 ;  /* 0x000000ffff2b7224 */ /* 0x001fe400078e002d */
[----:B------:R-:W-:Y:S02]  /*10ae0*/  IMAD.MOV.U32 R45, RZ, RZ, R84 ;  /* 0x000000ffff2d7224 */ /* 0x000fe400078e0054 */
[----:B------:R-:W-:Y:S02]  /*10af0*/  IMAD.MOV.U32 R84, RZ, RZ, R86 ;  /* 0x000000ffff547224 */ /* 0x000fe400078e0056 */
[----:B------:R-:W-:-:S02]  /*10b00*/  IMAD.MOV.U32 R86, RZ, RZ, R21 ;  /* 0x000000ffff567224 */ /* 0x000fc400078e0015 */
[----:B------:R-:W-:Y:S02]  /*10b10*/  IMAD R21, R90, R68, R66 ;  /* 0x000000445a157224 */ /* 0x000fe400078e0242 */
[----:B------:R-:W-:-:S04]  /*10b20*/  IMAD R68, R4, 0x17, RZ ;  /* 0x0000001704447824 */ /* 0x000fc800078e02ff */
[----:B------:R-:W-:-:S04]  /*10b30*/  IMAD.WIDE R78, R68, 0x2, R6 ;  /* 0x00000002444e7825 */ /* 0x000fc800078e0206 */
[----:B------:R-:W-:Y:S01]  /*10b40*/  IMAD.WIDE R80, R68, 0x2, R8 ;  /* 0x0000000244507825 */ /* 0x000fe200078e0208 */
[----:B------:R-:W2:Y:S04]  /*10b50*/  @!P0 LDG.E.U16 R71, desc[UR20][R78.64] ;  /* 0x000000144e478981 */ /* 0x000ea8000c1e1500 */
[----:B------:R-:W3:Y:S01]  /*10b60*/  @!P0 LDG.E.U16 R73, desc[UR20][R80.64] ;  /* 0x0000001450498981 */ /* 0x000ee2000c1e1500 */
[----:B------:R-:W-:-:S04]  /*10b70*/  IMAD.HI.U32 R66, R0, R67, RZ ;  /* 0x0000004300427227 */ /* 0x000fc800078e00ff */
[----:B------:R-:W-:Y:S01]  /*10b80*/  IMAD.MOV R66, RZ, RZ, -R66 ;  /* 0x000000ffff427224 */ /* 0x000fe200078e0a42 */
[----:B------:R-:W-:Y:S03]  /*10b90*/  STL [R1+0x1c18], R21 ;  /* 0x001c181501007387 */ /* 0x000fe60000100800 */
[----:B------:R-:W-:Y:S01]  /*10ba0*/  IMAD R67, R90, R66, R67 ;  /* 0x000000425a437224 */ /* 0x000fe200078e0243 */
[----:B------:R-:W-:Y:S01]  /*10bb0*/  STL [R1+0x1d94], R21 ;  /* 0x001d941501007387 */ /* 0x000fe20000100800 */
[----:B------:R-:W-:Y:S02]  /*10bc0*/  IMAD.MOV.U32 R66, RZ, RZ, R62 ;  /* 0x000000ffff427224 */ /* 0x000fe400078e003e */
[----:B------:R-:W-:Y:S01]  /*10bd0*/  IMAD.MOV.U32 R62, RZ, RZ, R48 ;  /* 0x000000ffff3e7224 */ /* 0x000fe200078e0030 */
[----:B------:R-:W-:Y:S01]  /*10be0*/  STL.64 [R1+0x548], R78 ;  /* 0x0005484e01007387 */ /* 0x000fe20000100a00 */
[----:B------:R-:W-:Y:S01]  /*10bf0*/  MOV R48, R45 ;  /* 0x0000002d00307202 */ /* 0x000fe20000000f00 */
[----:B------:R-:W-:-:S02]  /*10c00*/  IMAD.MOV.U32 R45, RZ, RZ, R86 ;  /* 0x000000ffff2d7224 */ /* 0x000fc400078e0056 */
[----:B------:R-:W-:Y:S01]  /*10c10*/  STL.64 [R1+0x540], R80 ;  /* 0x0005405001007387 */ /* 0x000fe20000100a00 */
[----:B------:R-:W-:-:S03]  /*10c20*/  IMAD.MOV.U32 R86, RZ, RZ, R76 ;  /* 0x000000ffff567224 */ /* 0x000fc600078e004c */
[----:B------:R0:W-:Y:S04]  /*10c30*/  STL [R1+0x7c8], R67 ;  /* 0x0007c84301007387 */ /* 0x0001e80000100800 */
[----:B------:R-:W4:Y:S01]  /*10c40*/  LDL.LU R76, [R1+0x974] ;  /* 0x00097400014c7983 */ /* 0x000f220000300800 */
[----:B------:R-:W-:Y:S02]  /*10c50*/  IMAD.MOV.U32 R69, RZ, RZ, R51 ;  /* 0x000000ffff457224 */ /* 0x000fe400078e0033 */
[----:B0-----:R-:W-:Y:S02]  /*10c60*/  IMAD.MOV.U32 R67, RZ, RZ, R42 ;  /* 0x000000ffff437224 */ /* 0x001fe400078e002a */
[----:B------:R-:W-:Y:S02]  /*10c70*/  IMAD.MOV.U32 R42, RZ, RZ, R44 ;  /* 0x000000ffff2a7224 */ /* 0x000fe400078e002c */
[----:B------:R-:W-:-:S02]  /*10c80*/  IMAD.MOV.U32 R44, RZ, RZ, R83 ;  /* 0x000000ffff2c7224 */ /* 0x000fc400078e0053 */
[----:B------:R-:W-:Y:S02]  /*10c90*/  IMAD.MOV.U32 R83, RZ, RZ, R88 ;  /* 0x000000ffff537224 */ /* 0x000fe400078e0058 */
[----:B------:R-:W-:Y:S02]  /*10ca0*/  IMAD.MOV.U32 R88, RZ, RZ, R77 ;  /* 0x000000ffff587224 */ /* 0x000fe400078e004d */
[----:B------:R-:W4:Y:S01]  /*10cb0*/  LDL.LU R77, [R1+0x970] ;  /* 0x00097000014d7983 */ /* 0x000f220000300800 */
[----:B------:R-:W-:Y:S02]  /*10cc0*/  IMAD.MOV.U32 R51, RZ, RZ, R47 ;  /* 0x000000ffff337224 */ /* 0x000fe400078e002f */
[----:B------:R-:W-:Y:S01]  /*10cd0*/  IMAD.MOV.U32 R47, RZ, RZ, R84 ;  /* 0x000000ffff2f7224 */ /* 0x000fe200078e0054 */
[----:B------:R-:W4:Y:S01]  /*10ce0*/  LDL.LU R79, [R1+0x2078] ;  /* 0x00207800014f7983 */ /* 0x000f220000300800 */
[----:B------:R-:W-:-:S03]  /*10cf0*/  IMAD.MOV.U32 R84, RZ, RZ, R89 ;  /* 0x000000ffff547224 */ /* 0x000fc600078e0059 */
[----:B------:R-:W4:Y:S01]  /*10d00*/  LDL.LU R78, [R1+0x96c] ;  /* 0x00096c00014e7983 */ /* 0x000f220000300800 */
[----:B------:R-:W-:Y:S02]  /*10d10*/  IMAD.MOV.U32 R70, RZ, RZ, R43 ;  /* 0x000000ffff467224 */ /* 0x000fe400078e002b */
[----:B------:R-:W-:Y:S02]  /*10d20*/  IMAD.MOV.U32 R89, RZ, RZ, R72 ;  /* 0x000000ffff597224 */ /* 0x000fe400078e0048 */
[----:B------:R-:W-:Y:S02]  /*10d30*/  IMAD.MOV.U32 R43, RZ, RZ, R46 ;  /* 0x000000ffff2b7224 */ /* 0x000fe400078e002e */
[----:B------:R-:W-:Y:S02]  /*10d40*/  IMAD.MOV.U32 R46, RZ, RZ, R85 ;  /* 0x000000ffff2e7224 */ /* 0x000fe400078e0055 */
[----:B------:R-:W-:Y:S02]  /*10d50*/  IMAD.MOV.U32 R85, RZ, RZ, R75 ;  /* 0x000000ffff557224 */ /* 0x000fe400078e004b */
[----:B------:R-:W-:Y:S01]  /*10d60*/  IMAD.MOV.U32 R75, RZ, RZ, R74 ;  /* 0x000000ffff4b7224 */ /* 0x000fe200078e004a */
[----:B--2---:R0:W-:Y:S04]  /*10d70*/  STL [R1+0xe88], R71 ;  /* 0x000e884701007387 */ /* 0x0041e80000100800 */
[----:B0-----:R-:W2:Y:S04]  /*10d80*/  LDL.LU R71, [R1+0x968] ;  /* 0x0009680001477983 */ /* 0x001ea80000300800 */
[----:B------:R-:W2:Y:S04]  /*10d90*/  LDL.LU R72, [R1+0x964] ;  /* 0x0009640001487983 */ /* 0x000ea80000300800 */
[----:B------:R-:W2:Y:S04]  /*10da0*/  LDL.LU.64 R80, [R1+0x2070] ;  /* 0x0020700001507983 */ /* 0x000ea80000300a00 */
[----:B---3--:R0:W-:Y:S04]  /*10db0*/  STL [R1+0xe84], R73 ;  /* 0x000e844901007387 */ /* 0x0081e80000100800 */
[----:B0-----:R-:W3:Y:S04]  /*10dc0*/  LDL.LU R73, [R1+0x960] ;  /* 0x0009600001497983 */ /* 0x001ee80000300800 */
[----:B------:R-:W3:Y:S01]  /*10dd0*/  LDL.LU R74, [R1+0x95c] ;  /* 0x00095c00014a7983 */ /* 0x000ee20000300800 */
[----:B------:R-:W-:-:S04]  /*10de0*/  @!UP1 UIADD3 UR10, UPT, UPT, -UR10, 0x100000, URZ ;  /* 0x001000000a0a9890 */ /* 0x000fc8000fffe1ff */
[----:B------:R-:W-:Y:S02]  /*10df0*/  @!UP1 USHF.L.U32 UR11, UR10, 0xb, URZ ;  /* 0x0000000b0a0b9899 */ /* 0x000fe400080006ff */
[----:B------:R-:W-:Y:S01]  /*10e00*/  @!UP1 USHF.L.U32 UR10, UR10, 0x1, URZ ;  /* 0x000000010a0a9899 */ /* 0x000fe200080006ff */
[----:B------:R-:W-:-:S11]  /*10e10*/  VOTEU.ALL UP1, P1 ;  /* 0x0000000000ff7886 */ /* 0x000fd60000820000 */
[----:B------:R0:W1:Y:S01]  /*10e20*/  @!UP1 SYNCS.EXCH.64 URZ, [UR4+0x40008], UR10 ;  /* 0x0400080a04ff95b2 */ /* 0x0000620008000100 */
[----:B----4-:R4:W-:Y:S04]  /*10e30*/  STS.U16 [R3+UR4+0x2800], R76 ;  /* 0x0028004c03007988 */ /* 0x0109e80008000404 */
[----:B------:R4:W-:Y:S04]  /*10e40*/  STS.U16 [R3+UR4+0x9000], R44 ;  /* 0x0090002c03007988 */ /* 0x0009e80008000404 */
[----:B------:R1:W-:Y:S01]  /*10e50*/  STS.U16 [R3+UR4+0x9800], R83 ;  /* 0x0098005303007988 */ /* 0x0003e20008000404 */
[----:B------:R-:W-:Y:S01]  /*10e60*/  VIADD R68, R49, 0xffffffe0 ;  /* 0xffffffe031447836 */ /* 0x000fe20000000000 */
[----:B------:R-:W-:Y:S01]  /*10e70*/  PRMT R54, RZ, 0x7610, R54 ;  /* 0x00007610ff367816 */ /* 0x000fe20000000036 */
[----:B0-----:R-:W0:Y:S01]  /*10e80*/  LDCU UR10, c[0x0][0x3b0] ;  /* 0x00007600ff0a77ac */ /* 0x001e220008000800 */
[----:B----4-:R-:W4:Y:S01]  /*10e90*/  LDL.LU R76, [R1+0x958] ;  /* 0x00095800014c7983 */ /* 0x010f220000300800 */
[----:B------:R-:W-:-:S02]  /*10ea0*/  PRMT R60, RZ, 0x7610, R60 ;  /* 0x00007610ff3c7816 */ /* 0x000fc4000000003c */
[----:B------:R-:W-:Y:S01]  /*10eb0*/  PRMT R61, RZ, 0x7610, R61 ;  /* 0x00007610ff3d7816 */ /* 0x000fe2000000003d */
[----:B------:R-:W4:Y:S01]  /*10ec0*/  LDL.LU R44, [R1+0x954] ;  /* 0x00095400012c7983 */ /* 0x000f220000300800 */
[----:B------:R-:W-:Y:S01]  /*10ed0*/  PRMT R50, RZ, 0x7610, R50 ;  /* 0x00007610ff327816 */ /* 0x000fe20000000032 */
[----:B------:R-:W0:Y:S02]  /*10ee0*/  LDCU UR11, c[0x0][0x3b0] ;  /* 0x00007600ff0b77ac */ /* 0x000e240008000800 */
[----:B------:R0:W-:Y:S04]  /*10ef0*/  STS.U16 [R3+UR4+0x1c00], R84 ;  /* 0x001c005403007988 */ /* 0x0001e80008000404 */
[----:B-1----:R-:W4:Y:S04]  /*10f00*/  LDL.LU R83, [R1+0x950] ;  /* 0x0009500001537983 */ /* 0x002f280000300800 */
[----:B------:R1:W-:Y:S04]  /*10f10*/  STS.U16 [R3+UR4+0x9c00], R85 ;  /* 0x009c005503007988 */ /* 0x0003e80008000404 */
[----:B0-----:R-:W4:Y:S04]  /*10f20*/  LDL.LU R84, [R1+0x94c] ;  /* 0x00094c0001547983 */ /* 0x001f280000300800 */
        /* <DEDUP_REMOVED lines=12> */
[----:B-1----:R-:W4:Y:S04]  /*10ff0*/  LDL.LU R78, [R1+0x930] ;  /* 0x00093000014e7983 */ /* 0x002f280000300800 */
[----:B--2---:R0:W-:Y:S04]  /*11000*/  STS.U16 [R3+UR4+0xac00], R71 ;  /* 0x00ac004703007988 */ /* 0x0041e80008000404 */
[----:B------:R1:W-:Y:S04]  /*11010*/  STS.U16 [R3+UR4+0x3000], R72 ;  /* 0x0030004803007988 */ /* 0x0003e80008000404 */
[----:B0-----:R-:W2:Y:S04]  /*11020*/  LDL.LU R71, [R1+0x92c] ;  /* 0x00092c0001477983 */ /* 0x001ea80000300800 */
[----:B-1----:R-:W2:Y:S04]  /*11030*/  LDL.LU R72, [R1+0x928] ;  /* 0x0009280001487983 */ /* 0x002ea80000300800 */
[----:B---3--:R0:W-:Y:S04]  /*11040*/  STS.U16 [R3+UR4+0xb000], R73 ;  /* 0x00b0004903007988 */ /* 0x0081e80008000404 */
[----:B------:R1:W-:Y:S04]  /*11050*/  STS.U16 [R3+UR4+0x3400], R74 ;  /* 0x0034004a03007988 */ /* 0x0003e80008000404 */
[----:B0-----:R-:W3:Y:S04]  /*11060*/  LDL.LU R73, [R1+0x920] ;  /* 0x0009200001497983 */ /* 0x001ee80000300800 */
[----:B-1----:R-:W3:Y:S01]  /*11070*/  LDL.LU R74, [R1+0x91c] ;  /* 0x00091c00014a7983 */ /* 0x002ee20000300800 */
[----:B------:R-:W-:-:S03]  /*11080*/  ISETP.GE.U32.AND P0, PT, R68, 0x7fffff61, PT ;  /* 0x7fffff614400780c */ /* 0x000fc60003f06070 */
[----:B------:R0:W-:Y:S04]  /*11090*/  STS.U16 [R3+UR4], R66 ;  /* 0x0000004203007988 */ /* 0x0001e80008000404 */
[----:B------:R-:W3:Y:S04]  /*110a0*/  LDL.LU R68, [R1+0x918] ;  /* 0x0009180001447983 */ /* 0x000ee80000300800 */
[----:B------:R1:W-:Y:S04]  /*110b0*/  STS.U16 [R3+UR4+0x8000], R67 ;  /* 0x0080004303007988 */ /* 0x0003e80008000404 */
[----:B0-----:R-:W3:Y:S04]  /*110c0*/  LDL.LU R66, [R1+0x914] ;  /* 0x0009140001427983 */ /* 0x001ee80000300800 */
[----:B------:R0:W-:Y:S04]  /*110d0*/  STS.U16 [R3+UR4+0x400], R69 ;  /* 0x0004004503007988 */ /* 0x0001e80008000404 */
[----:B-1----:R-:W3:Y:S04]  /*110e0*/  LDL.LU R67, [R1+0x904] ;  /* 0x0009040001437983 */ /* 0x002ee80000300800 */
        /* <DEDUP_REMOVED lines=16> */
[----:B----4-:R1:W-:Y:S04]  /*111f0*/  STS.U16 [R3+UR4+0xb400], R76 ;  /* 0x00b4004c03007988 */ /* 0x0103e80008000404 */
[----:B------:R4:W-:Y:S04]  /*11200*/  STS.U16 [R3+UR4+0x1800], R45 ;  /* 0x0018002d03007988 */ /* 0x0009e80008000404 */
[----:B0-----:R-:W3:Y:S01]  /*11210*/  LDL.LU R48, [R1+0x240] ;  /* 0x0002400001307983 */ /* 0x001ee20000300800 */
[----:B-1----:R-:W-:-:S03]  /*11220*/  LOP3.LUT R76, R3, 0x10, RZ, 0x3c, !PT ;  /* 0x00000010034c7812 */ /* 0x002fc600078e3cff */
[----:B------:R0:W-:Y:S04]  /*11230*/  STS.U16 [R3+UR4+0x3800], R44 ;  /* 0x0038002c03007988 */ /* 0x0001e80008000404 */
[----:B----4-:R-:W4:Y:S04]  /*11240*/  LDL.LU R45, [R1+0x1d4] ;  /* 0x0001d400012d7983 */ /* 0x010f280000300800 */
        /* <DEDUP_REMOVED lines=26> */
[----:B-1----:R-:W2:Y:S04]  /*113f0*/  LDL.LU R74, [R1+0x2038] ;  /* 0x00203800014a7983 */ /* 0x002ea80000300800 */
[----:B------:R-:W-:Y:S04]  /*11400*/  STS.U16 [R76+UR4+0x1480], R68 ;  /* 0x001480444c007988 */ /* 0x000fe80008000404 */
        /* <DEDUP_REMOVED lines=8> */
[----:B------:R0:W-:Y:S04]  /*11490*/  STS.U16 [R76+UR4+0xa480], R47 ;  /* 0x00a4802f4c007988 */ /* 0x0001e80008000404 */
[----:B------:R1:W-:Y:S04]  /*114a0*/  STS.U16 [R76+UR4+0x2880], R46 ;  /* 0x0028802e4c007988 */ /* 0x0003e80008000404 */
[----:B0-----:R-:W3:Y:S04]  /*114b0*/  LDL.LU R47, [R1+0x144] ;  /* 0x00014400012f7983 */ /* 0x001ee80000300800 */
[----:B-1----:R-:W3:Y:S04]  /*114c0*/  LDL.LU R46, [R1+0x140] ;  /* 0x00014000012e7983 */ /* 0x002ee80000300800 */
[----:B------:R-:W-:Y:S04]  /*114d0*/  STS.U16 [R76+UR4+0xa880], R48 ;  /* 0x00a880304c007988 */ /* 0x000fe80008000404 */
[----:B----4-:R0:W-:Y:S04]  /*114e0*/  STS.U16 [R76+UR4+0x2c80], R45 ;  /* 0x002c802d4c007988 */ /* 0x0101e80008000404 */
[----:B0-----:R-:W4:Y:S04]  /*114f0*/  LDL.LU R45, [R1+0xdc] ;  /* 0x0000dc00012d7983 */ /* 0x001f280000300800 */
[----:B------:R-:W4:Y:S04]  /*11500*/  LDL.LU R68, [R1+0xc4] ;  /* 0x0000c40001447983 */ /* 0x000f280000300800 */
[----:B------:R-:W4:Y:S04]  /*11510*/  LDL.LU R66, [R1+0xc0] ;  /* 0x0000c00001427983 */ /* 0x000f280000300800 */
[----:B------:R-:W4:Y:S04]  /*11520*/  LDL.LU R67, [R1+0x5c] ;  /* 0x00005c0001437983 */ /* 0x000f280000300800 */
[----:B------:R-:W4:Y:S04]  /*11530*/  LDL.LU R69, [R1+0x58] ;  /* 0x0000580001457983 */ /* 0x000f280000300800 */
[----:B------:R-:W4:Y:S04]  /*11540*/  LDL.LU R70, [R1+0x54] ;  /* 0x0000540001467983 */ /* 0x000f280000300800 */
[----:B------:R-:W4:Y:S04]  /*11550*/  LDL.LU R62, [R1+0x50] ;  /* 0x00005000013e7983 */ /* 0x000f280000300800 */
[----:B------:R-:W4:Y:S04]  /*11560*/  LDL.LU R51, [R1+0x4c] ;  /* 0x00004c0001337983 */ /* 0x000f280000300800 */
[----:B------:R-:W4:Y:S04]  /*11570*/  LDL.LU R43, [R1+0x48] ;  /* 0x00004800012b7983 */ /* 0x000f280000300800 */
[----:B------:R0:W-:Y:S04]  /*11580*/  STS.U16 [R76+UR4+0xac80], R44 ;  /* 0x00ac802c4c007988 */ /* 0x0001e80008000404 */
[----:B------:R-:W4:Y:S04]  /*11590*/  LDL.LU R48, [R1+0x44] ;  /* 0x0000440001307983 */ /* 0x000f280000300800 */
[----:B0-----:R-:W4:Y:S04]  /*115a0*/  LDL.LU R44, [R1+0x40] ;  /* 0x00004000012c7983 */ /* 0x001f280000300800 */
[----:B--2---:R0:W-:Y:S04]  /*115b0*/  STS.U16 [R76+UR4+0x3080], R74 ;  /* 0x0030804a4c007988 */ /* 0x0041e80008000404 */
[----:B---3--:R1:W-:Y:S04]  /*115c0*/  STS.U16 [R76+UR4+0xb080], R73 ;  /* 0x00b080494c007988 */ /* 0x0083e80008000404 */
[----:B------:R2:W-:Y:S04]  /*115d0*/  STS.U16 [R76+UR4+0x3480], R72 ;  /* 0x003480484c007988 */ /* 0x0005e80008000404 */
[----:B0-----:R-:W3:Y:S04]  /*115e0*/  LDL.LU R74, [R1+0xc8] ;  /* 0x0000c800014a7983 */ /* 0x001ee80000300800 */
[----:B-1----:R-:W3:Y:S04]  /*115f0*/  LDL.LU R73, [R1+0xcc] ;  /* 0x0000cc0001497983 */ /* 0x002ee80000300800 */
[----:B--2---:R-:W2:Y:S04]  /*11600*/  LDL.LU R72, [R1+0xd0] ;  /* 0x0000d00001487983 */ /* 0x004ea80000300800 */
[----:B------:R0:W-:Y:S04]  /*11610*/  STS.U16 [R76+UR4+0xb480], R71 ;  /* 0x00b480474c007988 */ /* 0x0001e80008000404 */
[----:B------:R1:W-:Y:S04]  /*11620*/  STS.U16 [R76+UR4+0x3880], R78 ;  /* 0x0038804e4c007988 */ /* 0x0003e80008000404 */
[----:B------:R1:W-:Y:S04]  /*11630*/  STS.U16 [R76+UR4+0xb880], R77 ;  /* 0x00b8804d4c007988 */ /* 0x0003e80008000404 */
[----:B0-----:R-:W2:Y:S04]  /*11640*/  LDL.LU R71, [R1+0xd4] ;  /* 0x0000d40001477983 */ /* 0x001ea80000300800 */
[----:B-1----:R-:W2:Y:S04]  /*11650*/  LDL.LU R78, [R1+0xd8] ;  /* 0x0000d800014e7983 */ /* 0x002ea80000300800 */
[----:B------:R-:W2:Y:S01]  /*11660*/  LDL.LU R76, [R1+0x2034] ;  /* 0x00203400014c7983 */ /* 0x000ea20000300800 */
[----:B------:R-:W-:-:S02]  /*11670*/  LOP3.LUT R77, R3, 0x10, RZ, 0x3c, !PT ;  /* 0x00000010034d7812 */ /* 0x000fc400078e3cff */
[----:B------:R-:W-:-:S05]  /*11680*/  LOP3.LUT R42, R3, 0x20, RZ, 0x3c, !PT ;  /* 0x00000020032a7812 */ /* 0x000fca00078e3cff */
[----:B------:R-:W-:Y:S04]  /*11690*/  STL [R1+0x1564], R42 ;  /* 0x0015642a01007387 */ /* 0x000fe80000100800 */
[----:B--2---:R-:W-:Y:S04]  /*116a0*/  STS.U16 [R77+UR4+0x3c80], R76 ;  /* 0x003c804c4d007988 */ /* 0x004fe80008000404 */
[----:B------:R-:W-:Y:S04]  /*116b0*/  STS.U16 [R77+UR4+0xbc80], R75 ;  /* 0x00bc804b4d007988 */ /* 0x000fe80008000404 */
[----:B------:R0:W-:Y:S04]  /*116c0*/  STS.U16 [R42+UR4+0x100], R47 ;  /* 0x0001002f2a007988 */ /* 0x0001e80008000404 */
[----:B------:R1:W-:Y:S04]  /*116d0*/  STS.U16 [R42+UR4+0x8100], R46 ;  /* 0x0081002e2a007988 */ /* 0x0003e80008000404 */
[----:B----4-:R2:W-:Y:S04]  /*116e0*/  STS.U16 [R42+UR4+0x500], R45 ;  /* 0x0005002d2a007988 */ /* 0x0105e80008000404 */
[----:B0-----:R-:W4:Y:S04]  /*116f0*/  LDL.LU R47, [R1+0x154] ;  /* 0x00015400012f7983 */ /* 0x001f280000300800 */
[----:B-1----:R-:W4:Y:S04]  /*11700*/  LDL.LU R46, [R1+0x150] ;  /* 0x00015000012e7983 */ /* 0x002f280000300800 */
[----:B--2---:R-:W2:Y:S04]  /*11710*/  LDL.LU R45, [R1+0x14c] ;  /* 0x00014c00012d7983 */ /* 0x004ea80000300800 */
[----:B------:R-:W-:Y:S04]  /*11720*/  STS.U16 [R42+UR4+0x8500], R78 ;  /* 0x0085004e2a007988 */ /* 0x000fe80008000404 */
[----:B------:R-:W-:Y:S04]  /*11730*/  STS.U16 [R42+UR4+0x900], R71 ;  /* 0x000900472a007988 */ /* 0x000fe80008000404 */
[----:B------:R-:W-:Y:S04]  /*11740*/  STS.U16 [R42+UR4+0x8900], R72 ;  /* 0x008900482a007988 */ /* 0x000fe80008000404 */
[----:B---3--:R-:W-:Y:S04]  /*11750*/  STS.U16 [R42+UR4+0xd00], R73 ;  /* 0x000d00492a007988 */ /* 0x008fe80008000404 */
        /* <DEDUP_REMOVED lines=19> */
[----:B------:R0:W-:Y:S02]  /*11890*/  STS.U16 [R42+UR4+0x3500], R80 ;  /* 0x003500502a007988 */ /* 0x0001e40008000404 */
[----:B0-----:R-:W-:-:S05]  /*118a0*/  LOP3.LUT R80, R3, 0x20, RZ, 0x3c, !PT ;  /* 0x0000002003507812 */ /* 0x001fca00078e3cff */
[----:B------:R-:W-:Y:S04]  /*118b0*/  STS.U16 [R80+UR4+0xb500], R79 ;  /* 0x00b5004f50007988 */ /* 0x000fe80008000404 */
[----:B----4-:R-:W-:Y:S04]  /*118c0*/  STS.U16 [R80+UR4+0x3900], R47 ;  /* 0x0039002f50007988 */ /* 0x010fe80008000404 */
[----:B------:R0:W-:Y:S04]  /*118d0*/  STS.U16 [R80+UR4+0xb900], R46 ;  /* 0x00b9002e50007988 */ /* 0x0001e80008000404 */
[----:B--2---:R1:W-:Y:S04]  /*118e0*/  STS.U16 [R80+UR4+0x3d00], R45 ;  /* 0x003d002d50007988 */ /* 0x0043e80008000404 */
[----:B0-----:R-:W2:Y:S04]  /*118f0*/  LDL.LU R46, [R1+0x148] ;  /* 0x00014800012e7983 */ /* 0x001ea80000300800 */
[----:B-1----:R-:W3:Y:S04]  /*11900*/  LDL.LU R45, [R1+0x354] ;  /* 0x00035400012d7983 */ /* 0x002ee80000300800 */
        /* <DEDUP_REMOVED lines=19> */
[----:B------:R-:W4:Y:S01]  /*11a40*/  LDL.LU R69, [R1+0x1dc] ;  /* 0x0001dc0001457983 */ /* 0x000f220000300800 */
[----:B------:R-:W-:-:S03]  /*11a50*/  LOP3.LUT R51, R3, 0x30, RZ, 0x3c, !PT ;  /* 0x0000003003337812 */ /* 0x000fc600078e3cff */
[----:B------:R-:W4:Y:S04]  /*11a60*/  LDL.LU R70, [R1+0x1d8] ;  /* 0x0001d80001467983 */ /* 0x000f280000300800 */
[----:B------:R-:W4:Y:S04]  /*11a70*/  LDL.LU R62, [R1+0x1cc] ;  /* 0x0001cc00013e7983 */ /* 0x000f280000300800 */
[----:B------:R-:W4:Y:S04]  /*11a80*/  LDL.LU R42, [R1+0x1c8] ;  /* 0x0001c800012a7983 */ /* 0x000f280000300800 */
[----:B------:R-:W4:Y:S04]  /*11a90*/  LDL.LU R43, [R1+0x1c4] ;  /* 0x0001c400012b7983 */ /* 0x000f280000300800 */
[----:B------:R-:W4:Y:S04]  /*11aa0*/  LDL.LU R48, [R1+0x1c0] ;  /* 0x0001c00001307983 */ /* 0x000f280000300800 */
[----:B------:R-:W4:Y:S04]  /*11ab0*/  LDL.LU R44, [R1+0x15c] ;  /* 0x00015c00012c7983 */ /* 0x000f280000300800 */
[----:B------:R-:W4:Y:S04]  /*11ac0*/  LDL.LU R47, [R1+0x158] ;  /* 0x00015800012f7983 */ /* 0x000f280000300800 */
[----:B------:R-:W-:Y:S04]  /*11ad0*/  STL [R1+0x1560], R51 ;  /* 0x0015603301007387 */ /* 0x000fe80000100800 */
[----:B--2---:R0:W-:Y:S04]  /*11ae0*/  STS.U16 [R80+UR4+0xbd00], R46 ;  /* 0x00bd002e50007988 */ /* 0x0041e80008000404 */
[----:B---3--:R1:W-:Y:S04]  /*11af0*/  STS.U16 [R51+UR4+0x180], R45 ;  /* 0x0001802d33007988 */ /* 0x0083e80008000404 */
[----:B0-----:R-:W2:Y:S04]  /*11b00*/  LDL.LU R46, [R1+0x3c4] ;  /* 0x0003c400012e7983 */ /* 0x001ea80000300800 */
[----:B-1----:R-:W3:Y:S04]  /*11b10*/  LDL.LU R45, [R1+0x3c0] ;  /* 0x0003c000012d7983 */ /* 0x002ee80000300800 */
[----:B----4-:R-:W-:Y:S04]  /*11b20*/  STS.U16 [R51+UR4+0x8180], R81 ;  /* 0x0081805133007988 */ /* 0x010fe80008000404 */
        /* <DEDUP_REMOVED lines=23> */
[----:B0-----:R-:W4:Y:S04]  /*11ca0*/  LDL.LU R42, [R1+0x35c] ;  /* 0x00035c00012a7983 */ /* 0x001f280000300800 */
[----:B-1----:R-:W4:Y:S04]  /*11cb0*/  LDL.LU R43, [R1+0x358] ;  /* 0x00035800012b7983 */ /* 0x002f280000300800 */
[----:B------:R0:W-:Y:S04]  /*11cc0*/  STS.U16 [R51+UR4+0xb180], R48 ;  /* 0x00b1803033007988 */ /* 0x0001e80008000404 */
[----:B------:R1:W-:Y:S04]  /*11cd0*/  STS.U16 [R51+UR4+0x3580], R44 ;  /* 0x0035802c33007988 */ /* 0x0003e80008000404 */
[----:B------:R1:W-:Y:S04]  /*11ce0*/  STS.U16 [R51+UR4+0xb580], R47 ;  /* 0x00b5802f33007988 */ /* 0x0003e80008000404 */
[----:B0-----:R-:W4:Y:S04]  /*11cf0*/  LDL.LU R48, [R1+0x838] ;  /* 0x0008380001307983 */ /* 0x001f280000300800 */
[----:B-1----:R-:W4:Y:S04]  /*11d00*/  LDL.LU R44, [R1+0x834] ;  /* 0x00083400012c7983 */ /* 0x002f280000300800 */
[----:B------:R-:W4:Y:S04]  /*11d10*/  LDL.LU R47, [R1+0x830] ;  /* 0x00083000012f7983 */ /* 0x000f280000300800 */
[----:B--2---:R0:W-:Y:S04]  /*11d20*/  STS.U16 [R51+UR4+0x3980], R46 ;  /* 0x0039802e33007988 */ /* 0x0041e80008000404 */
[----:B---3--:R1:W-:Y:S04]  /*11d30*/  STS.U16 [R51+UR4+0xb980], R45 ;  /* 0x00b9802d33007988 */ /* 0x0083e80008000404 */
[----:B0-----:R-:W2:Y:S04]  /*11d40*/  LDL.LU R46, [R1+0x82c] ;  /* 0x00082c00012e7983 */ /* 0x001ea80000300800 */
[----:B-1----:R-:W3:Y:S04]  /*11d50*/  LDL.LU R45, [R1+0x828] ;  /* 0x00082800012d7983 */ /* 0x002ee80000300800 */
[----:B------:R-:W3:Y:S04]  /*11d60*/  LDL.LU R79, [R1+0x824] ;  /* 0x00082400014f7983 */ /* 0x000ee80000300800 */
        /* <DEDUP_REMOVED lines=14> */
[----:B------:R-:W3:Y:S01]  /*11e50*/  LDL.LU R72, [R1+0x444] ;  /* 0x0004440001487983 */ /* 0x000ee20000300800 */
[----:B------:R-:W-:-:S03]  /*11e60*/  LOP3.LUT R62, R3, 0x40, RZ, 0x3c, !PT ;  /* 0x00000040033e7812 */ /* 0x000fc600078e3cff */
[----:B------:R-:W3:Y:S04]  /*11e70*/  LDL.LU R73, [R1+0x440] ;  /* 0x0004400001497983 */ /* 0x000ee80000300800 */
[----:B------:R-:W3:Y:S04]  /*11e80*/  LDL.LU R74, [R1+0x3dc] ;  /* 0x0003dc00014a7983 */ /* 0x000ee80000300800 */
[----:B------:R-:W3:Y:S04]  /*11e90*/  LDL.LU R68, [R1+0x3d8] ;  /* 0x0003d80001447983 */ /* 0x000ee80000300800 */
[----:B------:R-:W3:Y:S04]  /*11ea0*/  LDL.LU R66, [R1+0x3d4] ;  /* 0x0003d40001427983 */ /* 0x000ee80000300800 */
[----:B------:R-:W3:Y:S04]  /*11eb0*/  LDL.LU R67, [R1+0x3d0] ;  /* 0x0003d00001437983 */ /* 0x000ee80000300800 */
[----:B------:R-:W3:Y:S04]  /*11ec0*/  LDL.LU R69, [R1+0x3cc] ;  /* 0x0003cc0001457983 */ /* 0x000ee80000300800 */
[----:B------:R-:W3:Y:S04]  /*11ed0*/  LDL.LU R70, [R1+0x3c8] ;  /* 0x0003c80001467983 */ /* 0x000ee80000300800 */
[----:B----4-:R0:W-:Y:S04]  /*11ee0*/  STS.U16 [R51+UR4+0x3d80], R42 ;  /* 0x003d802a33007988 */ /* 0x0101e80008000404 */
[----:B------:R1:W-:Y:S04]  /*11ef0*/  STS.U16 [R51+UR4+0xbd80], R43 ;  /* 0x00bd802b33007988 */ /* 0x0003e80008000404 */
[----:B0-----:R-:W4:Y:S04]  /*11f00*/  LDL.LU R42, [R1+0x2030] ;  /* 0x00203000012a7983 */ /* 0x001f280000300800 */
[----:B------:R-:W-:Y:S04]  /*11f10*/  STL [R1+0x155c], R62 ;  /* 0x00155c3e01007387 */ /* 0x000fe80000100800 */
[----:B-1----:R-:W4:Y:S04]  /*11f20*/  LDL.LU R51, [R1+0x202c] ;  /* 0x00202c0001337983 */ /* 0x002f280000300800 */
[----:B------:R-:W4:Y:S04]  /*11f30*/  LDL.LU R43, [R1+0x2028] ;  /* 0x00202800012b7983 */ /* 0x000f280000300800 */
        /* <DEDUP_REMOVED lines=30> */
[----:B------:R-:W-:Y:S04]  /*12120*/  STS.U16 [R62+UR4+0xb200], R67 ;  /* 0x00b200433e007988 */ /* 0x000fe80008000404 */
[----:B------:R-:W-:Y:S01]  /*12130*/  STS.U16 [R62+UR4+0x3600], R69 ;  /* 0x003600453e007988 */ /* 0x000fe20008000404 */
[----:B0-----:R-:W-:-:S03]  /*12140*/  LOP3.LUT R66, R3, 0x50, RZ, 0x3c, !PT ;  /* 0x0000005003427812 */ /* 0x001fc600078e3cff */
[----:B------:R-:W-:Y:S04]  /*12150*/  STS.U16 [R62+UR4+0xb600], R70 ;  /* 0x00b600463e007988 */ /* 0x000fe80008000404 */
[----:B---3--:R-:W-:Y:S04]  /*12160*/  STS.U16 [R62+UR4+0x3a00], R45 ;  /* 0x003a002d3e007988 */ /* 0x008fe80008000404 */
[----:B----4-:R-:W-:Y:S04]  /*12170*/  STS.U16 [R62+UR4+0xba00], R44 ;  /* 0x00ba002c3e007988 */ /* 0x010fe80008000404 */
[----:B------:R-:W-:Y:S04]  /*12180*/  STS.U16 [R62+UR4+0x3e00], R43 ;  /* 0x003e002b3e007988 */ /* 0x000fe80008000404 */
[----:B------:R0:W-:Y:S04]  /*12190*/  STS.U16 [R62+UR4+0xbe00], R42 ;  /* 0x00be002a3e007988 */ /* 0x0001e80008000404 */
        /* <DEDUP_REMOVED lines=23> */
[----:B------:R-:W-:Y:S01]  /*12310*/  STS.U16 [R66+UR4+0xae80], R15 ;  /* 0x00ae800f42007988 */ /* 0x000fe20008000404 */
[----:B0-----:R-:W-:-:S03]  /*12320*/  LOP3.LUT R62, R3, 0x60, RZ, 0x3c, !PT ;  /* 0x00000060033e7812 */ /* 0x001fc600078e3cff */
        /* <DEDUP_REMOVED lines=12> */
[----:B------:R-:W3:Y:S04]  /*123f0*/  LDL.LU R45, [R1+0x2010] ;  /* 0x00201000012d7983 */ /* 0x000ee80000300800 */
[----:B------:R-:W4:Y:S01]  /*12400*/  LDL.LU R44, [R1+0x200c] ;  /* 0x00200c00012c7983 */ /* 0x000f220000300800 */
[----:B0-----:R-:W-:-:S03]  /*12410*/  IMAD.WIDE R58, R58, 0x2, R8 ;  /* 0x000000023a3a7825 */ /* 0x001fc600078e0208 */
[----:B------:R-:W2:Y:S04]  /*12420*/  LDL.LU R43, [R1+0x2008] ;  /* 0x00200800012b7983 */ /* 0x000ea80000300800 */
[----:B------:R0:W2:Y:S04]  /*12430*/  @!P3 LDG.E.U16 R54, desc[UR20][R58.64] ;  /* 0x000000143a36b981 */ /* 0x0000a8000c1e1500 */
[----:B------:R1:W-:Y:S04]  /*12440*/  STL [R1+0x1558], R66 ;  /* 0x0015584201007387 */ /* 0x0003e80000100800 */
        /* <DEDUP_REMOVED lines=20> */
[----:B-1----:R-:W-:-:S03]  /*12590*/  VIADD R66, R49, 0xffffffd9 ;  /* 0xffffffd931427836 */ /* 0x002fc60000000000 */
[----:B------:R-:W3:Y:S04]  /*125a0*/  LDL.LU R19, [R1+0x1fb4] ;  /* 0x001fb40001137983 */ /* 0x000ee80000300800 */
[----:B------:R-:W3:Y:S04]  /*125b0*/  LDL.LU R18, [R1+0x1fb0] ;  /* 0x001fb00001127983 */ /* 0x000ee80000300800 */
[----:B------:R-:W3:Y:S04]  /*125c0*/  LDL.LU R17, [R1+0x1fac] ;  /* 0x001fac0001117983 */ /* 0x000ee80000300800 */
[----:B------:R-:W3:Y:S04]  /*125d0*/  LDL.LU R16, [R1+0x1fa8] ;  /* 0x001fa80001107983 */ /* 0x000ee80000300800 */
[----:B------:R-:W3:Y:S01]  /*125e0*/  LDL.LU R15, [R1+0x1fa4] ;  /* 0x001fa400010f7983 */ /* 0x000ee20000300800 */
[----:B------:R-:W-:-:S03]  /*125f0*/  ISETP.GE.U32.AND P3, PT, R66, 0x7fffff5a, PT ;  /* 0x7fffff5a4200780c */ /* 0x000fc60003f66070 */
[----:B------:R-:W3:Y:S01]  /*12600*/  LDL.LU R14, [R1+0x1fa0] ;  /* 0x001fa000010e7983 */ /* 0x000ee20000300800 */
[----:B------:R-:W-:-:S03]  /*12610*/  IMAD R66, R4, 0x1f, RZ ;  /* 0x0000001f04427824 */ /* 0x000fc600078e02ff */
[----:B------:R-:W3:Y:S04]  /*12620*/  LDL.LU R13, [R1+0x1f9c] ;  /* 0x001f9c00010d7983 */ /* 0x000ee80000300800 */
[----:B------:R-:W3:Y:S04]  /*12630*/  LDL.LU R12, [R1+0x1f98] ;  /* 0x001f9800010c7983 */ /* 0x000ee80000300800 */
[----:B------:R-:W3:Y:S04]  /*12640*/  LDL.LU R11, [R1+0x1f94] ;  /* 0x001f9400010b7983 */ /* 0x000ee80000300800 */
[----:B------:R-:W-:Y:S04]  /*12650*/  STL [R1+0x1d28], R3 ;  /* 0x001d280301007387 */ /* 0x000fe80000100800 */
[----:B------:R-:W3:Y:S04]  /*12660*/  LDL.LU R10, [R1+0x1f90] ;  /* 0x001f9000010a7983 */ /* 0x000ee80000300800 */
[----:B------:R1:W-:Y:S04]  /*12670*/  STS.U16 [R62+UR4+0xb00], R64 ;  /* 0x000b00403e007988 */ /* 0x0003e80008000404 */
[----:B------:R-:W3:Y:S04]  /*12680*/  LDL.LU R2, [R1+0x1f8c] ;  /* 0x001f8c0001027983 */ /* 0x000ee80000300800 */
[----:B------:R-:W-:Y:S01]  /*12690*/  STS.U16 [R62+UR4+0x8b00], R63 ;  /* 0x008b003f3e007988 */ /* 0x000fe20008000404 */
[----:B-1----:R-:W-:-:S03]  /*126a0*/  IMAD.WIDE R64, R66, 0x2, R6 ;  /* 0x0000000242407825 */ /* 0x002fc600078e0206 */
[----:B------:R-:W-:Y:S04]  /*126b0*/  STL [R1+0x1554], R62 ;  /* 0x0015543e01007387 */ /* 0x000fe80000100800 */
[----:B------:R1:W-:Y:S01]  /*126c0*/  STS.U16 [R62+UR4+0xf00], R55 ;  /* 0x000f00373e007988 */ /* 0x0003e20008000404 */
[----:B------:R-:W-:-:S03]  /*126d0*/  IMAD R67, R4, 0x26, RZ ;  /* 0x0000002604437824 */ /* 0x000fc600078e02ff */
[----:B------:R-:W3:Y:S04]  /*126e0*/  LDL.LU R87, [R1+0x1f88] ;  /* 0x001f880001577983 */ /* 0x000ee80000300800 */
[----:B------:R-:W3:Y:S01]  /*126f0*/  LDL.LU R5, [R1+0x1f84] ;  /* 0x001f840001057983 */ /* 0x000ee20000300800 */
[----:B-1----:R-:W-:-:S03]  /*12700*/  IMAD.WIDE R62, R66, 0x2, R8 ;  /* 0x00000002423e7825 */ /* 0x002fc600078e0208 */
[----:B------:R-:W3:Y:S04]  /*12710*/  LDL.LU R91, [R1+0x1f80] ;  /* 0x001f8000015b7983 */ /* 0x000ee80000300800 */
[----:B------:R-:W3:Y:S01]  /*12720*/  LDL.LU R92, [R1+0x1f7c] ;  /* 0x001f7c00015c7983 */ /* 0x000ee20000300800 */
[----:B------:R-:W-:-:S03]  /*12730*/  PRMT R51, RZ, 0x7610, R51 ;  /* 0x00007610ff337816 */ /* 0x000fc60000000033 */
[----:B------:R0:W-:Y:S04]  /*12740*/  STL.64 [R1+0x4d0], R58 ;  /* 0x0004d03a01007387 */ /* 0x0001e80000100a00 */
[----:B------:R-:W3:Y:S04]  /*12750*/  @!P0 LDG.E.U16 R60, desc[UR20][R62.64] ;  /* 0x000000143e3c8981 */ /* 0x000ee8000c1e1500 */
[----:B------:R-:W-:Y:S04]  /*12760*/  STL.64 [R1+0x4c8], R64 ;  /* 0x0004c84001007387 */ /* 0x000fe80000100a00 */
[----:B------:R-:W3:Y:S01]  /*12770*/  @!P0 LDG.E.U16 R61, desc[UR20][R64.64] ;  /* 0x00000014403d8981 */ /* 0x000ee2000c1e1500 */
[----:B0-----:R-:W-:-:S05]  /*12780*/  IMAD.WIDE R58, R67, 0x2, R6 ;  /* 0x00000002433a7825 */ /* 0x001fca00078e0206 */
[----:B------:R0:W3:Y:S04]  /*12790*/  @!P3 LDG.E.U16 R51, desc[UR20][R58.64] ;  /* 0x000000143a33b981 */ /* 0x0000e8000c1e1500 */
[----:B--2---:R1:W-:Y:S02]  /*127a0*/  STL [R1+0x820], R54 ;  /* 0x0008203601007387 */ /* 0x0043e40000100800 */
[----:B-1----:R-:W-:-:S05]  /*127b0*/  IMAD.WIDE R54, R67, 0x2, R8 ;  /* 0x0000000243367825 */ /* 0x002fca00078e0208 */
[----:B------:R1:W2:Y:S01]  /*127c0*/  @!P3 LDG.E.U16 R50, desc[UR20][R54.64] ;  /* 0x000000143632b981 */ /* 0x0002a2000c1e1500 */
[C---:B------:R-:W-:Y:S02]  /*127d0*/  VIADD R68, R49.reuse, 0xffffffd8 ;  /* 0xffffffd831447836 */ /* 0x040fe40000000000 */
[----:B------:R-:W-:-:S03]  /*127e0*/  VIADD R66, R49, 0xffffffd1 ;  /* 0xffffffd131427836 */ /* 0x000fc60000000000 */
[----:B------:R-:W-:Y:S01]  /*127f0*/  ISETP.GE.U32.AND P0, PT, R68, 0x7fffff59, PT ;  /* 0x7fffff594400780c */ /* 0x000fe20003f06070 */
[----:B------:R-:W-:Y:S01]  /*12800*/  STL.64 [R1+0x4c0], R62 ;  /* 0x0004c03e01007387 */ /* 0x000fe20000100a00 */
[----:B------:R-:W-:Y:S01]  /*12810*/  ISETP.GE.U32.AND P3, PT, R66, 0x7fffff52, PT ;  /* 0x7fffff524200780c */ /* 0x000fe20003f66070 */
[----:B------:R-:W-:Y:S02]  /*12820*/  IMAD R66, R4, 0x27, RZ ;  /* 0x0000002704427824 */ /* 0x000fe400078e02ff */
[----:B------:R0:W-:Y:S01]  /*12830*/  STL.64 [R1+0x458], R58 ;  /* 0x0004583a01007387 */ /* 0x0001e20000100a00 */
[----:B------:R-:W-:-:S03]  /*12840*/  PRMT R56, RZ, 0x7610, R56 ;  /* 0x00007610ff387816 */ /* 0x000fc60000000038 */
[----:B------:R1:W-:Y:S01]  /*12850*/  STL.64 [R1+0x450], R54 ;  /* 0x0004503601007387 */ /* 0x0003e20000100a00 */
[----:B------:R-:W-:Y:S01]  /*12860*/  PRMT R57, RZ, 0x7610, R57 ;  /* 0x00007610ff397816 */ /* 0x000fe20000000039 */
[----:B------:R-:W-:Y:S02]  /*12870*/  IMAD R67, R4, 0x2e, RZ ;  /* 0x0000002e04437824 */ /* 0x000fe400078e02ff */
[----:B0-----:R-:W-:Y:S01]  /*12880*/  IMAD.WIDE R58, R66, 0x2, R8 ;  /* 0x00000002423a7825 */ /* 0x001fe200078e0208 */
[----:B----4-:R-:W-:-:S04]  /*12890*/  PRMT R44, RZ, 0x7610, R44 ;  /* 0x00007610ff2c7816 */ /* 0x010fc8000000002c */
[----:B------:R-:W4:Y:S01]  /*128a0*/  @!P0 LDG.E.U16 R56, desc[UR20][R58.64] ;  /* 0x000000143a388981 */ /* 0x000f22000c1e1500 */
[----:B---3--:R-:W-:Y:S01]  /*128b0*/  PRMT R45, RZ, 0x7610, R45 ;  /* 0x00007610ff2d7816 */ /* 0x008fe2000000002d */
[----:B-1----:R-:W-:-:S05]  /*128c0*/  IMAD.WIDE R54, R67, 0x2, R6 ;  /* 0x0000000243367825 */ /* 0x002fca00078e0206 */
[----:B------:R0:W3:Y:S04]  /*128d0*/  @!P3 LDG.E.U16 R45, desc[UR20][R54.64] ;  /* 0x00000014362db981 */ /* 0x0000e8000c1e1500 */
[----:B------:R-:W-:Y:S04]  /*128e0*/  STL [R1+0xe4c], R60 ;  /* 0x000e4c3c01007387 */ /* 0x000fe80000100800 */
[----:B------:R1:W-:Y:S02]  /*128f0*/  STL [R1+0xe50], R61 ;  /* 0x000e503d01007387 */ /* 0x0003e40000100800 */
[----:B-1----:R-:W-:-:S05]  /*12900*/  IMAD.WIDE R60, R66, 0x2, R6 ;  /* 0x00000002423c7825 */ /* 0x002fca00078e0206 */
[----:B------:R-:W-:Y:S04]  /*12910*/  STL.64 [R1+0x448], R60 ;  /* 0x0004483c01007387 */ /* 0x000fe80000100a00 */
[----:B------:R-:W3:Y:S04]  /*12920*/  @!P0 LDG.E.U16 R57, desc[UR20][R60.64] ;  /* 0x000000143c398981 */ /* 0x000ee8000c1e1500 */
[----:B--2---:R-:W-:Y:S04]  /*12930*/  STL [R1+0xe44], R50 ;  /* 0x000e443201007387 */ /* 0x004fe80000100800 */
[----:B------:R1:W-:Y:S02]  /*12940*/  STL [R1+0xe48], R51 ;  /* 0x000e483301007387 */ /* 0x0003e40000100800 */
        /* <DEDUP_REMOVED lines=11> */
[----:B------:R-:W-:-:S03]  /*12a00*/  PRMT R53, RZ, 0x7610, R53 ;  /* 0x00007610ff357816 */ /* 0x000fc60000000035 */
[----:B----4-:R-:W-:Y:S01]  /*12a10*/  STL [R1+0xe3c], R56 ;  /* 0x000e3c3801007387 */ /* 0x010fe20000100800 */
[----:B0-----:R-:W-:Y:S01]  /*12a20*/  IMAD.WIDE R54, R66, 0x2, R8 ;  /* 0x0000000242367825 */ /* 0x001fe200078e0208 */
[----:B------:R-:W-:-:S03]  /*12a30*/  PRMT R40, RZ, 0x7610, R40 ;  /* 0x00007610ff287816 */ /* 0x000fc60000000028 */
[----:B------:R-:W-:Y:S01]  /*12a40*/  IMAD R67, R4, 0x36, RZ ;  /* 0x0000003604437824 */ /* 0x000fe200078e02ff */
[----:B------:R-:W4:Y:S01]  /*12a50*/  @!P0 LDG.E.U16 R52, desc[UR20][R54.64] ;  /* 0x0000001436348981 */ /* 0x000f22000c1e1500 */
[----:B------:R-:W-:Y:S02]  /*12a60*/  PRMT R41, RZ, 0x7610, R41 ;  /* 0x00007610ff297816 */ /* 0x000fe40000000029 */
[----:B-1----:R-:W-:-:S05]  /*12a70*/  IMAD.WIDE R50, R67, 0x2, R6 ;  /* 0x0000000243327825 */ /* 0x002fca00078e0206 */
[----:B------:R-:W4:Y:S04]  /*12a80*/  @!P3 LDG.E.U16 R41, desc[UR20][R50.64] ;  /* 0x000000143229b981 */ /* 0x000f28000c1e1500 */
[----:B---3--:R0:W-:Y:S02]  /*12a90*/  STL [R1+0xe40], R57 ;  /* 0x000e403901007387 */ /* 0x0081e40000100800 */
[----:B0-----:R-:W-:-:S05]  /*12aa0*/  IMAD.WIDE R56, R66, 0x2, R6 ;  /* 0x0000000242387825 */ /* 0x001fca00078e0206 */
[----:B------:R-:W-:Y:S04]  /*12ab0*/  STL.64 [R1+0x3c8], R56 ;  /* 0x0003c83801007387 */ /* 0x000fe80000100a00 */
[----:B------:R-:W3:Y:S04]  /*12ac0*/  @!P0 LDG.E.U16 R53, desc[UR20][R56.64] ;  /* 0x0000001438358981 */ /* 0x000ee8000c1e1500 */
[----:B--2---:R-:W-:Y:S04]  /*12ad0*/  STL [R1+0xe0c], R44 ;  /* 0x000e0c2c01007387 */ /* 0x004fe80000100800 */
[----:B------:R0:W-:Y:S02]  /*12ae0*/  STL [R1+0xe10], R45 ;  /* 0x000e102d01007387 */ /* 0x0001e40000100800 */
[----:B0-----:R-:W-:-:S05]  /*12af0*/  IMAD.WIDE R44, R67, 0x2, R8 ;  /* 0x00000002432c7825 */ /* 0x001fca00078e0208 */
[----:B------:R0:W2:Y:S01]  /*12b00*/  @!P3 LDG.E.U16 R40, desc[UR20][R44.64] ;  /* 0x000000142c28b981 */ /* 0x0000a2000c1e1500 */
[----:B------:R-:W-:-:S03]  /*12b10*/  VIADD R66, R49, 0xffffffc1 ;  /* 0xffffffc131427836 */ /* 0x000fc60000000000 */
[----:B------:R-:W-:Y:S02]  /*12b20*/  STL.64 [R1+0x3c0], R54 ;  /* 0x0003c03601007387 */ /* 0x000fe40000100a00 */
[----:B------:R-:W-:Y:S01]  /*12b30*/  ISETP.GE.U32.AND P3, PT, R66, 0x7fffff42, PT ;  /* 0x7fffff424200780c */ /* 0x000fe20003f66070 */
[C---:B------:R-:W-:Y:S01]  /*12b40*/  IMAD R66, R4.reuse, 0x37, RZ ;  /* 0x0000003704427824 */ /* 0x040fe200078e02ff */
[----:B------:R-:W-:Y:S04]  /*12b50*/  STL.64 [R1+0x358], R50 ;  /* 0x0003583201007387 */ /* 0x000fe80000100a00 */
[----:B------:R0:W-:Y:S04]  /*12b60*/  STL.64 [R1+0x350], R44 ;  /* 0x0003502c01007387 */ /* 0x0001e80000100a00 */
[----:B----4-:R-:W-:Y:S01]  /*12b70*/  STL [R1+0xe04], R52 ;  /* 0x000e043401007387 */ /* 0x010fe20000100800 */
[----:B------:R-:W-:Y:S01]  /*12b80*/  IMAD R67, R4, 0x3e, RZ ;  /* 0x0000003e04437824 */ /* 0x000fe200078e02ff */
[----:B------:R-:W-:-:S02]  /*12b90*/  PRMT R36, RZ, 0x7610, R36 ;  /* 0x00007610ff247816 */ /* 0x000fc40000000024 */
[----:B------:R-:W-:Y:S01]  /*12ba0*/  PRMT R37, RZ, 0x7610, R37 ;  /* 0x00007610ff257816 */ /* 0x000fe20000000025 */
[----:B0-----:R-:W-:-:S05]  /*12bb0*/  IMAD.WIDE R44, R67, 0x2, R6 ;  /* 0x00000002432c7825 */ /* 0x001fca00078e0206 */
[----:B------:R-:W4:Y:S04]  /*12bc0*/  @!P3 LDG.E.U16 R37, desc[UR20][R44.64] ;  /* 0x000000142c25b981 */ /* 0x000f28000c1e1500 */
[----:B---3--:R0:W-:Y:S02]  /*12bd0*/  STL [R1+0xe08], R53 ;  /* 0x000e083501007387 */ /* 0x0081e40000100800 */
[----:B0-----:R-:W-:-:S05]  /*12be0*/  IMAD.WIDE R52, R66, 0x2, R6 ;  /* 0x0000000242347825 */ /* 0x001fca00078e0206 */
[----:B------:R-:W-:Y:S04]  /*12bf0*/  STL.64 [R1+0x348], R52 ;  /* 0x0003483401007387 */ /* 0x000fe80000100a00 */
[----:B--2---:R-:W-:Y:S04]  /*12c00*/  STL [R1+0xdfc], R40 ;  /* 0x000dfc2801007387 */ /* 0x004fe80000100800 */
[----:B------:R0:W-:Y:S02]  /*12c10*/  STL [R1+0xe00], R41 ;  /* 0x000e002901007387 */ /* 0x0001e40000100800 */
[----:B0-----:R-:W-:-:S05]  /*12c20*/  IMAD.WIDE R40, R67, 0x2, R8 ;  /* 0x0000000243287825 */ /* 0x001fca00078e0208 */
[----:B------:R-:W2:Y:S01]  /*12c30*/  @!P3 LDG.E.U16 R36, desc[UR20][R40.64] ;  /* 0x000000142824b981 */ /* 0x000ea2000c1e1500 */
[----:B------:R-:W-:Y:S02]  /*12c40*/  VIADD R68, R49, 0xffffffc8 ;  /* 0xffffffc831447836 */ /* 0x000fe40000000000 */
[----:B------:R-:W-:-:S03]  /*12c50*/  IMAD.WIDE R50, R66, 0x2, R8 ;  /* 0x0000000242327825 */ /* 0x000fc600078e0208 */
[----:B------:R-:W-:Y:S01]  /*12c60*/  ISETP.GE.U32.AND P0, PT, R68, 0x7fffff49, PT ;  /* 0x7fffff494400780c */ /* 0x000fe20003f06070 */
[----:B------:R-:W-:Y:S01]  /*12c70*/  VIADD R66, R49, 0xffffffb9 ;  /* 0xffffffb931427836 */ /* 0x000fe20000000000 */
[----:B------:R-:W-:-:S04]  /*12c80*/  PRMT R47, RZ, 0x7610, R47 ;  /* 0x00007610ff2f7816 */ /* 0x000fc8000000002f */
[----:B------:R-:W-:Y:S01]  /*12c90*/  ISETP.GE.U32.AND P3, PT, R66, 0x7fffff3a, PT ;  /* 0x7fffff3a4200780c */ /* 0x000fe20003f66070 */
[C---:B------:R-:W-:Y:S01]  /*12ca0*/  IMAD R66, R4.reuse, 0x3f, RZ ;  /* 0x0000003f04427824 */ /* 0x040fe200078e02ff */
[----:B------:R0:W-:Y:S05]  /*12cb0*/  STL.64 [R1+0x340], R50 ;  /* 0x0003403201007387 */ /* 0x0001ea0000100a00 */
[----:B------:R0:W3:Y:S01]  /*12cc0*/  @!P0 LDG.E.U16 R47, desc[UR20][R50.64] ;  /* 0x00000014322f8981 */ /* 0x0000e2000c1e1500 */
[----:B------:R-:W-:Y:S01]  /*12cd0*/  PRMT R48, RZ, 0x7610, R48 ;  /* 0x00007610ff307816 */ /* 0x000fe20000000030 */
[----:B------:R-:W-:Y:S02]  /*12ce0*/  IMAD R67, R4, 0x46, RZ ;  /* 0x0000004604437824 */ /* 0x000fe400078e02ff */
[----:B------:R-:W-:Y:S01]  /*12cf0*/  STL.64 [R1+0x2d8], R44 ;  /* 0x0002d82c01007387 */ /* 0x000fe20000100a00 */
[----:B0-----:R-:W-:-:S03]  /*12d00*/  IMAD.WIDE R50, R66, 0x2, R6 ;  /* 0x0000000242327825 */ /* 0x001fc600078e0206 */
[----:B------:R0:W-:Y:S01]  /*12d10*/  STL.64 [R1+0x2d0], R40 ;  /* 0x0002d02801007387 */ /* 0x0001e20000100a00 */
[----:B------:R-:W-:-:S03]  /*12d20*/  PRMT R32, RZ, 0x7610, R32 ;  /* 0x00007610ff207816 */ /* 0x000fc60000000020 */
[----:B------:R-:W-:Y:S01]  /*12d30*/  STL.64 [R1+0x2c8], R50 ;  /* 0x0002c83201007387 */ /* 0x000fe20000100a00 */
[----:B------:R-:W-:-:S03]  /*12d40*/  PRMT R33, RZ, 0x7610, R33 ;  /* 0x00007610ff217816 */ /* 0x000fc60000000021 */
[----:B------:R-:W3:Y:S01]  /*12d50*/  @!P0 LDG.E.U16 R48, desc[UR20][R52.64] ;  /* 0x0000001434308981 */ /* 0x000ee2000c1e1500 */
[----:B0-----:R-:W-:-:S05]  /*12d60*/  IMAD.WIDE R40, R67, 0x2, R6 ;  /* 0x0000000243287825 */ /* 0x001fca00078e0206 */
[----:B------:R-:W3:Y:S04]  /*12d70*/  @!P3 LDG.E.U16 R33, desc[UR20][R40.64] ;  /* 0x000000142821b981 */ /* 0x000ee8000c1e1500 */
[----:B--2---:R-:W-:Y:S04]  /*12d80*/  STL [R1+0xcfc], R36 ;  /* 0x000cfc2401007387 */ /* 0x004fe80000100800 */
[----:B----4-:R0:W-:Y:S02]  /*12d90*/  STL [R1+0xd00], R37 ;  /* 0x000d002501007387 */ /* 0x0101e40000100800 */
        /* <DEDUP_REMOVED lines=8> */
[----:B------:R-:W-:Y:S01]  /*12e20*/  IMAD R66, R4, 0x47, RZ ;  /* 0x0000004704427824 */ /* 0x000fe200078e02ff */
[----:B------:R0:W-:Y:S05]  /*12e30*/  STL.64 [R1+0x2c0], R44 ;  /* 0x0002c02c01007387 */ /* 0x0001ea0000100a00 */
[----:B------:R0:W4:Y:S01]  /*12e40*/  @!P0 LDG.E.U16 R43, desc[UR20][R44.64] ;  /* 0x000000142c2b8981 */ /* 0x000122000c1e1500 */
[----:B------:R-:W-:-:S03]  /*12e50*/  PRMT R46, RZ, 0x7610, R46 ;  /* 0x00007610ff2e7816 */ /* 0x000fc6000000002e */
[----:B------:R-:W-:Y:S01]  /*12e60*/  STL.64 [R1+0x258], R40 ;  /* 0x0002582801007387 */ /* 0x000fe20000100a00 */
[----:B------:R-:W-:-:S03]  /*12e70*/  IMAD R67, R4, 0x4e, RZ ;  /* 0x0000004e04437824 */ /* 0x000fc600078e02ff */
[----:B------:R1:W-:Y:S01]  /*12e80*/  STL.64 [R1+0x250], R36 ;  /* 0x0002502401007387 */ /* 0x0003e20000100a00 */
[----:B0-----:R-:W-:-:S03]  /*12e90*/  IMAD.WIDE R44, R66, 0x2, R6 ;  /* 0x00000002422c7825 */ /* 0x001fc600078e0206 */
[----:B---3--:R-:W-:Y:S01]  /*12ea0*/  STL [R1+0xdd0], R48 ;  /* 0x000dd03001007387 */ /* 0x008fe20000100800 */
[----:B------:R-:W-:-:S03]  /*12eb0*/  PRMT R28, RZ, 0x7610, R28 ;  /* 0x00007610ff1c7816 */ /* 0x000fc6000000001c */
[----:B------:R-:W-:Y:S01]  /*12ec0*/  STL [R1+0xdcc], R47 ;  /* 0x000dcc2f01007387 */ /* 0x000fe20000100800 */
[----:B------:R-:W-:-:S03]  /*12ed0*/  PRMT R29, RZ, 0x7610, R29 ;  /* 0x00007610ff1d7816 */ /* 0x000fc6000000001d */
[----:B------:R-:W-:Y:S01]  /*12ee0*/  STL.64 [R1+0x248], R44 ;  /* 0x0002482c01007387 */ /* 0x000fe20000100a00 */
[----:B-1----:R-:W-:-:S03]  /*12ef0*/  IMAD.WIDE R36, R67, 0x2, R6 ;  /* 0x0000000243247825 */ /* 0x002fc600078e0206 */
[----:B------:R-:W3:Y:S04]  /*12f00*/  @!P0 LDG.E.U16 R46, desc[UR20][R50.64] ;  /* 0x00000014322e8981 */ /* 0x000ee8000c1e1500 */
[----:B------:R-:W3:Y:S04]  /*12f10*/  @!P3 LDG.E.U16 R29, desc[UR20][R36.64] ;  /* 0x00000014241db981 */ /* 0x000ee8000c1e1500 */
        /* <DEDUP_REMOVED lines=12> */
[----:B------:R0:W2:Y:S01]  /*12fe0*/  @!P0 LDG.E.U16 R39, desc[UR20][R40.64] ;  /* 0x0000001428278981 */ /* 0x0000a2000c1e1500 */
[----:B------:R-:W-:-:S03]  /*12ff0*/  PRMT R42, RZ, 0x7610, R42 ;  /* 0x00007610ff2a7816 */ /* 0x000fc6000000002a */
[----:B------:R-:W-:Y:S01]  /*13000*/  STL.64 [R1+0x1d8], R36 ;  /* 0x0001d82401007387 */ /* 0x000fe20000100a00 */
[----:B------:R-:W-:-:S03]  /*13010*/  IMAD R67, R4, 0x56, RZ ;  /* 0x0000005604437824 */ /* 0x000fc600078e02ff */
[----:B------:R1:W-:Y:S01]  /*13020*/  STL.64 [R1+0x1d0], R32 ;  /* 0x0001d02001007387 */ /* 0x0003e20000100a00 */
[----:B0-----:R-:W-:-:S03]  /*13030*/  IMAD.WIDE R40, R66, 0x2, R6 ;  /* 0x0000000242287825 */ /* 0x001fc600078e0206 */
[----:B---3--:R-:W-:Y:S01]  /*13040*/  STL [R1+0xdc8], R46 ;  /* 0x000dc82e01007387 */ /* 0x008fe20000100800 */
[----:B------:R-:W-:-:S03]  /*13050*/  PRMT R26, RZ, 0x7610, R26 ;  /* 0x00007610ff1a7816 */ /* 0x000fc6000000001a */
[----:B----4-:R-:W-:Y:S01]  /*13060*/  STL [R1+0xdc4], R43 ;  /* 0x000dc42b01007387 */ /* 0x010fe20000100800 */
[----:B------:R-:W-:-:S03]  /*13070*/  PRMT R27, RZ, 0x7610, R27 ;  /* 0x00007610ff1b7816 */ /* 0x000fc6000000001b */
[----:B------:R-:W-:Y:S01]  /*13080*/  STL.64 [R1+0x1c8], R40 ;  /* 0x0001c82801007387 */ /* 0x000fe20000100a00 */
[----:B-1----:R-:W-:-:S03]  /*13090*/  IMAD.WIDE R32, R67, 0x2, R6 ;  /* 0x0000000243207825 */ /* 0x002fc600078e0206 */
[----:B------:R-:W3:Y:S04]  /*130a0*/  @!P0 LDG.E.U16 R42, desc[UR20][R44.64] ;  /* 0x000000142c2a8981 */ /* 0x000ee8000c1e1500 */
[----:B------:R-:W4:Y:S04]  /*130b0*/  @!P3 LDG.E.U16 R27, desc[UR20][R32.64] ;  /* 0x00000014201bb981 */ /* 0x000f28000c1e1500 */
        /* <DEDUP_REMOVED lines=38> */
[----:B------:R0:W4:Y:S01]  /*13320*/  @!P0 LDG.E.U16 R31, desc[UR20][R32.64] ;  /* 0x00000014201f8981 */ /* 0x000122000c1e1500 */
[----:B------:R-:W-:-:S03]  /*13330*/  IMAD R67, R4, 0x66, RZ ;  /* 0x0000006604437824 */ /* 0x000fc600078e02ff */
[----:B------:R-:W-:Y:S01]  /*13340*/  STL.64 [R1+0xd8], R28 ;  /* 0x0000d81c01007387 */ /* 0x000fe20000100a00 */
[----:B------:R-:W-:-:S03]  /*13350*/  PRMT R34, RZ, 0x7610, R34 ;  /* 0x00007610ff227816 */ /* 0x000fc60000000022 */
        /* <DEDUP_REMOVED lines=13> */
[----:B------:R0:W2:Y:S01]  /*13430*/  @!P3 LDG.E.U16 R20, desc[UR20][R24.64] ;  /* 0x000000141814b981 */ /* 0x0000a2000c1e1500 */
[----:B------:R-:W-:-:S05]  /*13440*/  VIADD R68, R49, 0xffffffa0 ;  /* 0xffffffa031447836 */ /* 0x000fca0000000000 */
[----:B------:R-:W-:Y:S01]  /*13450*/  ISETP.GE.U32.AND P0, PT, R68, 0x7fffff21, PT ;  /* 0x7fffff214400780c */ /* 0x000fe20003f06070 */
[----:B------:R-:W-:Y:S01]  /*13460*/  IMAD.WIDE R28, R66, 0x2, R8 ;  /* 0x00000002421c7825 */ /* 0x000fe200078e0208 */
[----:B------:R-:W-:Y:S02]  /*13470*/  PRMT R30, RZ, 0x7610, R30 ;  /* 0x00007610ff1e7816 */ /* 0x000fe4000000001e */
[----:B------:R-:W-:Y:S01]  /*13480*/  PRMT R23, RZ, 0x7610, R23 ;  /* 0x00007610ff177816 */ /* 0x000fe20000000017 */
[C---:B------:R-:W-:Y:S02]  /*13490*/  VIADD R68, R49.reuse, 0xffffff98 ;  /* 0xffffff9831447836 */ /* 0x040fe40000000000 */
[----:B------:R-:W-:Y:S01]  /*134a0*/  VIADD R66, R49, 0xffffff91 ;  /* 0xffffff9131427836 */ /* 0x000fe20000000000 */
[----:B------:R-:W-:Y:S05]  /*134b0*/  STL.64 [R1+0xc0], R28 ;  /* 0x0000c01c01007387 */ /* 0x000fea0000100a00 */
[----:B------:R-:W2:Y:S04]  /*134c0*/  @!P0 LDG.E.U16 R30, desc[UR20][R32.64] ;  /* 0x00000014201e8981 */ /* 0x000ea8000c1e1500 */
[----:B------:R-:W2:Y:S01]  /*134d0*/  @!P0 LDG.E.U16 R23, desc[UR20][R28.64] ;  /* 0x000000141c178981 */ /* 0x000ea2000c1e1500 */
[----:B------:R-:W-:-:S02]  /*134e0*/  ISETP.GE.U32.AND P0, PT, R68, 0x7fffff19, PT ;  /* 0x7fffff194400780c */ /* 0x000fc40003f06070 */
[----:B------:R-:W-:Y:S01]  /*134f0*/  ISETP.GE.U32.AND P3, PT, R66, 0x7fffff12, PT ;  /* 0x7fffff124200780c */ /* 0x000fe20003f66070 */
[----:B------:R-:W-:Y:S01]  /*13500*/  STL.64 [R1+0x58], R26 ;  /* 0x0000581a01007387 */ /* 0x000fe20000100a00 */
[----:B------:R-:W-:-:S03]  /*13510*/  IMAD R66, R4, 0x67, RZ ;  /* 0x0000006704427824 */ /* 0x000fc600078e02ff */
[----:B------:R0:W-:Y:S01]  /*13520*/  STL.64 [R1+0x50], R24 ;  /* 0x0000501801007387 */ /* 0x0001e20000100a00 */
[----:B------:R-:W-:-:S03]  /*13530*/  PRMT R22, RZ, 0x7610, R22 ;  /* 0x00007610ff167816 */ /* 0x000fc60000000016 */
[----:B---3--:R-:W-:Y:S01]  /*13540*/  STL [R1+0xd88], R34 ;  /* 0x000d882201007387 */ /* 0x008fe20000100800 */
[----:B------:R-:W-:-:S03]  /*13550*/  PRMT R19, RZ, 0x7610, R19 ;  /* 0x00007610ff137816 */ /* 0x000fc60000000013 */
[----:B----4-:R-:W-:Y:S01]  /*13560*/  STL [R1+0xd84], R31 ;  /* 0x000d841f01007387 */ /* 0x010fe20000100800 */
[----:B------:R-:W-:Y:S02]  /*13570*/  VIADD R71, R49, 0xffffff90 ;  /* 0xffffff9031477836 */ /* 0x000fe40000000000 */
[----:B0-----:R-:W-:-:S04]  /*13580*/  IMAD.WIDE R24, R66, 0x2, R6 ;  /* 0x0000000242187825 */ /* 0x001fc800078e0206 */
[C---:B------:R-:W-:Y:S01]  /*13590*/  IMAD R68, R4.reuse, 0x6e, RZ ;  /* 0x0000006e04447824 */ /* 0x040fe200078e02ff */
[----:B------:R-:W3:Y:S01]  /*135a0*/  @!P0 LDG.E.U16 R22, desc[UR20][R24.64] ;  /* 0x0000001418168981 */ /* 0x000ee2000c1e1500 */
[----:B------:R-:W-:Y:S02]  /*135b0*/  PRMT R18, RZ, 0x7610, R18 ;  /* 0x00007610ff127816 */ /* 0x000fe40000000012 */
[----:B------:R-:W-:Y:S01]  /*135c0*/  PRMT R17, RZ, 0x7610, R17 ;  /* 0x00007610ff117816 */ /* 0x000fe20000000011 */
[----:B------:R-:W-:Y:S02]  /*135d0*/  VIADD R70, R49, 0xffffff89 ;  /* 0xffffff8931467836 */ /* 0x000fe40000000000 */
[----:B------:R-:W-:Y:S01]  /*135e0*/  IMAD R72, R4, 0x6f, RZ ;  /* 0x0000006f04487824 */ /* 0x000fe200078e02ff */
[----:B------:R-:W-:Y:S01]  /*135f0*/  PRMT R2, RZ, 0x7610, R2 ;  /* 0x00007610ff027816 */ /* 0x000fe20000000002 */
[----:B--2---:R-:W-:Y:S04]  /*13600*/  STL [R1+0xc84], R20 ;  /* 0x000c841401007387 */ /* 0x004fe80000100800 */
[----:B------:R0:W-:Y:S02]  /*13610*/  STL [R1+0xc88], R21 ;  /* 0x000c881501007387 */ /* 0x0001e40000100800 */
[----:B0-----:R-:W-:-:S04]  /*13620*/  IMAD.WIDE R20, R66, 0x2, R8 ;  /* 0x0000000242147825 */ /* 0x001fc800078e0208 */
[C---:B------:R-:W-:Y:S01]  /*13630*/  IMAD.WIDE R66, R68.reuse, 0x2, R6 ;  /* 0x0000000244427825 */ /* 0x040fe200078e0206 */
[----:B------:R-:W2:Y:S01]  /*13640*/  @!P0 LDG.E.U16 R19, desc[UR20][R20.64] ;  /* 0x0000001414138981 */ /* 0x000ea2000c1e1500 */
[----:B------:R-:W-:Y:S02]  /*13650*/  ISETP.GE.U32.AND P0, PT, R71, 0x7fffff11, PT ;  /* 0x7fffff114700780c */ /* 0x000fe40003f06070 */
[----:B------:R-:W-:Y:S01]  /*13660*/  IMAD.WIDE R68, R68, 0x2, R8 ;  /* 0x0000000244447825 */ /* 0x000fe200078e0208 */
[----:B------:R-:W4:Y:S04]  /*13670*/  @!P3 LDG.E.U16 R18, desc[UR20][R66.64] ;  /* 0x000000144212b981 */ /* 0x000f28000c1e1500 */
[----:B------:R-:W2:Y:S01]  /*13680*/  @!P3 LDG.E.U16 R17, desc[UR20][R68.64] ;  /* 0x000000144411b981 */ /* 0x000ea2000c1e1500 */
[----:B------:R-:W-:Y:S01]  /*13690*/  ISETP.GE.U32.AND P3, PT, R70, 0x7fffff0a, PT ;  /* 0x7fffff0a4600780c */ /* 0x000fe20003f66070 */
[----:B------:R-:W-:-:S05]  /*136a0*/  IMAD.WIDE R70, R72, 0x2, R6 ;  /* 0x0000000248467825 */ /* 0x000fca00078e0206 */
[----:B------:R-:W2:Y:S01]  /*136b0*/  @!P0 LDG.E.U16 R2, desc[UR20][R70.64] ;  /* 0x0000001446028981 */ /* 0x000ea2000c1e1500 */
[----:B------:R-:W-:Y:S01]  /*136c0*/  PRMT R16, RZ, 0x7610, R16 ;  /* 0x00007610ff107816 */ /* 0x000fe20000000010 */
[----:B------:R-:W-:Y:S02]  /*136d0*/  IMAD.WIDE R72, R72, 0x2, R8 ;  /* 0x0000000248487825 */ /* 0x000fe400078e0208 */
[----:B------:R-:W-:Y:S02]  /*136e0*/  STL.64 [R1+0x48], R24 ;  /* 0x0000481801007387 */ /* 0x000fe40000100a00 */
[----:B------:R-:W-:Y:S02]  /*136f0*/  VIADD R78, R49, 0xffffff88 ;  /* 0xffffff88314e7836 */ /* 0x000fe40000000000 */
[----:B------:R-:W-:Y:S01]  /*13700*/  IMAD R76, R4, 0x76, RZ ;  /* 0x00000076044c7824 */ /* 0x000fe200078e02ff */
[----:B------:R-:W-:Y:S01]  /*13710*/  STL.64 [R1+0x40], R20 ;  /* 0x0000401401007387 */ /* 0x000fe20000100a00 */
[----:B------:R-:W-:-:S02]  /*13720*/  PRMT R15, RZ, 0x7610, R15 ;  /* 0x00007610ff0f7816 */ /* 0x000fc4000000000f */
[----:B------:R-:W-:Y:S01]  /*13730*/  PRMT R14, RZ, 0x7610, R14 ;  /* 0x00007610ff0e7816 */ /* 0x000fe2000000000e */
[----:B------:R-:W-:Y:S01]  /*13740*/  STL [R1+0x19e0], R66 ;  /* 0x0019e04201007387 */ /* 0x000fe20000100800 */
[----:B------:R-:W-:-:S03]  /*13750*/  IMAD.WIDE R74, R76, 0x2, R6 ;  /* 0x000000024c4a7825 */ /* 0x000fc600078e0206 */
[----:B------:R-:W3:Y:S01]  /*13760*/  @!P0 LDG.E.U16 R16, desc[UR20][R72.64] ;  /* 0x0000001448108981 */ /* 0x000ee2000c1e1500 */
[----:B------:R-:W-:Y:S01]  /*13770*/  ISETP.GE.U32.AND P0, PT, R78, 0x7fffff09, PT ;  /* 0x7fffff094e00780c */ /* 0x000fe20003f06070 */
[----:B------:R-:W-:Y:S02]  /*13780*/  IMAD.WIDE R76, R76, 0x2, R8 ;  /* 0x000000024c4c7825 */ /* 0x000fe400078e0208 */
[----:B------:R-:W-:Y:S02]  /*13790*/  STL [R1+0x1c1c], R66 ;  /* 0x001c1c4201007387 */ /* 0x000fe40000100800 */
[----:B------:R-:W-:Y:S02]  /*137a0*/  VIADD R78, R49, 0xffffff81 ;  /* 0xffffff81314e7836 */ /* 0x000fe40000000000 */
[----:B------:R-:W-:Y:S01]  /*137b0*/  STL [R1+0x1d98], R66 ;  /* 0x001d984201007387 */ /* 0x000fe20000100800 */
[----:B------:R-:W-:-:S03]  /*137c0*/  IMAD R80, R4, 0x77, RZ ;  /* 0x0000007704507824 */ /* 0x000fc600078e02ff */
[----:B------:R-:W-:Y:S04]  /*137d0*/  STL [R1+0x19dc], R67 ;  /* 0x0019dc4301007387 */ /* 0x000fe80000100800 */
[----:B------:R-:W-:Y:S01]  /*137e0*/  STL [R1+0xd80], R30 ;  /* 0x000d801e01007387 */ /* 0x000fe20000100800 */
[----:B------:R-:W-:-:S03]  /*137f0*/  PRMT R13, RZ, 0x7610, R13 ;  /* 0x00007610ff0d7816 */ /* 0x000fc6000000000d */
[----:B------:R-:W-:Y:S04]  /*13800*/  STL [R1+0x1c20], R67 ;  /* 0x001c204301007387 */ /* 0x000fe80000100800 */
[----:B------:R-:W-:Y:S04]  /*13810*/  STL [R1+0xd7c], R23 ;  /* 0x000d7c1701007387 */ /* 0x000fe80000100800 */
[----:B------:R-:W-:Y:S04]  /*13820*/  STL [R1+0x1d9c], R67 ;  /* 0x001d9c4301007387 */ /* 0x000fe80000100800 */
[----:B------:R-:W4:Y:S04]  /*13830*/  @!P3 LDG.E.U16 R15, desc[UR20][R74.64] ;  /* 0x000000144a0fb981 */ /* 0x000f28000c1e1500 */
[----:B------:R-:W4:Y:S01]  /*13840*/  @!P3 LDG.E.U16 R14, desc[UR20][R76.64] ;  /* 0x000000144c0eb981 */ /* 0x000f22000c1e1500 */
[----:B------:R-:W-:Y:S01]  /*13850*/  ISETP.GE.U32.AND P3, PT, R78, 0x7fffff02, PT ;  /* 0x7fffff024e00780c */ /* 0x000fe20003f66070 */
[----:B------:R-:W-:-:S02]  /*13860*/  IMAD.WIDE R78, R80, 0x2, R6 ;  /* 0x00000002504e7825 */ /* 0x000fc400078e0206 */
[----:B------:R-:W-:Y:S02]  /*13870*/  STL [R1+0x19e8], R68 ;  /* 0x0019e84401007387 */ /* 0x000fe40000100800 */
[----:B------:R-:W-:Y:S02]  /*13880*/  IMAD R84, R4, 0x7e, RZ ;  /* 0x0000007e04547824 */ /* 0x000fe400078e02ff */
[----:B------:R-:W-:Y:S04]  /*13890*/  STL [R1+0x1c24], R68 ;  /* 0x001c244401007387 */ /* 0x000fe80000100800 */
[----:B------:R-:W-:Y:S04]  /*138a0*/  STL [R1+0x1da0], R68 ;  /* 0x001da04401007387 */ /* 0x000fe80000100800 */
[----:B------:R-:W-:Y:S01]  /*138b0*/  STL [R1+0x19e4], R69 ;  /* 0x0019e44501007387 */ /* 0x000fe20000100800 */
[----:B------:R-:W-:-:S03]  /*138c0*/  IMAD.WIDE R82, R84, 0x2, R6 ;  /* 0x0000000254527825 */ /* 0x000fc600078e0206 */
[----:B------:R-:W-:Y:S01]  /*138d0*/  STL [R1+0x1c28], R69 ;  /* 0x001c284501007387 */ /* 0x000fe20000100800 */
[----:B------:R-:W-:-:S03]  /*138e0*/  IMAD.WIDE R84, R84, 0x2, R8 ;  /* 0x0000000254547825 */ /* 0x000fc600078e0208 */
[----:B------:R-:W-:Y:S04]  /*138f0*/  STL [R1+0x1da4], R69 ;  /* 0x001da44501007387 */ /* 0x000fe80000100800 */
[----:B------:R-:W4:Y:S01]  /*13900*/  @!P0 LDG.E.U16 R13, desc[UR20][R78.64] ;  /* 0x000000144e0d8981 */ /* 0x000f22000c1e1500 */
[----:B------:R-:W-:Y:S01]  /*13910*/  PRMT R12, RZ, 0x7610, R12 ;  /* 0x00007610ff0c7816 */ /* 0x000fe2000000000c */
[----:B------:R-:W-:-:S05]  /*13920*/  IMAD.WIDE R80, R80, 0x2, R8 ;  /* 0x0000000250507825 */ /* 0x000fca00078e0208 */
[----:B------:R-:W4:Y:S04]  /*13930*/  @!P0 LDG.E.U16 R12, desc[UR20][R80.64] ;  /* 0x00000014500c8981 */ /* 0x000f28000c1e1500 */
[----:B--2---:R0:W-:Y:S02]  /*13940*/  STL [R1+0x1cfc], R2 ;  /* 0x001cfc0201007387 */ /* 0x0041e40000100800 */
[----:B0-----:R-:W-:-:S06]  /*13950*/  PRMT R2, RZ, 0x7610, R2 ;  /* 0x00007610ff027816 */ /* 0x001fcc0000000002 */
[----:B------:R-:W2:Y:S04]  /*13960*/  @!P3 LDG.E.U16 R2, desc[UR20][R84.64] ;  /* 0x000000145402b981 */ /* 0x000ea8000c1e1500 */
[----:B---3--:R-:W-:Y:S04]  /*13970*/  STL [R1+0xd50], R22 ;  /* 0x000d501601007387 */ /* 0x008fe80000100800 */
[----:B------:R-:W-:Y:S04]  /*13980*/  STL [R1+0x19f0], R70 ;  /* 0x0019f04601007387 */ /* 0x000fe80000100800 */
[----:B------:R-:W-:Y:S04]  /*13990*/  STL [R1+0xd4c], R19 ;  /* 0x000d4c1301007387 */ /* 0x000fe80000100800 */
[----:B------:R-:W-:Y:S04]  /*139a0*/  STL [R1+0x1c2c], R70 ;  /* 0x001c2c4601007387 */ /* 0x000fe80000100800 */
[----:B------:R-:W-:Y:S04]  /*139b0*/  STL [R1+0x1da8], R70 ;  /* 0x001da84601007387 */ /* 0x000fe80000100800 */
[----:B----4-:R-:W-:Y:S04]  /*139c0*/  STL [R1+0xc80], R18 ;  /* 0x000c801201007387 */ /* 0x010fe80000100800 */
        /* <DEDUP_REMOVED lines=27> */
[----:B------:R0:W-:Y:S04]  /*13b80*/  STL [R1+0xd10], R13 ;  /* 0x000d100d01007387 */ /* 0x0001e80000100800 */
[----:B------:R-:W-:Y:S01]  /*13b90*/  STL [R1+0xd3c], R14 ;  /* 0x000d3c0e01007387 */ /* 0x000fe20000100800 */
[----:B------:R-:W-:-:S03]  /*13ba0*/  PRMT R3, RZ, 0x7610, R3 ;  /* 0x00007610ff037816 */ /* 0x000fc60000000003 */
[----:B0-----:R-:W3:Y:S04]  /*13bb0*/  LDL.LU R13, [R1+0x7bc] ;  /* 0x0007bc00010d7983 */ /* 0x001ee80000300800 */
[----:B------:R-:W4:Y:S04]  /*13bc0*/  LDL.LU R15, [R1+0x7c0] ;  /* 0x0007c000010f7983 */ /* 0x000f280000300800 */
[----:B------:R-:W-:Y:S01]  /*13bd0*/  STL [R1+0x1a20], R82 ;  /* 0x001a205201007387 */ /* 0x000fe20000100800 */
[----:B------:R-:W-:-:S03]  /*13be0*/  ISETP.GE.U32.AND P0, PT, R86, 0x7fffff01, PT ;  /* 0x7fffff015600780c */ /* 0x000fc60003f06070 */
[----:B------:R-:W-:Y:S04]  /*13bf0*/  STL [R1+0x1a1c], R83 ;  /* 0x001a1c5301007387 */ /* 0x000fe80000100800 */
[----:B------:R-:W-:Y:S01]  /*13c00*/  STL [R1+0x1b50], R83 ;  /* 0x001b505301007387 */ /* 0x000fe20000100800 */
[----:B------:R-:W-:-:S03]  /*13c10*/  IMAD R88, R4, 0x7f, RZ ;  /* 0x0000007f04587824 */ /* 0x000fc600078e02ff */
[----:B------:R-:W3:Y:S01]  /*13c20*/  @!P3 LDG.E.U16 R3, desc[UR20][R82.64] ;  /* 0x000000145203b981 */ /* 0x000ee2000c1e1500 */
[----:B------:R-:W-:Y:S02]  /*13c30*/  ISETP.NE.AND P3, PT, R87, RZ, PT ;  /* 0x000000ff5700720c */ /* 0x000fe40003f65270 */
[----:B------:R-:W-:Y:S02]  /*13c40*/  PRMT R11, RZ, 0x7610, R11 ;  /* 0x00007610ff0b7816 */ /* 0x000fe4000000000b */
[----:B------:R-:W-:Y:S01]  /*13c50*/  PRMT R10, RZ, 0x7610, R10 ;  /* 0x00007610ff0a7816 */ /* 0x000fe2000000000a */
[----:B--2---:R-:W-:Y:S04]  /*13c60*/  STL [R1+0x1d30], R2 ;  /* 0x001d300201007387 */ /* 0x004fe80000100800 */
[----:B------:R-:W-:Y:S04]  /*13c70*/  STL [R1+0x1a28], R84 ;  /* 0x001a285401007387 */ /* 0x000fe80000100800 */
[----:B------:R-:W-:Y:S04]  /*13c80*/  STL [R1+0x1c34], R84 ;  /* 0x001c345401007387 */ /* 0x000fe80000100800 */
[----:B------:R-:W-:Y:S04]  /*13c90*/  STL [R1+0x1db0], R84 ;  /* 0x001db05401007387 */ /* 0x000fe80000100800 */
[----:B------:R-:W-:Y:S04]  /*13ca0*/  STL [R1+0x1a24], R85 ;  /* 0x001a245501007387 */ /* 0x000fe80000100800 */
[----:B------:R-:W-:Y:S04]  /*13cb0*/  STL [R1+0x1c38], R85 ;  /* 0x001c385501007387 */ /* 0x000fe80000100800 */
[----:B------:R-:W-:Y:S04]  /*13cc0*/  STL [R1+0x1db4], R85 ;  /* 0x001db45501007387 */ /* 0x000fe80000100800 */
[----:B------:R0:W-:Y:S02]  /*13cd0*/  STL [R1+0xd0c], R12 ;  /* 0x000d0c0c01007387 */ /* 0x0001e40000100800 */
[----:B0-----:R-:W-:Y:S01]  /*13ce0*/  LOP3.LUT R12, RZ, R87, RZ, 0x33, !PT ;  /* 0x00000057ff0c7212 */ /* 0x001fe200078e33ff */
[----:B------:R-:W-:-:S05]  /*13cf0*/  IMAD.WIDE R86, R88, 0x2, R6 ;  /* 0x0000000258567825 */ /* 0x000fca00078e0206 */
[----:B------:R-:W2:Y:S01]  /*13d00*/  @!P0 LDG.E.U16 R11, desc[UR20][R86.64] ;  /* 0x00000014560b8981 */ /* 0x000ea2000c1e1500 */
[----:B------:R-:W-:-:S05]  /*13d10*/  IMAD.WIDE R88, R88, 0x2, R8 ;  /* 0x0000000258587825 */ /* 0x000fca00078e0208 */
        /* <DEDUP_REMOVED lines=20> */
[----:B--2---:R0:W-:Y:S04]  /*13e60*/  STL [R1+0xc50], R11 ;  /* 0x000c500b01007387 */ /* 0x0041e80000100800 */
[----:B0-----:R-:W2:Y:S04]  /*13e70*/  LDL.LU R11, [R1+0x7c4] ;  /* 0x0007c400010b7983 */ /* 0x001ea80000300800 */
[----:B------:R-:W-:Y:S04]  /*13e80*/  STL [R1+0x1a48], R86 ;  /* 0x001a485601007387 */ /* 0x000fe80000100800 */
[----:B------:R-:W-:Y:S04]  /*13e90*/  STL [R1+0x1c54], R86 ;  /* 0x001c545601007387 */ /* 0x000fe80000100800 */
[----:B------:R-:W-:Y:S04]  /*13ea0*/  STL [R1+0x1a44], R87 ;  /* 0x001a445701007387 */ /* 0x000fe80000100800 */
[----:B------:R-:W-:Y:S04]  /*13eb0*/  STL [R1+0x1c58], R87 ;  /* 0x001c585701007387 */ /* 0x000fe80000100800 */
[----:B------:R-:W-:Y:S04]  /*13ec0*/  STL.64 [R1+0x1dc8], R86 ;  /* 0x001dc85601007387 */ /* 0x000fe80000100a00 */
[----:B----4-:R0:W-:Y:S04]  /*13ed0*/  STL [R1+0xc4c], R10 ;  /* 0x000c4c0a01007387 */ /* 0x0101e80000100800 */
[----:B0-----:R-:W3:Y:S01]  /*13ee0*/  LDL.LU R10, [R1+0x7cc] ;  /* 0x0007cc00010a7983 */ /* 0x001ee20000300800 */
[----:B------:R-:W0:Y:S01]  /*13ef0*/  S2R R19, SR_TID.X ;  /* 0x0000000000137919 */ /* 0x000e220000002100 */
[----:B------:R-:W-:-:S02]  /*13f00*/  SEL R16, R12, R91, !P3 ;  /* 0x0000005b0c107207 */ /* 0x000fc40005800000 */
[----:B------:R-:W4:Y:S04]  /*13f10*/  LDL.LU R14, [R1+0x7d0] ;  /* 0x0007d000010e7983 */ /* 0x000f280000300800 */
[----:B------:R-:W-:Y:S01]  /*13f20*/  STL [R1+0x1a50], R88 ;  /* 0x001a505801007387 */ /* 0x000fe20000100800 */
[----:B------:R-:W-:-:S03]  /*13f30*/  IMAD R4, R16, UR7, RZ ;  /* 0x0000000710047c24 */ /* 0x000fc6000f8e02ff */
[----:B------:R-:W-:Y:S01]  /*13f40*/  STL [R1+0x1c5c], R88 ;  /* 0x001c5c5801007387 */ /* 0x000fe20000100800 */
[----:B------:R-:W-:-:S03]  /*13f50*/  SEL R2, R12, R92, !P3 ;  /* 0x0000005c0c027207 */ /* 0x000fc60005800000 */
[----:B------:R-:W-:Y:S04]  /*13f60*/  STL [R1+0x1a4c], R89 ;  /* 0x001a4c5901007387 */ /* 0x000fe80000100800 */
[----:B------:R-:W-:Y:S01]  /*13f70*/  STL [R1+0x1c60], R89 ;  /* 0x001c605901007387 */ /* 0x000fe20000100800 */
[----:B0-----:R-:W-:-:S05]  /*13f80*/  LOP3.LUT R19, R19, 0x7f, RZ, 0xc0, !PT ;  /* 0x0000007f13137812 */ /* 0x001fca00078ec0ff */
[----:B------:R-:W-:Y:S01]  /*13f90*/  IMAD R3, R19, R5, RZ ;  /* 0x0000000513037224 */ /* 0x000fe200078e02ff */
[----:B------:R-:W-:Y:S04]  /*13fa0*/  STL.64 [R1+0x1df0], R88 ;  /* 0x001df05801007387 */ /* 0x000fe80000100a00 */
[C---:B------:R-:W-:Y:S01]  /*13fb0*/  LEA R91, P0, R3.reuse, UR14, 0x1 ;  /* 0x0000000e035b7c11 */ /* 0x040fe2000f8008ff */
[----:B------:R-:W4:Y:S01]  /*13fc0*/  LDL.LU R16, [R1+0x7d4] ;  /* 0x0007d40001107983 */ /* 0x000f220000300800 */
[----:B------:R-:W-:Y:S01]  /*13fd0*/  SEL R5, R12, R13, !P3 ;  /* 0x0000000d0c057207 */ /* 0x000fe20005800000 */
[----:B------:R-:W-:Y:S01]  /*13fe0*/  IMAD R2, R2, UR7, RZ ;  /* 0x0000000702027c24 */ /* 0x000fe2000f8e02ff */
[----:B------:R-:W-:Y:S01]  /*13ff0*/  LEA.HI.X.SX32 R92, R3, UR15, 0x1, P0 ;  /* 0x0000000f035c7c11 */ /* 0x000fe200080f0eff */
[----:B------:R-:W4:Y:S01]  /*14000*/  LDL.LU R13, [R1+0x7d8] ;  /* 0x0007d800010d7983 */ /* 0x000f220000300800 */
[CC--:B------:R-:W-:Y:S01]  /*14010*/  LEA R3, P0, R4.reuse, R91.reuse, 0x1 ;  /* 0x0000005b04037211 */ /* 0x0c0fe200078008ff */
[----:B------:R-:W-:Y:S01]  /*14020*/  IMAD R5, R5, UR9, RZ ;  /* 0x0000000905057c24 */ /* 0x000fe2000f8e02ff */
[----:B------:R-:W0:Y:S02]  /*14030*/  LDCU UR14, c[0x0][0x3b0] ;  /* 0x00007600ff0e77ac */ /* 0x000e240008000800 */
[----:B------:R-:W-:Y:S01]  /*14040*/  LEA.HI.X.SX32 R6, R4, R92, 0x1, P0 ;  /* 0x0000005c04067211 */ /* 0x000fe200000f0eff */
[----:B------:R1:W-:Y:S01]  /*14050*/  STL [R1+0xad8], R3 ;  /* 0x000ad80301007387 */ /* 0x0003e20000100800 */
[----:B------:R-:W-:Y:S01]  /*14060*/  LEA R4, P0, R2, R91, 0x1 ;  /* 0x0000005b02047211 */ /* 0x000fe200078008ff */
[----:B------:R-:W0:Y:S01]  /*14070*/  LDCU UR15, c[0x0][0x3b0] ;  /* 0x00007600ff0f77ac */ /* 0x000e220008000800 */
[----:B------:R-:W0:Y:S01]  /*14080*/  LDCU UR9, c[0x0][0x3b0] ;  /* 0x00007600ff0977ac */ /* 0x000e220008000800 */
[----:B-1----:R-:W-:-:S02]  /*14090*/  SEL R3, R12, R15, !P3 ;  /* 0x0000000f0c037207 */ /* 0x002fc40005800000 */
[----:B------:R-:W4:Y:S04]  /*140a0*/  LDL.LU R15, [R1+0x7dc] ;  /* 0x0007dc00010f7983 */ /* 0x000f280000300800 */
[----:B------:R1:W-:Y:S04]  /*140b0*/  STL [R1+0xad4], R6 ;  /* 0x000ad40601007387 */ /* 0x0003e80000100800 */
[----:B------:R2:W-:Y:S01]  /*140c0*/  STL [R1+0xb18], R4 ;  /* 0x000b180401007387 */ /* 0x0005e20000100800 */
[----:B-1----:R-:W-:Y:S02]  /*140d0*/  LEA.HI.X.SX32 R6, R2, R92, 0x1, P0 ;  /* 0x0000005c02067211 */ /* 0x002fe400000f0eff */
[----:B------:R-:W-:-:S02]  /*140e0*/  LEA R2, P0, R5, R91, 0x1 ;  /* 0x0000005b05027211 */ /* 0x000fc400078008ff */
[C---:B--2---:R-:W-:Y:S02]  /*140f0*/  SEL R4, R12.reuse, R11, !P3 ;  /* 0x0000000b0c047207 */ /* 0x044fe40005800000 */
[----:B------:R-:W2:Y:S04]  /*14100*/  LDL.LU R11, [R1+0x7e0] ;  /* 0x0007e000010b7983 */ /* 0x000ea80000300800 */
[----:B------:R-:W-:Y:S04]  /*14110*/  STL [R1+0xb14], R6 ;  /* 0x000b140601007387 */ /* 0x000fe80000100800 */
[----:B------:R3:W-:Y:S02]  /*14120*/  STL [R1+0xb58], R2 ;  /* 0x000b580201007387 */ /* 0x0007e40000100800 */
[----:B---3--:R-:W-:-:S02]  /*14130*/  SEL R2, R12, R10, !P3 ;  /* 0x0000000a0c027207 */ /* 0x008fc40005800000 */
[----:B------:R-:W3:Y:S01]  /*14140*/  LDL.LU R10, [R1+0x7e4] ;  /* 0x0007e400010a7983 */ /* 0x000ee20000300800 */
[----:B------:R-:W-:Y:S01]  /*14150*/  IMAD R3, R3, UR10, RZ ;  /* 0x0000000a03037c24 */ /* 0x000fe2000f8e02ff */
[-C--:B------:R-:W-:Y:S01]  /*14160*/  LEA.HI.X.SX32 R6, R5, R92.reuse, 0x1, P0 ;  /* 0x0000005c05067211 */ /* 0x080fe200000f0eff */
[----:B------:R-:W-:Y:S01]  /*14170*/  IMAD R4, R4, UR11, RZ ;  /* 0x0000000b04047c24 */ /* 0x000fe2000f8e02ff */
[----:B------:R-:W1:Y:S02]  /*14180*/  LDCU UR10, c[0x0][0x3b0] ;  /* 0x00007600ff0a77ac */ /* 0x000e640008000800 */
[C---:B------:R-:W-:Y:S01]  /*14190*/  LEA R5, P0, R3.reuse, R91, 0x1 ;  /* 0x0000005b03057211 */ /* 0x040fe200078008ff */
[----:B------:R0:W-:Y:S01]  /*141a0*/  STL [R1+0xb54], R6 ;  /* 0x000b540601007387 */ /* 0x0001e20000100800 */
[----:B------:R-:W-:Y:S01]  /*141b0*/  IMAD R2, R2, UR12, RZ ;  /* 0x0000000c02027c24 */ /* 0x000fe2000f8e02ff */
[----:B------:R-:W1:Y:S02]  /*141c0*/  LDCU UR11, c[0x0][0x3b0] ;  /* 0x00007600ff0b77ac */ /* 0x000e640008000800 */
[----:B------:R4:W-:Y:S01]  /*141d0*/  STL [R1+0xb98], R5 ;  /* 0x000b980501007387 */ /* 0x0009e20000100800 */
[----:B------:R-:W1:Y:S01]  /*141e0*/  LDCU UR12, c[0x0][0x3b0] ;  /* 0x00007600ff0c77ac */ /* 0x000e620008000800 */
[----:B0-----:R-:W-:-:S02]  /*141f0*/  LEA.HI.X.SX32 R6, R3, R92, 0x1, P0 ;  /* 0x0000005c03067211 */ /* 0x001fc400000f0eff */
[----:B------:R-:W-:Y:S02]  /*14200*/  LEA R3, P0, R4, R91, 0x1 ;  /* 0x0000005b04037211 */ /* 0x000fe400078008ff */
[----:B----4-:R-:W-:Y:S02]  /*14210*/  SEL R5, R12, R14, !P3 ;  /* 0x0000000e0c057207 */ /* 0x010fe40005800000 */
[----:B------:R-:W4:Y:S04]  /*14220*/  LDL.LU R14, [R1+0x7e8] ;  /* 0x0007e800010e7983 */ /* 0x000f280000300800 */
[----:B------:R0:W-:Y:S01]  /*14230*/  STL [R1+0xb94], R6 ;  /* 0x000b940601007387 */ /* 0x0001e20000100800 */
[----:B------:R-:W-:Y:S01]  /*14240*/  IMAD R5, R5, UR13, RZ ;  /* 0x0000000d05057c24 */ /* 0x000fe2000f8e02ff */
[----:B------:R-:W1:Y:S02]  /*14250*/  LDCU UR13, c[0x0][0x3b0] ;  /* 0x00007600ff0d77ac */ /* 0x000e640008000800 */
[----:B------:R0:W-:Y:S02]  /*14260*/  STL [R1+0xbd8], R3 ;  /* 0x000bd80301007387 */ /* 0x0001e40000100800 */
[----:B0-----:R-:W-:-:S02]  /*14270*/  LEA.HI.X.SX32 R6, R4, R92, 0x1, P0 ;  /* 0x0000005c04067211 */ /* 0x001fc400000f0eff */
[----:B------:R-:W-:Y:S02]  /*14280*/  LEA R4, P0, R2, R91, 0x1 ;  /* 0x0000005b02047211 */ /* 0x000fe400078008ff */
[----:B------:R-:W-:Y:S02]  /*14290*/  SEL R3, R12, R16, !P3 ;  /* 0x000000100c037207 */ /* 0x000fe40005800000 */
[----:B------:R-:W4:Y:S04]  /*142a0*/  LDL.LU R16, [R1+0x7ec] ;  /* 0x0007ec0001107983 */ /* 0x000f280000300800 */
[----:B------:R0:W-:Y:S01]  /*142b0*/  STL [R1+0xbd4], R6 ;  /* 0x000bd40601007387 */ /* 0x0001e20000100800 */
[----:B------:R-:W-:Y:S01]  /*142c0*/  IMAD R3, R3, UR14, RZ ;  /* 0x0000000e03037c24 */ /* 0x000fe2000f8e02ff */
[----:B------:R-:W1:Y:S02]  /*142d0*/  LDCU UR14, c[0x0][0x3b0] ;  /* 0x00007600ff0e77ac */ /* 0x000e640008000800 */
[----:B------:R0:W-:Y:S02]  /*142e0*/  STL [R1+0xc18], R4 ;  /* 0x000c180401007387 */ /* 0x0001e40000100800 */
[----:B0-----:R-:W-:-:S02]  /*142f0*/  LEA.HI.X.SX32 R6, R2, R92, 0x1, P0 ;  /* 0x0000005c02067211 */ /* 0x001fc400000f0eff */
[C---:B------:R-:W-:Y:S02]  /*14300*/  LEA R2, P0, R5.reuse, R91, 0x1 ;  /* 0x0000005b05027211 */ /* 0x040fe400078008ff */
        /* <DEDUP_REMOVED lines=10> */
[----:B------:R0:W-:Y:S04]  /*143b0*/  STL [R1+0xc54], R6 ;  /* 0x000c540601007387 */ /* 0x0001e80000100800 */
[----:B------:R2:W-:Y:S01]  /*143c0*/  STL [R1+0xc98], R5 ;  /* 0x000c980501007387 */ /* 0x0005e20000100800 */
[----:B0-----:R-:W-:-:S02]  /*143d0*/  LEA.HI.X.SX32 R6, R3, R92, 0x1, P0 ;  /* 0x0000005c03067211 */ /* 0x001fc400000f0eff */
[----:B------:R-:W-:Y:S02]  /*143e0*/  LEA R3, P0, R4, R91, 0x1 ;  /* 0x0000005b04037211 */ /* 0x000fe400078008ff */
        /* <DEDUP_REMOVED lines=9> */
[----:B------:R-:W0:Y:S02]  /*14480*/  LDCU UR16, c[0x0][0x3b0] ;  /* 0x00007600ff1077ac */ /* 0x000e240008000800 */
[C---:B------:R-:W-:Y:S01]  /*14490*/  LEA R4, P0, R2.reuse, R91, 0x1 ;  /* 0x0000005b02047211 */ /* 0x040fe200078008ff */
[----:B------:R4:W-:Y:S01]  /*144a0*/  STL [R1+0xcd4], R6 ;  /* 0x000cd40601007387 */ /* 0x0009e20000100800 */
[----:B-1----:R-:W-:Y:S01]  /*144b0*/  IMAD R3, R3, UR10, RZ ;  /* 0x0000000a03037c24 */ /* 0x002fe2000f8e02ff */
[----:B------:R-:W1:Y:S02]  /*144c0*/  LDCU UR9, c[0x0][0x3b0] ;  /* 0x00007600ff0977ac */ /* 0x000e640008000800 */
[----:B------:R4:W-:Y:S01]  /*144d0*/  STL [R1+0xd18], R4 ;  /* 0x000d180401007387 */ /* 0x0009e20000100800 */
[----:B------:R-:W0:Y:S01]  /*144e0*/  LDCU UR10, c[0x0][0x3b0] ;  /* 0x00007600ff0a77ac */ /* 0x000e220008000800 */
[----:B----4-:R-:W-:-:S02]  /*144f0*/  LEA.HI.X.SX32 R6, R2, R92, 0x1, P0 ;  /* 0x0000005c02067211 */ /* 0x010fc400000f0eff */
        /* <DEDUP_REMOVED lines=43> */
[----:B------:R-:W-:Y:S01]  /*147b0*/  IMAD R2, R2, UR16, RZ ;  /* 0x0000001002027c24 */ /* 0x000fe2000f8e02ff */
[----:B------:R-:W0:Y:S02]  /*147c0*/  LDCU UR15, c[0x0][0x3b0] ;  /* 0x00007600ff0f77ac */ /* 0x000e240008000800 */
[----:B------:R4:W-:Y:S01]  /*147d0*/  STL [R1+0xe98], R5 ;  /* 0x000e980501007387 */ /* 0x0009e20000100800 */
[----:B------:R-:W0:Y:S01]  /*147e0*/  LDCU UR16, c[0x0][0x3b0] ;  /* 0x00007600ff1077ac */ /* 0x000e220008000800 */
[----:B-1----:R-:W-:-:S02]  /*147f0*/  LEA.HI.X.SX32 R6, R3, R92, 0x1, P0 ;  /* 0x0000005c03067211 */ /* 0x002fc400000f0eff */
[----:B------:R-:W-:Y:S02]  /*14800*/  LEA R3, P0, R4, R91, 0x1 ;  /* 0x0000005b04037211 */ /* 0x000fe400078008ff */
[----:B----4-:R-:W-:Y:S02]  /*14810*/  SEL R5, R12, R14, !P3 ;  /* 0x0000000e0c057207 */ /* 0x010fe40005800000 */
[----:B------:R-:W4:Y:S04]  /*14820*/  LDL.LU R14, [R1+0x818] ;  /* 0x00081800010e7983 */ /* 0x000f280000300800 */
[----:B------:R1:W-:Y:S01]  /*14830*/  STL [R1+0xe94], R6 ;  /* 0x000e940601007387 */ /* 0x0003e20000100800 */
[----:B------:R-:W-:Y:S01]  /*14840*/  IMAD R5, R5, UR9, RZ ;  /* 0x0000000905057c24 */ /* 0x000fe2000f8e02ff */
[----:B------:R-:W0:Y:S02]  /*14850*/  LDCU UR9, c[0x0][0x3b0] ;  /* 0x00007600ff0977ac */ /* 0x000e240008000800 */
[----:B------:R1:W-:Y:S02]  /*14860*/  STL [R1+0xed8], R3 ;  /* 0x000ed80301007387 */ /* 0x0003e40000100800 */
[----:B-1----:R-:W-:-:S02]  /*14870*/  LEA.HI.X.SX32 R6, R4, R92, 0x1, P0 ;  /* 0x0000005c04067211 */ /* 0x002fc400000f0eff */
[----:B------:R-:W-:Y:S02]  /*14880*/  LEA R4, P0, R2, R91, 0x1 ;  /* 0x0000005b02047211 */ /* 0x000fe400078008ff */
[----:B------:R-:W-:Y:S02]  /*14890*/  SEL R3, R12, R16, !P3 ;  /* 0x000000100c037207 */ /* 0x000fe40005800000 */
[----:B------:R-:W4:Y:S04]  /*148a0*/  LDL.LU R16, [R1+0x81c] ;  /* 0x00081c0001107983 */ /* 0x000f280000300800 */
[----:B------:R1:W-:Y:S01]  /*148b0*/  STL [R1+0xed4], R6 ;  /* 0x000ed40601007387 */ /* 0x0003e20000100800 */
[----:B------:R-:W-:Y:S01]  /*148c0*/  IMAD R3, R3, UR10, RZ ;  /* 0x0000000a03037c24 */ /* 0x000fe2000f8e02ff */
[----:B------:R-:W0:Y:S02]  /*148d0*/  LDCU UR10, c[0x0][0x3b0] ;  /* 0x00007600ff0a77ac */ /* 0x000e240008000800 */
[----:B------:R1:W-:Y:S02]  /*148e0*/  STL [R1+0xf18], R4 ;  /* 0x000f180401007387 */ /* 0x0003e40000100800 */
[----:B-1----:R-:W-:-:S02]  /*148f0*/  LEA.HI.X.SX32 R6, R2, R92, 0x1, P0 ;  /* 0x0000005c02067211 */ /* 0x002fc400000f0eff */
[C---:B------:R-:W-:Y:S02]  /*14900*/  LEA R2, P0, R5.reuse, R91, 0x1 ;  /* 0x0000005b05027211 */ /* 0x040fe400078008ff */
        /* <DEDUP_REMOVED lines=10> */
[----:B------:R1:W-:Y:S04]  /*149b0*/  STL [R1+0xf54], R6 ;  /* 0x000f540601007387 */ /* 0x0003e80000100800 */
[----:B------:R2:W-:Y:S01]  /*149c0*/  STL [R1+0xf98], R5 ;  /* 0x000f980501007387 */ /* 0x0005e20000100800 */
[----:B-1----:R-:W-:-:S02]  /*149d0*/  LEA.HI.X.SX32 R6, R3, R92, 0x1, P0 ;  /* 0x0000005c03067211 */ /* 0x002fc400000f0eff */
        /* <DEDUP_REMOVED lines=13> */
[----:B0-----:R-:W-:Y:S01]  /*14ab0*/  IMAD R3, R3, UR14, RZ ;  /* 0x0000000e03037c24 */ /* 0x001fe2000f8e02ff */
[----:B------:R-:W0:Y:S02]  /*14ac0*/  LDCU UR13, c[0x0][0x3b0] ;  /* 0x00007600ff0d77ac */ /* 0x000e240008000800 */
        /* <DEDUP_REMOVED lines=44> */
[----:B------:R-:W-:Y:S01]  /*14d90*/  LEA R5, P0, R3, R91, 0x1 ;  /* 0x0000005b03057211 */ /* 0x000fe200078008ff */
[----:B------:R1:W-:Y:S01]  /*14da0*/  STL [R1+0x1154], R6 ;  /* 0x0011540601007387 */ /* 0x0003e20000100800 */
[----:B------:R-:W-:Y:S01]  /*14db0*/  IMAD R2, R2, UR22, RZ ;  /* 0x0000001602027c24 */ /* 0x000fe2000f8e02ff */
[----:B------:R-:W0:Y:S02]  /*14dc0*/  LDCU UR19, c[0x0][0x3b0] ;  /* 0x00007600ff1377ac */ /* 0x000e240008000800 */
[----:B------:R4:W-:Y:S01]  /*14dd0*/  STL [R1+0x1198], R5 ;  /* 0x0011980501007387 */ /* 0x0009e20000100800 */
[----:B------:R-:W-:Y:S01]  /*14de0*/  VIADD R83, R93, 0xae ;  /* 0x000000ae5d537836 */ /* 0x000fe20000000000 */
        /* <DEDUP_REMOVED lines=22> */
[----:B------:R-:W-:-:S03]  /*14f50*/  IMAD R4, R4, UR7, RZ ;  /* 0x0000000704047c24 */ /* 0x000fc6000f8e02ff */
[----:B------:R0:W-:Y:S01]  /*14f60*/  STL [R1+0x1250], R2 ;  /* 0x0012500201007387 */ /* 0x0001e20000100800 */
[-C--:B-1----:R-:W-:Y:S02]  /*14f70*/  LEA.HI.X.SX32 R6, R5, R92.reuse, 0x1, P0 ;  /* 0x0000005c05067211 */ /* 0x082fe400000f0eff */
[C---:B------:R-:W-:Y:S02]  /*14f80*/  LEA R5, P0, R3.reuse, R91, 0x1 ;  /* 0x0000005b03057211 */ /* 0x040fe400078008ff */
[----:B0-----:R-:W-:Y:S02]  /*14f90*/  SEL R2, R12, R15, !P3 ;  /* 0x0000000f0c027207 */ /* 0x001fe40005800000 */
        /* <DEDUP_REMOVED lines=20> */
[----:B-1----:R-:W-:-:S02]  /*150e0*/  LEA.HI.X.SX32 R6, R2, R92, 0x1, P0 ;  /* 0x0000005c02067211 */ /* 0x002fc400000f0eff */
[C---:B------:R-:W-:Y:S02]  /*150f0*/  LEA R2, P0, R5.reuse, R91, 0x1 ;  /* 0x0000005b05027211 */ /* 0x040fe400078008ff */
[----:B----4-:R-:W-:Y:S02]  /*15100*/  SEL R4, R12, R14, !P3 ;  /* 0x0000000e0c047207 */ /* 0x010fe40005800000 */
        /* <DEDUP_REMOVED lines=142> */
[-C--:B------:R-:W-:Y:S02]  /*159f0*/  LEA R3, P0, R4, R91.reuse, 0x1 ;  /* 0x0000005b04037211 */ /* 0x080fe400078008ff */
[----:B----4-:R-:W-:Y:S02]  /*15a00*/  SEL R5, R12, R14, !P3 ;  /* 0x0000000e0c057207 */ /* 0x010fe40005800000 */
[----:B------:R-:W4:Y:S04]  /*15a10*/  LDL.LU R14, [R1+0xa00] ;  /* 0x000a0000010e7983 */ /* 0x000f280000300800 */
[----:B------:R0:W-:Y:S04]  /*15a20*/  STL [R1+0xf9c], R6 ;  /* 0x000f9c0601007387 */ /* 0x0001e80000100800 */
[----:B------:R1:W-:Y:S01]  /*15a30*/  STL [R1+0xfe0], R3 ;  /* 0x000fe00301007387 */ /* 0x0003e20000100800 */
[----:B0-----:R-:W-:Y:S01]  /*15a40*/  IMAD R6, R5, UR9, RZ ;  /* 0x0000000905067c24 */ /* 0x001fe2000f8e02ff */
[----:B------:R-:W-:Y:S01]  /*15a50*/  LEA.HI.X.SX32 R5, R4, R92, 0x1, P0 ;  /* 0x0000005c04057211 */ /* 0x000fe200000f0eff */
[----:B------:R-:W0:Y:S01]  /*15a60*/  LDCU UR9, c[0x0][0x3b0] ;  /* 0x00007600ff0977ac */ /* 0x000e220008000800 */
[----:B------:R-:W-:-:S02]  /*15a70*/  LEA R4, P0, R2, R91, 0x1 ;  /* 0x0000005b02047211 */ /* 0x000fc400078008ff */
[----:B-1----:R-:W-:Y:S01]  /*15a80*/  SEL R3, R12, R16, !P3 ;  /* 0x000000100c037207 */ /* 0x002fe20005800000 */
[----:B------:R1:W-:Y:S01]  /*15a90*/  STL [R1+0xfdc], R5 ;  /* 0x000fdc0501007387 */ /* 0x0003e20000100800 */
[-C--:B------:R-:W-:Y:S02]  /*15aa0*/  LEA.HI.X.SX32 R2, R2, R92.reuse, 0x1, P0 ;  /* 0x0000005c02027211 */ /* 0x080fe400000f0eff */
[C---:B------:R-:W-:Y:S01]  /*15ab0*/  LEA R7, P0, R6.reuse, R91, 0x1 ;  /* 0x0000005b06077211 */ /* 0x040fe200078008ff */
[----:B------:R-:W-:Y:S01]  /*15ac0*/  STL [R1+0x1020], R4 ;  /* 0x0010200401007387 */ /* 0x000fe20000100800 */
[----:B------:R-:W-:Y:S01]  /*15ad0*/  IMAD R3, R3, UR10, RZ ;  /* 0x0000000a03037c24 */ /* 0x000fe2000f8e02ff */
[----:B------:R-:W0:Y:S01]  /*15ae0*/  LDCU UR10, c[0x0][0x3b0] ;  /* 0x00007600ff0a77ac */ /* 0x000e220008000800 */
[----:B------:R-:W-:Y:S02]  /*15af0*/  LEA.HI.X.SX32 R6, R6, R92, 0x1, P0 ;  /* 0x0000005c06067211 */ /* 0x000fe400000f0eff */
[----:B-1----:R-:W-:-:S02]  /*15b00*/  SEL R5, R12, R13, !P3 ;  /* 0x0000000d0c057207 */ /* 0x002fc40005800000 */
[----:B------:R-:W4:Y:S04]  /*15b10*/  LDL.LU R13, [R1+0x9f4] ;  /* 0x0009f400010d7983 */ /* 0x000f280000300800 */
[----:B------:R-:W-:Y:S01]  /*15b20*/  STL [R1+0x1614], R83 ;  /* 0x0016145301007387 */ /* 0x000fe20000100800 */
[----:B------:R-:W-:Y:S01]  /*15b30*/  IMAD R5, R5, UR11, RZ ;  /* 0x0000000b05057c24 */ /* 0x000fe2000f8e02ff */
[----:B------:R-:W1:Y:S02]  /*15b40*/  LDCU UR11, c[0x0][0x3b0] ;  /* 0x00007600ff0b77ac */ /* 0x000e640008000800 */
[----:B------:R0:W-:Y:S04]  /*15b50*/  STL [R1+0x101c], R2 ;  /* 0x00101c0201007387 */ /* 0x0001e80000100800 */
[----:B------:R1:W-:Y:S01]  /*15b60*/  STL [R1+0x1060], R7 ;  /* 0x0010600701007387 */ /* 0x0003e20000100800 */
[----:B0-----:R-:W-:-:S02]  /*15b70*/  IABS R2, R83 ;  /* 0x0000005300027213 */ /* 0x001fc40000000000 */
[----:B------:R-:W-:Y:S02]  /*15b80*/  SEL R4, R12, R15, !P3 ;  /* 0x0000000f0c047207 */ /* 0x000fe40005800000 */
[CC--:B-1----:R-:W-:Y:S01]  /*15b90*/  LEA R7, P0, R3.reuse, R91.reuse, 0x1 ;  /* 0x0000005b03077211 */ /* 0x0c2fe200078008ff */
[----:B------:R-:W4:Y:S03]  /*15ba0*/  LDL.LU R15, [R1+0x9dc] ;  /* 0x0009dc00010f7983 */ /* 0x000f260000300800 */
[----:B------:R-:W-:Y:S01]  /*15bb0*/  LEA.HI.X.SX32 R3, R3, R92, 0x1, P0 ;  /* 0x0000005c03037211 */ /* 0x000fe200000f0eff */
[----:B------:R0:W-:Y:S01]  /*15bc0*/  STL [R1+0x105c], R6 ;  /* 0x00105c0601007387 */ /* 0x0001e20000100800 */
[----:B------:R-:W-:-:S03]  /*15bd0*/  LEA R8, P0, R5, R91, 0x1 ;  /* 0x0000005b05087211 */ /* 0x000fc600078008ff */
[----:B------:R-:W-:Y:S01]  /*15be0*/  STL [R1+0x10a0], R7 ;  /* 0x0010a00701007387 */ /* 0x000fe20000100800 */
[----:B0-----:R-:W-:Y:S01]  /*15bf0*/  IMAD.MOV.U32 R6, RZ, RZ, R2 ;  /* 0x000000ffff067224 */ /* 0x001fe200078e0002 */
[C---:B--2---:R-:W-:Y:S02]  /*15c00*/  SEL R2, R12.reuse, R11, !P3 ;  /* 0x0000000b0c027207 */ /* 0x044fe40005800000 */
[----:B------:R-:W2:Y:S04]  /*15c10*/  LDL.LU R11, [R1+0x9c0] ;  /* 0x0009c000010b7983 */ /* 0x000ea80000300800 */
[----:B------:R3:W-:Y:S04]  /*15c20*/  STL [R1+0x109c], R3 ;  /* 0x00109c0301007387 */ /* 0x0007e80000100800 */
[----:B------:R0:W-:Y:S01]  /*15c30*/  STL [R1+0x10e0], R8 ;  /* 0x0010e00801007387 */ /* 0x0001e20000100800 */
[----:B---3--:R-:W-:-:S03]  /*15c40*/  SEL R3, R12, R10, !P3 ;  /* 0x0000000a0c037207 */ /* 0x008fc60005800000 */
[----:B------:R-:W3:Y:S01]  /*15c50*/  LDL.LU R10, [R1+0xa8c] ;  /* 0x000a8c00010a7983 */ /* 0x000ee20000300800 */
[----:B------:R-:W-:Y:S01]  /*15c60*/  IMAD R7, R4, UR12, RZ ;  /* 0x0000000c04077c24 */ /* 0x000fe2000f8e02ff */
[----:B------:R-:W-:Y:S01]  /*15c70*/  LEA.HI.X.SX32 R5, R5, R92, 0x1, P0 ;  /* 0x0000005c05057211 */ /* 0x000fe200000f0eff */
[----:B------:R-:W-:Y:S01]  /*15c80*/  IMAD.HI.U32 R4, R0, R6, RZ ;  /* 0x0000000600047227 */ /* 0x000fe200078e00ff */
[----:B------:R-:W1:Y:S02]  /*15c90*/  LDCU UR12, c[0x0][0x3b0] ;  /* 0x00007600ff0c77ac */ /* 0x000e640008000800 */
[----:B0-----:R-:W-:Y:S01]  /*15ca0*/  LEA R8, P0, R7, R91, 0x1 ;  /* 0x0000005b07087211 */ /* 0x001fe200078008ff */
[----:B------:R-:W-:Y:S01]  /*15cb0*/  IMAD R2, R2, UR13, RZ ;  /* 0x0000000d02027c24 */ /* 0x000fe2000f8e02ff */
[----:B------:R4:W-:Y:S01]  /*15cc0*/  STL [R1+0x10dc], R5 ;  /* 0x0010dc0501007387 */ /* 0x0009e20000100800 */
[----:B------:R-:W-:Y:S01]  /*15cd0*/  IMAD.MOV R4, RZ, RZ, -R4 ;  /* 0x000000ffff047224 */ /* 0x000fe200078e0a04 */
[----:B------:R-:W0:Y:S02]  /*15ce0*/  LDCU UR13, c[0x0][0x3b0] ;  /* 0x00007600ff0d77ac */ /* 0x000e240008000800 */
[----:B------:R1:W-:Y:S01]  /*15cf0*/  STL [R1+0x1120], R8 ;  /* 0x0011200801007387 */ /* 0x0003e20000100800 */
[----:B------:R-:W-:-:S02]  /*15d00*/  IMAD R4, R90, R4, R6 ;  /* 0x000000045a047224 */ /* 0x000fc400078e0206 */
[----:B------:R-:W-:Y:S01]  /*15d10*/  IMAD R3, R3, UR14, RZ ;  /* 0x0000000e03037c24 */ /* 0x000fe2000f8e02ff */
[----:B------:R-:W0:Y:S01]  /*15d20*/  LDCU UR14, c[0x0][0x3b0] ;  /* 0x00007600ff0e77ac */ /* 0x000e220008000800 */
[----:B----4-:R-:W-:Y:S02]  /*15d30*/  SEL R5, R12, R14, !P3 ;  /* 0x0000000e0c057207 */ /* 0x010fe40005800000 */
[----:B-1----:R-:W-:Y:S01]  /*15d40*/  LEA.HI.X.SX32 R8, R7, R92, 0x1, P0 ;  /* 0x0000005c07087211 */ /* 0x002fe200000f0eff */
[----:B------:R-:W4:Y:S01]  /*15d50*/  LDL.LU R14, [R1+0xa90] ;  /* 0x000a9000010e7983 */ /* 0x000f220000300800 */
[----:B------:R-:W-:-:S03]  /*15d60*/  LEA R7, P0, R2, R91, 0x1 ;  /* 0x0000005b02077211 */ /* 0x000fc600078008ff */
[----:B------:R-:W-:Y:S01]  /*15d70*/  STL [R1+0x111c], R8 ;  /* 0x00111c0801007387 */ /* 0x000fe20000100800 */
[----:B------:R-:W-:-:S03]  /*15d80*/  LEA.HI.X.SX32 R6, R2, R92, 0x1, P0 ;  /* 0x0000005c02067211 */ /* 0x000fc600000f0eff */
[----:B------:R-:W4:Y:S01]  /*15d90*/  LDL.LU R16, [R1+0xa9c] ;  /* 0x000a9c0001107983 */ /* 0x000f220000300800 */
[----:B------:R-:W-:-:S03]  /*15da0*/  LEA R2, P0, R3, R91, 0x1 ;  /* 0x0000005b03027211 */ /* 0x000fc600078008ff */
[----:B------:R-:W-:Y:S01]  /*15db0*/  STL [R1+0x1160], R7 ;  /* 0x0011600701007387 */ /* 0x000fe20000100800 */
[----:B------:R-:W-:Y:S01]  /*15dc0*/  IMAD R5, R5, UR15, RZ ;  /* 0x0000000f05057c24 */ /* 0x000fe2000f8e02ff */
[----:B------:R-:W1:Y:S02]  /*15dd0*/  LDCU UR15, c[0x0][0x3b0] ;  /* 0x00007600ff0f77ac */ /* 0x000e640008000800 */
[----:B------:R-:W-:Y:S04]  /*15de0*/  STL.64 [R1+0x1b60], R82 ;  /* 0x001b605201007387 */ /* 0x000fe80000100a00 */
[----:B------:R0:W-:Y:S04]  /*15df0*/  STL [R1+0x7c0], R4 ;  /* 0x0007c00401007387 */ /* 0x0001e80000100800 */
[----:B------:R-:W-:Y:S04]  /*15e00*/  STL [R1+0x1d40], R82 ;  /* 0x001d405201007387 */ /* 0x000fe80000100800 */
[----:B------:R-:W-:Y:S01]  /*15e10*/  STL [R1+0x1d38], R83 ;  /* 0x001d385301007387 */ /* 0x000fe20000100800 */
[----:B0-----:R-:W-:-:S03]  /*15e20*/  SEL R4, R12, R13, !P3 ;  /* 0x0000000d0c047207 */ /* 0x001fc60005800000 */
        /* <DEDUP_REMOVED lines=29> */
[----:B------:R-:W-:Y:S02]  /*16000*/  LEA R2, P0, R3, R91, 0x1 ;  /* 0x0000005b03027211 */ /* 0x000fe400078008ff */
[----:B----4-:R-:W-:Y:S02]  /*16010*/  SEL R4, R12, R14, !P3 ;  /* 0x0000000e0c047207 */ /* 0x010fe40005800000 */
[----:B------:R-:W4:Y:S04]  /*16020*/  LDL.LU R14, [R1+0xab4] ;  /* 0x000ab400010e7983 */ /* 0x000f280000300800 */
[----:B------:R1:W-:Y:S01]  /*16030*/  STL [R1+0x1254], R6 ;  /* 0x0012540601007387 */ /* 0x0003e20000100800 */
[----:B------:R-:W-:-:S03]  /*16040*/  IMAD R4, R4, UR7, RZ ;  /* 0x0000000704047c24 */ /* 0x000fc6000f8e02ff */
[----:B------:R0:W-:Y:S01]  /*16050*/  STL [R1+0x1290], R2 ;  /* 0x0012900201007387 */ /* 0x0001e20000100800 */
[----:B-1----:R-:W-:Y:S02]  /*16060*/  LEA.HI.X.SX32 R6, R3, R92, 0x1, P0 ;  /* 0x0000005c03067211 */ /* 0x002fe400000f0eff */
[C---:B------:R-:W-:Y:S02]  /*16070*/  LEA R3, P0, R5.reuse, R91, 0x1 ;  /* 0x0000005b05037211 */ /* 0x040fe400078008ff */
[----:B0-----:R-:W-:Y:S02]  /*16080*/  SEL R2, R12, R16, !P3 ;  /* 0x000000100c027207 */ /* 0x001fe40005800000 */
        /* <DEDUP_REMOVED lines=60> */
[----:B------:R0:W-:Y:S01]  /*16450*/  STL [R1+0xca8], R2 ;  /* 0x000ca80201007387 */ /* 0x0001e20000100800 */
[----:B-1----:R-:W-:-:S02]  /*16460*/  LEA.HI.X.SX32 R6, R3, R92, 0x1, P0 ;  /* 0x0000005c03067211 */ /* 0x002fc400000f0eff */
        /* <DEDUP_REMOVED lines=46> */
[----:B------:R0:W-:Y:S01]  /*16750*/  STL [R1+0xe28], R5 ;  /* 0x000e280501007387 */ /* 0x0001e20000100800 */
[----:B-1----:R-:W-:-:S02]  /*16760*/  LEA.HI.X.SX32 R6, R4, R92, 0x1, P0 ;  /* 0x0000005c04067211 */ /* 0x002fc400000f0eff */
[----:B------:R-:W-:Y:S02]  /*16770*/  LEA R4, P0, R2, R91, 0x1 ;  /* 0x0000005b02047211 */ /* 0x000fe400078008ff */
        /* <DEDUP_REMOVED lines=25> */
[----:B------:R-:W4:Y:S01]  /*16910*/  LDL.LU R14, [R1+0xa74] ;  /* 0x000a7400010e7983 */ /* 0x000f220000300800 */
[----:B------:R-:W-:-:S03]  /*16920*/  LEA.HI.X.SX32 R4, R4, R92, 0x1, P0 ;  /* 0x0000005c04047211 */ /* 0x000fc600000f0eff */
[----:B------:R1:W-:Y:S01]  /*16930*/  STL [R1+0xee4], R6 ;  /* 0x000ee40601007387 */ /* 0x0003e20000100800 */
[----:B------:R-:W-:Y:S01]  /*16940*/  IMAD R3, R3, UR14, RZ ;  /* 0x0000000e03037c24 */ /* 0x000fe2000f8e02ff */
[----:B------:R-:W0:Y:S02]  /*16950*/  LDCU UR14, c[0x0][0x3b0] ;  /* 0x00007600ff0e77ac */ /* 0x000e240008000800 */
[----:B------:R1:W-:Y:S02]  /*16960*/  STL [R1+0xf28], R5 ;  /* 0x000f280501007387 */ /* 0x0003e40000100800 */
[----:B-1----:R-:W-:Y:S02]  /*16970*/  LEA R6, P0, R2, R91, 0x1 ;  /* 0x0000005b02067211 */ /* 0x002fe400078008ff */
[----:B------:R-:W-:Y:S01]  /*16980*/  STL [R1+0xf24], R4 ;  /* 0x000f240401007387 */ /* 0x000fe20000100800 */
[----:B------:R-:W-:-:S03]  /*16990*/  SEL R5, R12, R16, !P3 ;  /* 0x000000100c057207 */ /* 0x000fc60005800000 */
[----:B------:R1:W-:Y:S01]  /*169a0*/  STL [R1+0xf68], R6 ;  /* 0x000f680601007387 */ /* 0x0003e20000100800 */
[----:B------:R-:W-:Y:S01]  /*169b0*/  LEA.HI.X.SX32 R2, R2, R92, 0x1, P0 ;  /* 0x0000005c02027211 */ /* 0x000fe200000f0eff */
[----:B------:R-:W-:Y:S01]  /*169c0*/  IMAD R5, R5, UR9, RZ ;  /* 0x0000000905057c24 */ /* 0x000fe2000f8e02ff */
[----:B------:R-:W0:Y:S01]  /*169d0*/  LDCU UR9, c[0x0][0x3b0] ;  /* 0x00007600ff0977ac */ /* 0x000e220008000800 */
[----:B-1----:R-:W-:-:S04]  /*169e0*/  LEA R6, P0, R3, R91, 0x1 ;  /* 0x0000005b03067211 */ /* 0x002fc800078008ff */
[----:B------:R-:W-:Y:S02]  /*169f0*/  LEA.HI.X.SX32 R3, R3, R92, 0x1, P0 ;  /* 0x0000005c03037211 */ /* 0x000fe400000f0eff */
[----:B------:R-:W-:Y:S02]  /*16a00*/  SEL R4, R12, R13, !P3 ;  /* 0x0000000d0c047207 */ /* 0x000fe40005800000 */
[----:B------:R-:W4:Y:S04]  /*16a10*/  LDL.LU R13, [R1+0xa54] ;  /* 0x000a5400010d7983 */ /* 0x000f280000300800 */
[----:B------:R-:W-:Y:S01]  /*16a20*/  STL [R1+0xf64], R2 ;  /* 0x000f640201007387 */ /* 0x000fe20000100800 */
[----:B------:R-:W-:Y:S01]  /*16a30*/  IMAD R4, R4, UR10, RZ ;  /* 0x0000000a04047c24 */ /* 0x000fe2000f8e02ff */
[----:B------:R-:W1:Y:S02]  /*16a40*/  LDCU UR10, c[0x0][0x3b0] ;  /* 0x00007600ff0a77ac */ /* 0x000e640008000800 */
[----:B------:R0:W-:Y:S02]  /*16a50*/  STL [R1+0xfa8], R6 ;  /* 0x000fa80601007387 */ /* 0x0001e40000100800 */
[----:B0-----:R-:W-:-:S02]  /*16a60*/  LEA R6, P0, R5, R91, 0x1 ;  /* 0x0000005b05067211 */ /* 0x001fc400078008ff */
[----:B------:R-:W-:Y:S02]  /*16a70*/  SEL R2, R12, R15, !P3 ;  /* 0x0000000f0c027207 */ /* 0x000fe40005800000 */
[----:B------:R-:W4:Y:S01]  /*16a80*/  LDL.LU R15, [R1+0xa48] ;  /* 0x000a4800010f7983 */ /* 0x000f220000300800 */
[----:B------:R-:W-:Y:S02]  /*16a90*/  LEA.HI.X.SX32 R5, R5, R92, 0x1, P0 ;  /* 0x0000005c05057211 */ /* 0x000fe400000f0eff */
[----:B------:R-:W-:Y:S01]  /*16aa0*/  LEA R32, P0, R4, R91, 0x1 ;  /* 0x0000005b04207211 */ /* 0x000fe200078008ff */
[----:B------:R2:W-:Y:S04]  /*16ab0*/  STL [R1+0xfa4], R3 ;  /* 0x000fa40301007387 */ /* 0x0005e80000100800 */
[----:B------:R-:W-:Y:S01]  /*16ac0*/  STL [R1+0xfe8], R6 ;  /* 0x000fe80601007387 */ /* 0x000fe20000100800 */
[----:B--2---:R-:W-:-:S03]  /*16ad0*/  SEL R3, R12, R11, !P3 ;  /* 0x0000000b0c037207 */ /* 0x004fc60005800000 */
[----:B------:R-:W2:Y:S04]  /*16ae0*/  LDL.LU R11, [R1+0xa38] ;  /* 0x000a3800010b7983 */ /* 0x000ea80000300800 */
[----:B------:R3:W-:Y:S04]  /*16af0*/  STL [R1+0xfe4], R5 ;  /* 0x000fe40501007387 */ /* 0x0007e80000100800 */
[----:B------:R-:W-:Y:S01]  /*16b00*/  STL [R1+0x1028], R32 ;  /* 0x0010282001007387 */ /* 0x000fe20000100800 */
[----:B---3--:R-:W-:-:S03]  /*16b10*/  SEL R5, R12, R10, !P3 ;  /* 0x0000000a0c057207 */ /* 0x008fc60005800000 */
        /* <DEDUP_REMOVED lines=8> */
[----:B------:R-:W0:Y:S01]  /*16ba0*/  LDCU UR12, c[0x0][0x3b0] ;  /* 0x00007600ff0c77ac */ /* 0x000e220008000800 */
[----:B------:R-:W-:-:S02]  /*16bb0*/  LEA.HI.X.SX32 R89, R2, R92, 0x1, P0 ;  /* 0x0000005c02597211 */ /* 0x000fc400000f0eff */
[CC--:B------:R-:W-:Y:S01]  /*16bc0*/  LEA R6, P0, R3.reuse, R91.reuse, 0x1 ;  /* 0x0000005b03067211 */ /* 0x0c0fe200078008ff */
[----:B------:R-:W-:Y:S01]  /*16bd0*/  STL [R1+0x1068], R88 ;  /* 0x0010685801007387 */ /* 0x000fe20000100800 */
[----:B------:R-:W0:Y:S02]  /*16be0*/  LDCU UR13, c[0x0][0x3b0] ;  /* 0x00007600ff0d77ac */ /* 0x000e240008000800 */
[----:B------:R-:W-:Y:S02]  /*16bf0*/  LEA.HI.X.SX32 R3, R3, R92, 0x1, P0 ;  /* 0x0000005c03037211 */ /* 0x000fe400000f0eff */
[----:B----4-:R-:W-:Y:S02]  /*16c00*/  SEL R4, R12, R14, !P3 ;  /* 0x0000000e0c047207 */ /* 0x010fe40005800000 */
[C---:B------:R-:W-:Y:S01]  /*16c10*/  LEA R54, P0, R5.reuse, R91, 0x1 ;  /* 0x0000005b05367211 */ /* 0x040fe200078008ff */
[----:B------:R-:W4:Y:S02]  /*16c20*/  LDL.LU R14, [R1+0xa04] ;  /* 0x000a0400010e7983 */ /* 0x000f240000300800 */
[----:B------:R-:W-:Y:S01]  /*16c30*/  IMAD R4, R4, UR14, RZ ;  /* 0x0000000e04047c24 */ /* 0x000fe2000f8e02ff */
[----:B------:R-:W0:Y:S01]  /*16c40*/  LDCU UR14, c[0x0][0x3b0] ;  /* 0x00007600ff0e77ac */ /* 0x000e220008000800 */
[----:B------:R1:W-:Y:S04]  /*16c50*/  STL [R1+0x10a8], R6 ;  /* 0x0010a80601007387 */ /* 0x0003e80000100800 */
[----:B------:R-:W-:Y:S04]  /*16c60*/  STL [R1+0x1064], R89 ;  /* 0x0010645901007387 */ /* 0x000fe80000100800 */
[----:B------:R-:W-:Y:S01]  /*16c70*/  STL.64 [R1+0x1df8], R88 ;  /* 0x001df85801007387 */ /* 0x000fe20000100a00 */
[----:B-1----:R-:W-:-:S02]  /*16c80*/  LEA.HI.X.SX32 R6, R5, R92, 0x1, P0 ;  /* 0x0000005c05067211 */ /* 0x002fc400000f0eff */
[----:B------:R-:W-:-:S04]  /*16c90*/  LEA R5, P0, R4, R91, 0x1 ;  /* 0x0000005b04057211 */ /* 0x000fc800078008ff */
[----:B------:R-:W-:Y:S02]  /*16ca0*/  LEA.HI.X.SX32 R4, R4, R92, 0x1, P0 ;  /* 0x0000005c04047211 */ /* 0x000fe400000f0eff */
[C---:B------:R-:W-:Y:S02]  /*16cb0*/  SEL R2, R12.reuse, R13, !P3 ;  /* 0x0000000d0c027207 */ /* 0x040fe40005800000 */
[----:B------:R-:W4:Y:S04]  /*16cc0*/  LDL.LU R13, [R1+0x9ec] ;  /* 0x0009ec00010d7983 */ /* 0x000f280000300800 */
[----:B------:R-:W-:Y:S04]  /*16cd0*/  STL [R1+0x10a4], R3 ;  /* 0x0010a40301007387 */ /* 0x000fe80000100800 */
[----:B------:R-:W-:Y:S04]  /*16ce0*/  STL [R1+0x10e8], R54 ;  /* 0x0010e83601007387 */ /* 0x000fe80000100800 */
[----:B------:R2:W-:Y:S02]  /*16cf0*/  STL [R1+0x10e4], R6 ;  /* 0x0010e40601007387 */ /* 0x0005e40000100800 */
[----:B--2---:R-:W-:-:S02]  /*16d00*/  SEL R6, R12, R11, !P3 ;  /* 0x0000000b0c067207 */ /* 0x004fc40005800000 */
[----:B------:R-:W2:Y:S04]  /*16d10*/  LDL.LU R11, [R1+0xb2c] ;  /* 0x000b2c00010b7983 */ /* 0x000ea80000300800 */
[----:B------:R-:W-:Y:S04]  /*16d20*/  STL [R1+0x1128], R5 ;  /* 0x0011280501007387 */ /* 0x000fe80000100800 */
[----:B------:R3:W-:Y:S02]  /*16d30*/  STL [R1+0x1124], R4 ;  /* 0x0011240401007387 */ /* 0x0007e40000100800 */
[----:B---3--:R-:W-:-:S02]  /*16d40*/  SEL R4, R12, R10, !P3 ;  /* 0x0000000a0c047207 */ /* 0x008fc40005800000 */
[----:B------:R-:W3:Y:S01]  /*16d50*/  LDL.LU R10, [R1+0xb30] ;  /* 0x000b3000010a7983 */ /* 0x000ee20000300800 */
[----:B------:R-:W-:Y:S01]  /*16d60*/  SEL R3, R12, R15, !P3 ;  /* 0x0000000f0c037207 */ /* 0x000fe20005800000 */
[----:B------:R-:W-:Y:S01]  /*16d70*/  IMAD R2, R2, UR9, RZ ;  /* 0x0000000902027c24 */ /* 0x000fe2000f8e02ff */
[----:B------:R-:W1:Y:S03]  /*16d80*/  LDCU UR9, c[0x0][0x3b0] ;  /* 0x00007600ff0977ac */ /* 0x000e660008000800 */
[----:B------:R-:W-:Y:S01]  /*16d90*/  IMAD R3, R3, UR10, RZ ;  /* 0x0000000a03037c24 */ /* 0x000fe2000f8e02ff */
[----:B------:R-:W-:Y:S01]  /*16da0*/  LEA R86, P0, R2, R91, 0x1 ;  /* 0x0000005b02567211 */ /* 0x000fe200078008ff */
[----:B0-----:R-:W-:Y:S01]  /*16db0*/  IMAD R6, R6, UR11, RZ ;  /* 0x0000000b06067c24 */ /* 0x001fe2000f8e02ff */
[----:B------:R-:W0:Y:S02]  /*16dc0*/  LDCU UR10, c[0x0][0x3b0] ;  /* 0x00007600ff0a77ac */ /* 0x000e240008000800 */
[----:B------:R-:W-:-:S02]  /*16dd0*/  LEA.HI.X.SX32 R87, R2, R92, 0x1, P0 ;  /* 0x0000005c02577211 */ /* 0x000fc400000f0eff */
[CC--:B------:R-:W-:Y:S01]  /*16de0*/  LEA R7, P0, R3.reuse, R91.reuse, 0x1 ;  /* 0x0000005b03077211 */ /* 0x0c0fe200078008ff */
[----:B------:R-:W-:Y:S01]  /*16df0*/  STL [R1+0x1168], R86 ;  /* 0x0011685601007387 */ /* 0x000fe20000100800 */
[----:B------:R-:W-:Y:S01]  /*16e00*/  IMAD R4, R4, UR12, RZ ;  /* 0x0000000c04047c24 */ /* 0x000fe2000f8e02ff */
[----:B------:R-:W0:Y:S01]  /*16e10*/  LDCU UR11, c[0x0][0x3b0] ;  /* 0x00007600ff0b77ac */ /* 0x000e220008000800 */
[-C--:B------:R-:W-:Y:S01]  /*16e20*/  LEA.HI.X.SX32 R3, R3, R92.reuse, 0x1, P0 ;  /* 0x0000005c03037211 */ /* 0x080fe200000f0eff */
[----:B------:R1:W-:Y:S01]  /*16e30*/  STL [R1+0x11a8], R7 ;  /* 0x0011a80701007387 */ /* 0x0003e20000100800 */
[C---:B------:R-:W-:Y:S01]  /*16e40*/  LEA R8, P0, R6.reuse, R91, 0x1 ;  /* 0x0000005b06087211 */ /* 0x040fe200078008ff */
[----:B------:R-:W0:Y:S02]  /*16e50*/  LDCU UR12, c[0x0][0x3b0] ;  /* 0x00007600ff0c77ac */ /* 0x000e240008000800 */
[----:B------:R-:W-:Y:S04]  /*16e60*/  STL [R1+0x1164], R87 ;  /* 0x0011645701007387 */ /* 0x000fe80000100800 */
[----:B------:R-:W-:Y:S04]  /*16e70*/  STL.64 [R1+0x1dd0], R86 ;  /* 0x001dd05601007387 */ /* 0x000fe80000100a00 */
[----:B------:R-:W-:Y:S01]  /*16e80*/  STL [R1+0x11a4], R3 ;  /* 0x0011a40301007387 */ /* 0x000fe20000100800 */
[----:B-1----:R-:W-:-:S03]  /*16e90*/  LEA.HI.X.SX32 R7, R6, R92, 0x1, P0 ;  /* 0x0000005c06077211 */ /* 0x002fc600000f0eff */
[----:B------:R-:W-:Y:S01]  /*16ea0*/  STL [R1+0x11e8], R8 ;  /* 0x0011e80801007387 */ /* 0x000fe20000100800 */
[----:B------:R-:W-:-:S03]  /*16eb0*/  LEA R6, P0, R4, R91, 0x1 ;  /* 0x0000005b04067211 */ /* 0x000fc600078008ff */
[----:B------:R-:W-:Y:S04]  /*16ec0*/  STL.64 [R1+0x1e88], R8 ;  /* 0x001e880801007387 */ /* 0x000fe80000100a00 */
[----:B------:R-:W-:Y:S04]  /*16ed0*/  STL.64 [R1+0x1ed8], R8 ;  /* 0x001ed80801007387 */ /* 0x000fe80000100a00 */
[----:B------:R-:W-:Y:S04]  /*16ee0*/  STL.64 [R1+0x1f00], R8 ;  /* 0x001f000801007387 */ /* 0x000fe80000100a00 */
[----:B------:R-:W-:Y:S01]  /*16ef0*/  STL.64 [R1+0x1f28], R8 ;  /* 0x001f280801007387 */ /* 0x000fe20000100a00 */
[----:B----4-:R-:W-:-:S03]  /*16f00*/  SEL R2, R12, R14, !P3 ;  /* 0x0000000e0c027207 */ /* 0x010fc60005800000 */
[----:B------:R-:W-:Y:S04]  /*16f10*/  STL.64 [R1+0x1f70], R8 ;  /* 0x001f700801007387 */ /* 0x000fe80000100a00 */
[----:B------:R-:W4:Y:S04]  /*16f20*/  LDL.LU R16, [R1+0xb3c] ;  /* 0x000b3c0001107983 */ /* 0x000f280000300800 */
[----:B------:R1:W-:Y:S04]  /*16f30*/  STL [R1+0x11e4], R7 ;  /* 0x0011e40701007387 */ /* 0x0003e80000100800 */
[----:B------:R-:W-:Y:S04]  /*16f40*/  STL [R1+0x1228], R6 ;  /* 0x0012280601007387 */ /* 0x000fe80000100800 */
[----:B------:R-:W4:Y:S01]  /*16f50*/  LDL.LU R14, [R1+0xb40] ;  /* 0x000b4000010e7983 */ /* 0x000f220000300800 */
[----:B---3--:R-:W-:-:S03]  /*16f60*/  SEL R15, R12, R10, !P3 ;  /* 0x0000000a0c0f7207 */ /* 0x008fc60005800000 */
[----:B------:R-:W3:Y:S01]  /*16f70*/  LDL.LU R10, [R1+0xb48] ;  /* 0x000b4800010a7983 */ /* 0x000ee20000300800 */
[----:B-1----:R-:W-:Y:S01]  /*16f80*/  LEA.HI.X.SX32 R7, R4, R92, 0x1, P0 ;  /* 0x0000005c04077211 */ /* 0x002fe200000f0eff */
[----:B------:R-:W-:Y:S01]  /*16f90*/  IMAD R2, R2, UR13, RZ ;  /* 0x0000000d02027c24 */ /* 0x000fe2000f8e02ff */
[----:B------:R-:W-:Y:S01]  /*16fa0*/  SEL R3, R12, R13, !P3 ;  /* 0x0000000d0c037207 */ /* 0x000fe20005800000 */
[----:B------:R-:W1:Y:S02]  /*16fb0*/  LDCU UR13, c[0x0][0x3b0] ;  /* 0x00007600ff0d77ac */ /* 0x000e640008000800 */
[----:B------:R-:W-:Y:S01]  /*16fc0*/  STL [R1+0x1224], R7 ;  /* 0x0012240701007387 */ /* 0x000fe20000100800 */
[----:B------:R-:W-:-:S03]  /*16fd0*/  LEA R4, P0, R2, R91, 0x1 ;  /* 0x0000005b02047211 */ /* 0x000fc600078008ff */
[----:B------:R-:W-:Y:S04]  /*16fe0*/  STL.64 [R1+0x1de0], R6 ;  /* 0x001de00601007387 */ /* 0x000fe80000100a00 */
[----:B------:R-:W-:Y:S01]  /*16ff0*/  STL.64 [R1+0x1e70], R6 ;  /* 0x001e700601007387 */ /* 0x000fe20000100a00 */
[----:B--2---:R-:W-:-:S03]  /*17000*/  SEL R9, R12, R11, !P3 ;  /* 0x0000000b0c097207 */ /* 0x004fc60005800000 */
[----:B------:R-:W-:Y:S01]  /*17010*/  STL.64 [R1+0x1e98], R6 ;  /* 0x001e980601007387 */ /* 0x000fe20000100a00 */
[----:B------:R-:W-:Y:S01]  /*17020*/  IMAD R3, R3, UR14, RZ ;  /* 0x0000000e03037c24 */ /* 0x000fe2000f8e02ff */
[----:B------:R-:W-:Y:S01]  /*17030*/  LEA.HI.X.SX32 R2, R2, R92, 0x1, P0 ;  /* 0x0000005c02027211 */ /* 0x000fe200000f0eff */
[----:B------:R-:W-:Y:S01]  /*17040*/  IMAD R9, R9, UR7, RZ ;  /* 0x0000000709097c24 */ /* 0x000fe2000f8e02ff */
[----:B------:R-:W-:Y:S01]  /*17050*/  STL.64 [R1+0x1ee0], R6 ;  /* 0x001ee00601007387 */ /* 0x000fe20000100a00 */
[----:B------:R-:W2:Y:S03]  /*17060*/  LDCU UR14, c[0x0][0x3b0] ;  /* 0x00007600ff0e77ac */ /* 0x000ea60008000800 */
[----:B------:R-:W-:Y:S04]  /*17070*/  STL.64 [R1+0x1f20], R6 ;  /* 0x001f200601007387 */ /* 0x000fe80000100a00 */
[----:B------:R-:W-:Y:S04]  /*17080*/  STL.64 [R1+0x1f60], R6 ;  /* 0x001f600601007387 */ /* 0x000fe80000100a00 */
[----:B------:R-:W2:Y:S01]  /*17090*/  LDL.LU R13, [R1+0xb4c] ;  /* 0x000b4c00010d7983 */ /* 0x000ea20000300800 */
[----:B------:R-:W-:-:S03]  /*170a0*/  LEA R85, P0, R3, R91, 0x1 ;  /* 0x0000005b03557211 */ /* 0x000fc600078008ff */
[----:B------:R-:W2:Y:S04]  /*170b0*/  LDL.LU R11, [R1+0xb50] ;  /* 0x000b5000010b7983 */ /* 0x000ea80000300800 */
[----:B------:R-:W-:Y:S04]  /*170c0*/  STL [R1+0x1260], R4 ;  /* 0x0012600401007387 */ /* 0x000fe80000100800 */
[----:B------:R-:W-:Y:S04]  /*170d0*/  STL.64 [R1+0x1e08], R4 ;  /* 0x001e080401007387 */ /* 0x000fe80000100a00 */
[----:B------:R-:W-:Y:S01]  /*170e0*/  STL.64 [R1+0x1e60], R4 ;  /* 0x001e600401007387 */ /* 0x000fe20000100a00 */
[----:B------:R-:W-:-:S03]  /*170f0*/  LEA.HI.X.SX32 R3, R3, R92, 0x1, P0 ;  /* 0x0000005c03037211 */ /* 0x000fc600000f0eff */
[----:B------:R-:W-:Y:S04]  /*17100*/  STL.64 [R1+0x1ee8], R4 ;  /* 0x001ee80401007387 */ /* 0x000fe80000100a00 */
[----:B------:R-:W-:Y:S04]  /*17110*/  STL.64 [R1+0x1f08], R4 ;  /* 0x001f080401007387 */ /* 0x000fe80000100a00 */
[----:B------:R-:W-:Y:S04]  /*17120*/  STL.64 [R1+0x1f38], R4 ;  /* 0x001f380401007387 */ /* 0x000fe80000100a00 */
[----:B------:R0:W-:Y:S04]  /*17130*/  STL.64 [R1+0x1f68], R4 ;  /* 0x001f680401007387 */ /* 0x0001e80000100a00 */
[----:B------:R-:W-:Y:S04]  /*17140*/  STL [R1+0x125c], R2 ;  /* 0x00125c0201007387 */ /* 0x000fe80000100800 */
[----:B------:R-:W-:Y:S01]  /*17150*/  STL [R1+0x1298], R85 ;  /* 0x0012985501007387 */ /* 0x000fe20000100800 */
[----:B0-----:R-:W-:-:S03]  /*17160*/  LEA R4, P0, R9, R91, 0x1 ;  /* 0x0000005b09047211 */ /* 0x001fc600078008ff */
[----:B------:R4:W-:Y:S04]  /*17170*/  STL [R1+0x1294], R3 ;  /* 0x0012940301007387 */ /* 0x0009e80000100800 */
[----:B------:R0:W-:Y:S01]  /*17180*/  STL [R1+0xaf0], R4 ;  /* 0x000af00401007387 */ /* 0x0001e20000100800 */
[----:B----4-:R-:W-:-:S03]  /*17190*/  SEL R3, R12, R14, !P3 ;  /* 0x0000000e0c037207 */ /* 0x010fc60005800000 */
[----:B------:R-:W4:Y:S01]  /*171a0*/  LDL.LU R14, [R1+0xb78] ;  /* 0x000b7800010e7983 */ /* 0x000f220000300800 */
[----:B0-----:R-:W-:-:S05]  /*171b0*/  LEA.HI.X.SX32 R4, R9, R92, 0x1, P0 ;  /* 0x0000005c09047211 */ /* 0x001fca00000f0eff */
[----:B------:R3:W-:Y:S02]  /*171c0*/  STL [R1+0xaec], R4 ;  /* 0x000aec0401007387 */ /* 0x0007e40000100800 */
[C---:B---3--:R-:W-:Y:S02]  /*171d0*/  SEL R4, R12.reuse, R10, !P3 ;  /* 0x0000000a0c047207 */ /* 0x048fe40005800000 */
[----:B------:R-:W3:Y:S01]  /*171e0*/  LDL.LU R10, [R1+0xb7c] ;  /* 0x000b7c00010a7983 */ /* 0x000ee20000300800 */
[----:B------:R-:W-:Y:S01]  /*171f0*/  SEL R2, R12, R16, !P3 ;  /* 0x000000100c027207 */ /* 0x000fe20005800000 */
[----:B------:R-:W-:-:S04]  /*17200*/  IMAD R5, R15, UR7, RZ ;  /* 0x000000070f057c24 */ /* 0x000fc8000f8e02ff */
[----:B------:R-:W-:Y:S01]  /*17210*/  IMAD R2, R2, UR9, RZ ;  /* 0x0000000902027c24 */ /* 0x000fe2000f8e02ff */
[-C--:B------:R-:W-:Y:S01]  /*17220*/  LEA R84, P0, R5, R91.reuse, 0x1 ;  /* 0x0000005b05547211 */ /* 0x080fe200078008ff */
[----:B------:R-:W-:Y:S01]  /*17230*/  IMAD R3, R3, UR10, RZ ;  /* 0x0000000a03037c24 */ /* 0x000fe2000f8e02ff */
[----:B------:R-:W0:Y:S02]  /*17240*/  LDCU UR9, c[0x0][0x3b0] ;  /* 0x00007600ff0977ac */ /* 0x000e240008000800 */
[-C--:B------:R-:W-:Y:S02]  /*17250*/  LEA.HI.X.SX32 R5, R5, R92.reuse, 0x1, P0 ;  /* 0x0000005c05057211 */ /* 0x080fe400000f0eff */
[-C--:B------:R-:W-:Y:S01]  /*17260*/  LEA R70, P0, R2, R91.reuse, 0x1 ;  /* 0x0000005b02467211 */ /* 0x080fe200078008ff */
[----:B------:R-:W-:Y:S01]  /*17270*/  STL [R1+0xb30], R84 ;  /* 0x000b305401007387 */ /* 0x000fe20000100800 */
[----:B------:R-:W-:Y:S01]  /*17280*/  IMAD R4, R4, UR11, RZ ;  /* 0x0000000b04047c24 */ /* 0x000fe2000f8e02ff */
[----:B------:R-:W0:Y:S02]  /*17290*/  LDCU UR10, c[0x0][0x3b0] ;  /* 0x00007600ff0a77ac */ /* 0x000e240008000800 */
[----:B------:R-:W-:Y:S01]  /*172a0*/  STL.64 [R1+0x1e10], R84 ;  /* 0x001e105401007387 */ /* 0x000fe20000100a00 */
[----:B------:R-:W-:Y:S01]  /*172b0*/  LEA.HI.X.SX32 R71, R2, R92, 0x1, P0 ;  /* 0x0000005c02477211 */ /* 0x000fe200000f0eff */
[----:B------:R-:W0:Y:S02]  /*172c0*/  LDCU UR11, c[0x0][0x3b0] ;  /* 0x00007600ff0b77ac */ /* 0x000e240008000800 */
[----:B------:R2:W-:Y:S04]  /*172d0*/  STL [R1+0xb2c], R5 ;  /* 0x000b2c0501007387 */ /* 0x0005e80000100800 */
[----:B------:R-:W-:Y:S01]  /*172e0*/  STL [R1+0xb70], R70 ;  /* 0x000b704601007387 */ /* 0x000fe20000100800 */
[----:B------:R-:W-:-:S02]  /*172f0*/  LEA R69, P0, R3, R91, 0x1 ;  /* 0x0000005b03457211 */ /* 0x000fc400078008ff */
[C---:B--2---:R-:W-:Y:S02]  /*17300*/  SEL R5, R12.reuse, R13, !P3 ;  /* 0x0000000d0c057207 */ /* 0x044fe40005800000 */
[----:B------:R-:W2:Y:S01]  /*17310*/  LDL.LU R13, [R1+0xb84] ;  /* 0x000b8400010d7983 */ /* 0x000ea20000300800 */
[----:B------:R-:W-:Y:S02]  /*17320*/  LEA.HI.X.SX32 R3, R3, R92, 0x1, P0 ;  /* 0x0000005c03037211 */ /* 0x000fe400000f0eff */
[----:B------:R-:W-:Y:S02]  /*17330*/  SEL R2, R12, R11, !P3 ;  /* 0x0000000b0c027207 */ /* 0x000fe40005800000 */
[----:B------:R-:W2:Y:S01]  /*17340*/  LDL.LU R11, [R1+0xb8c] ;  /* 0x000b8c00010b7983 */ /* 0x000ea20000300800 */
[----:B------:R-:W-:-:S03]  /*17350*/  LEA R7, P0, R4, R91, 0x1 ;  /* 0x0000005b04077211 */ /* 0x000fc600078008ff */
[----:B------:R-:W-:Y:S01]  /*17360*/  STL [R1+0xb6c], R71 ;  /* 0x000b6c4701007387 */ /* 0x000fe20000100800 */
[----:B------:R-:W-:-:S03]  /*17370*/  LEA.HI.X.SX32 R4, R4, R92, 0x1, P0 ;  /* 0x0000005c04047211 */ /* 0x000fc600000f0eff */
[----:B------:R-:W-:Y:S04]  /*17380*/  STL.64 [R1+0x1e18], R70 ;  /* 0x001e184601007387 */ /* 0x000fe80000100a00 */
[----:B------:R-:W-:Y:S04]  /*17390*/  STL [R1+0x1e48], R70 ;  /* 0x001e484601007387 */ /* 0x000fe80000100800 */
[----:B------:R-:W-:Y:S04]  /*173a0*/  STL [R1+0x1ef0], R71 ;  /* 0x001ef04701007387 */ /* 0x000fe80000100800 */
[----:B------:R-:W-:Y:S04]  /*173b0*/  STL [R1+0x1f30], R70 ;  /* 0x001f304601007387 */ /* 0x000fe80000100800 */
[----:B------:R-:W-:Y:S04]  /*173c0*/  STL [R1+0xbb0], R69 ;  /* 0x000bb04501007387 */ /* 0x000fe80000100800 */
[----:B------:R-:W-:Y:S04]  /*173d0*/  STL [R1+0xbac], R3 ;  /* 0x000bac0301007387 */ /* 0x000fe80000100800 */
[----:B------:R-:W-:Y:S04]  /*173e0*/  STL [R1+0xbf0], R7 ;  /* 0x000bf00701007387 */ /* 0x000fe80000100800 */
[----:B------:R3:W-:Y:S02]  /*173f0*/  STL [R1+0xbec], R4 ;  /* 0x000bec0401007387 */ /* 0x0007e40000100800 */
[----:B---3--:R-:W-:-:S02]  /*17400*/  SEL R4, R12, R10, !P3 ;  /* 0x0000000a0c047207 */ /* 0x008fc40005800000 */
[----:B------:R-:W3:Y:S01]  /*17410*/  LDL.LU R10, [R1+0xb90] ;  /* 0x000b9000010a7983 */ /* 0x000ee20000300800 */
[----:B------:R-:W-:Y:S02]  /*17420*/  IMAD R5, R5, UR12, RZ ;  /* 0x0000000c05057c24 */ /* 0x000fe4000f8e02ff */
[----:B-1----:R-:W-:Y:S01]  /*17430*/  IMAD R2, R2, UR13, RZ ;  /* 0x0000000d02027c24 */ /* 0x002fe2000f8e02ff */
[----:B----4-:R-:W-:Y:S01]  /*17440*/  SEL R3, R12, R14, !P3 ;  /* 0x0000000e0c037207 */ /* 0x010fe20005800000 */
[----:B------:R-:W-:Y:S01]  /*17450*/  IMAD R4, R4, UR15, RZ ;  /* 0x0000000f04047c24 */ /* 0x000fe2000f8e02ff */
[CC--:B------:R-:W-:Y:S01]  /*17460*/  LEA R68, P0, R5.reuse, R91.reuse, 0x1 ;  /* 0x0000005b05447211 */ /* 0x0c0fe200078008ff */
[----:B------:R-:W1:Y:S03]  /*17470*/  LDCU UR12, c[0x0][0x3b0] ;  /* 0x00007600ff0c77ac */ /* 0x000e660008000800 */
[-C--:B------:R-:W-:Y:S01]  /*17480*/  LEA.HI.X.SX32 R5, R5, R92.reuse, 0x1, P0 ;  /* 0x0000005c05057211 */ /* 0x080fe200000f0eff */
[----:B------:R-:W-:Y:S01]  /*17490*/  STL [R1+0xc30], R68 ;  /* 0x000c304401007387 */ /* 0x000fe20000100800 */
[C---:B------:R-:W-:Y:S01]  /*174a0*/  LEA R66, P0, R2.reuse, R91, 0x1 ;  /* 0x0000005b02427211 */ /* 0x040fe200078008ff */
[----:B------:R-:W-:Y:S01]  /*174b0*/  IMAD R3, R3, UR14, RZ ;  /* 0x0000000e03037c24 */ /* 0x000fe2000f8e02ff */
[----:B------:R-:W4:Y:S01]  /*174c0*/  LDCU UR13, c[0x0][0x3b0] ;  /* 0x00007600ff0d77ac */ /* 0x000f220008000800 */
[----:B------:R-:W-:Y:S01]  /*174d0*/  STL.64 [R1+0x1e20], R68 ;  /* 0x001e204401007387 */ /* 0x000fe20000100a00 */
[----:B------:R-:W-:Y:S01]  /*174e0*/  LEA.HI.X.SX32 R67, R2, R92, 0x1, P0 ;  /* 0x0000005c02437211 */ /* 0x000fe200000f0eff */
[----:B------:R-:W0:Y:S02]  /*174f0*/  LDCU UR14, c[0x0][0x3b0] ;  /* 0x00007600ff0e77ac */ /* 0x000e240008000800 */
[----:B------:R-:W-:Y:S01]  /*17500*/  STL [R1+0x1e4c], R68 ;  /* 0x001e4c4401007387 */ /* 0x000fe20000100800 */
[----:B------:R-:W0:Y:S03]  /*17510*/  LDCU UR15, c[0x0][0x3b0] ;  /* 0x00007600ff0f77ac */ /* 0x000e260008000800 */
[----:B------:R-:W-:Y:S04]  /*17520*/  STL.64 [R1+0x1f40], R68 ;  /* 0x001f404401007387 */ /* 0x000fe80000100a00 */
[----:B------:R-:W4:Y:S04]  /*17530*/  LDL.LU R14, [R1+0xbb4] ;  /* 0x000bb400010e7983 */ /* 0x000f280000300800 */
[----:B------:R2:W-:Y:S04]  /*17540*/  STL [R1+0xc2c], R5 ;  /* 0x000c2c0501007387 */ /* 0x0005e80000100800 */
[----:B------:R-:W-:Y:S01]  /*17550*/  STL [R1+0xc70], R66 ;  /* 0x000c704201007387 */ /* 0x000fe20000100800 */
[----:B--2---:R-:W-:-:S03]  /*17560*/  SEL R5, R12, R13, !P3 ;  /* 0x0000000d0c057207 */ /* 0x004fc60005800000 */
[----:B------:R-:W2:Y:S04]  /*17570*/  LDL.LU R13, [R1+0xbb8] ;  /* 0x000bb800010d7983 */ /* 0x000ea80000300800 */
[----:B------:R-:W-:Y:S01]  /*17580*/  STL [R1+0xc6c], R67 ;  /* 0x000c6c4301007387 */ /* 0x000fe20000100800 */
[----:B------:R-:W-:-:S03]  /*17590*/  LEA R21, P0, R3, R91, 0x1 ;  /* 0x0000005b03157211 */ /* 0x000fc600078008ff */
[----:B------:R-:W-:Y:S04]  /*175a0*/  STL.64 [R1+0x1e28], R66 ;  /* 0x001e284201007387 */ /* 0x000fe80000100a00 */
[----:B------:R-:W-:Y:S04]  /*175b0*/  STL [R1+0x1e50], R66 ;  /* 0x001e504201007387 */ /* 0x000fe80000100800 */
[----:B------:R-:W-:Y:S04]  /*175c0*/  STL [R1+0x1e78], R66 ;  /* 0x001e784201007387 */ /* 0x000fe80000100800 */
[----:B------:R-:W-:Y:S04]  /*175d0*/  STL [R1+0x1e90], R66 ;  /* 0x001e904201007387 */ /* 0x000fe80000100800 */
[----:B------:R-:W-:Y:S01]  /*175e0*/  STL.64 [R1+0x1eb0], R66 ;  /* 0x001eb04201007387 */ /* 0x000fe20000100a00 */
[----:B------:R-:W-:-:S03]  /*175f0*/  SEL R2, R12, R11, !P3 ;  /* 0x0000000b0c027207 */ /* 0x000fc60005800000 */
[----:B------:R-:W-:Y:S04]  /*17600*/  STL [R1+0x1ef4], R66 ;  /* 0x001ef44201007387 */ /* 0x000fe80000100800 */
[----:B------:R-:W-:Y:S01]  /*17610*/  STL [R1+0x1f48], R66 ;  /* 0x001f484201007387 */ /* 0x000fe20000100800 */
[----:B------:R-:W-:-:S03]  /*17620*/  LEA.HI.X.SX32 R3, R3, R92, 0x1, P0 ;  /* 0x0000005c03037211 */ /* 0x000fc600000f0eff */
[----:B------:R-:W-:Y:S01]  /*17630*/  STL [R1+0x1f78], R66 ;  /* 0x001f784201007387 */ /* 0x000fe20000100800 */
[----:B------:R-:W-:-:S03]  /*17640*/  LEA R50, P0, R4, R91, 0x1 ;  /* 0x0000005b04327211 */ /* 0x000fc600078008ff */
[----:B------:R-:W-:Y:S04]  /*17650*/  STL [R1+0xcb0], R21 ;  /* 0x000cb01501007387 */ /* 0x000fe80000100800 */
[----:B------:R-:W2:Y:S04]  /*17660*/  LDL.LU R11, [R1+0xbbc] ;  /* 0x000bbc00010b7983 */ /* 0x000ea80000300800 */
[----:B------:R3:W-:Y:S04]  /*17670*/  STL [R1+0xcac], R3 ;  /* 0x000cac0301007387 */ /* 0x0007e80000100800 */
[----:B------:R-:W-:Y:S01]  /*17680*/  STL [R1+0xcf0], R50 ;  /* 0x000cf03201007387 */ /* 0x000fe20000100800 */
[----:B---3--:R-:W-:-:S03]  /*17690*/  SEL R3, R12, R10, !P3 ;  /* 0x0000000a0c037207 */ /* 0x008fc60005800000 */
[----:B------:R-:W3:Y:S01]  /*176a0*/  LDL.LU R10, [R1+0xbc0] ;  /* 0x000bc000010a7983 */ /* 0x000ee20000300800 */
[----:B------:R-:W-:Y:S01]  /*176b0*/  IMAD R5, R5, UR16, RZ ;  /* 0x0000001005057c24 */ /* 0x000fe2000f8e02ff */
[-C--:B------:R-:W-:Y:S01]  /*176c0*/  LEA.HI.X.SX32 R7, R4, R92.reuse, 0x1, P0 ;  /* 0x0000005c04077211 */ /* 0x080fe200000f0eff */
[----:B0-----:R-:W-:Y:S01]  /*176d0*/  IMAD R2, R2, UR9, RZ ;  /* 0x0000000902027c24 */ /* 0x001fe2000f8e02ff */
[----:B------:R-:W0:Y:S02]  /*176e0*/  LDCU UR16, c[0x0][0x3b0] ;  /* 0x00007600ff1077ac */ /* 0x000e240008000800 */
[-C--:B------:R-:W-:Y:S01]  /*176f0*/  LEA R4, P0, R5, R91.reuse, 0x1 ;  /* 0x0000005b05047211 */ /* 0x080fe200078008ff */
[----:B------:R-:W-:Y:S01]  /*17700*/  STL [R1+0xcec], R7 ;  /* 0x000cec0701007387 */ /* 0x000fe20000100800 */
[----:B------:R-:W-:Y:S01]  /*17710*/  IMAD R3, R3, UR10, RZ ;  /* 0x0000000a03037c24 */ /* 0x000fe2000f8e02ff */
[----:B------:R-:W0:Y:S01]  /*17720*/  LDCU UR9, c[0x0][0x3b0] ;  /* 0x00007600ff0977ac */ /* 0x000e220008000800 */
[----:B------:R-:W-:Y:S01]  /*17730*/  LEA.HI.X.SX32 R5, R5, R92, 0x1, P0 ;  /* 0x0000005c05057211 */ /* 0x000fe200000f0eff */
[----:B------:R4:W-:Y:S01]  /*17740*/  STL [R1+0xd30], R4 ;  /* 0x000d300401007387 */ /* 0x0009e20000100800 */
[----:B------:R-:W-:Y:S01]  /*17750*/  LEA R20, P0, R2, R91, 0x1 ;  /* 0x0000005b02147211 */ /* 0x000fe200078008ff */
[----:B------:R-:W0:Y:S02]  /*17760*/  LDCU UR10, c[0x0][0x3b0] ;  /* 0x00007600ff0a77ac */ /* 0x000e240008000800 */
[----:B------:R-:W-:Y:S04]  /*17770*/  STL [R1+0xd2c], R5 ;  /* 0x000d2c0501007387 */ /* 0x000fe80000100800 */
[----:B------:R-:W3:Y:S01]  /*17780*/  LDL.LU R15, [R1+0xb88] ;  /* 0x000b8800010f7983 */ /* 0x000ee20000300800 */
[----:B----4-:R-:W-:-:S03]  /*17790*/  SEL R4, R12, R14, !P3 ;  /* 0x0000000e0c047207 */ /* 0x010fc60005800000 */
[----:B------:R-:W4:Y:S04]  /*177a0*/  LDL.LU R14, [R1+0xb80] ;  /* 0x000b8000010e7983 */ /* 0x000f280000300800 */
[----:B------:R-:W-:Y:S04]  /*177b0*/  STL [R1+0xd70], R20 ;  /* 0x000d701401007387 */ /* 0x000fe80000100800 */
[----:B------:R-:W-:Y:S01]  /*177c0*/  STL.64 [R1+0x1e30], R20 ;  /* 0x001e301401007387 */ /* 0x000fe20000100a00 */
[----:B------:R-:W-:-:S03]  /*177d0*/  LEA.HI.X.SX32 R2, R2, R92, 0x1, P0 ;  /* 0x0000005c02027211 */ /* 0x000fc600000f0eff */
[----:B------:R-:W-:Y:S04]  /*177e0*/  STL.64 [R1+0x1e58], R20 ;  /* 0x001e581401007387 */ /* 0x000fe80000100a00 */
[----:B------:R-:W-:Y:S04]  /*177f0*/  STL.64 [R1+0x1e68], R20 ;  /* 0x001e681401007387 */ /* 0x000fe80000100a00 */
[----:B------:R-:W-:Y:S04]  /*17800*/  STL.64 [R1+0x1e80], R20 ;  /* 0x001e801401007387 */ /* 0x000fe80000100a00 */
[----:B------:R-:W-:Y:S04]  /*17810*/  STL.64 [R1+0x1ea0], R20 ;  /* 0x001ea01401007387 */ /* 0x000fe80000100a00 */
[----:B------:R-:W-:Y:S04]  /*17820*/  STL.64 [R1+0x1eb8], R20 ;  /* 0x001eb81401007387 */ /* 0x000fe80000100a00 */
[----:B------:R-:W-:Y:S04]  /*17830*/  STL.64 [R1+0x1ec8], R20 ;  /* 0x001ec81401007387 */ /* 0x000fe80000100a00 */
[----:B------:R-:W-:Y:S01]  /*17840*/  STL.64 [R1+0x1ef8], R20 ;  /* 0x001ef81401007387 */ /* 0x000fe20000100a00 */
[----:B------:R-:W-:-:S03]  /*17850*/  LEA R52, P0, R3, R91, 0x1 ;  /* 0x0000005b03347211 */ /* 0x000fc600078008ff */
[----:B------:R-:W-:Y:S04]  /*17860*/  STL.64 [R1+0x1f50], R20 ;  /* 0x001f501401007387 */ /* 0x000fe80000100a00 */
[----:B------:R2:W-:Y:S01]  /*17870*/  STL [R1+0xd6c], R2 ;  /* 0x000d6c0201007387 */ /* 0x0005e20000100800 */
[----:B------:R-:W-:Y:S02]  /*17880*/  LEA.HI.X.SX32 R53, R3, R92, 0x1, P0 ;  /* 0x0000005c03357211 */ /* 0x000fe400000f0eff */
[C---:B--2---:R-:W-:Y:S02]  /*17890*/  SEL R2, R12.reuse, R11, !P3 ;  /* 0x0000000b0c027207 */ /* 0x044fe40005800000 */
[----:B------:R-:W2:Y:S04]  /*178a0*/  LDL.LU R11, [R1+0xb74] ;  /* 0x000b7400010b7983 */ /* 0x000ea80000300800 */
[----:B------:R-:W-:Y:S01]  /*178b0*/  STL [R1+0xdb0], R52 ;  /* 0x000db03401007387 */ /* 0x000fe20000100800 */
[----:B------:R-:W-:-:S02]  /*178c0*/  SEL R5, R12, R13, !P3 ;  /* 0x0000000d0c057207 */ /* 0x000fc40005800000 */
[----:B---3--:R-:W-:Y:S02]  /*178d0*/  SEL R3, R12, R10, !P3 ;  /* 0x0000000a0c037207 */ /* 0x008fe40005800000 */
[----:B------:R-:W3:Y:S04]  /*178e0*/  LDL.LU R10, [R1+0xb44] ;  /* 0x000b4400010a7983 */ /* 0x000ee80000300800 */
[----:B------:R-:W-:Y:S04]  /*178f0*/  STL [R1+0xdac], R53 ;  /* 0x000dac3501007387 */ /* 0x000fe80000100800 */
[----:B------:R-:W-:Y:S04]  /*17900*/  STL.64 [R1+0x1e38], R52 ;  /* 0x001e383401007387 */ /* 0x000fe80000100a00 */
[----:B------:R-:W-:Y:S04]  /*17910*/  STL.64 [R1+0x1ea8], R52 ;  /* 0x001ea83401007387 */ /* 0x000fe80000100a00 */
[----:B------:R-:W-:Y:S04]  /*17920*/  STL.64 [R1+0x1ec0], R52 ;  /* 0x001ec03401007387 */ /* 0x000fe80000100a00 */
[----:B------:R-:W-:Y:S04]  /*17930*/  STL.64 [R1+0x1f10], R52 ;  /* 0x001f103401007387 */ /* 0x000fe80000100a00 */
[----:B------:R-:W-:Y:S04]  /*17940*/  STL.64 [R1+0x1f58], R52 ;  /* 0x001f583401007387 */ /* 0x000fe80000100a00 */
[----:B------:R-:W4:Y:S01]  /*17950*/  LDL.LU R13, [R1+0xb38] ;  /* 0x000b3800010d7983 */ /* 0x000f220000300800 */
[----:B------:R-:W-:Y:S01]  /*17960*/  IMAD R4, R4, UR11, RZ ;  /* 0x0000000b04047c24 */ /* 0x000fe2000f8e02ff */
[----:B------:R-:W0:Y:S01]  /*17970*/  LDCU UR11, c[0x0][0x3b0] ;  /* 0x00007600ff0b77ac */ /* 0x000e220008000800 */
[----:B-1----:R-:W-:-:S03]  /*17980*/  IMAD R5, R5, UR12, RZ ;  /* 0x0000000c05057c24 */ /* 0x002fc6000f8e02ff */
[-C--:B------:R-:W-:Y:S01]  /*17990*/  LEA R23, P0, R4, R91.reuse, 0x1 ;  /* 0x0000005b04177211 */ /* 0x080fe200078008ff */
[----:B------:R-:W-:Y:S01]  /*179a0*/  IMAD R2, R2, UR13, RZ ;  /* 0x0000000d02027c24 */ /* 0x000fe2000f8e02ff */
[----:B------:R-:W1:Y:S02]  /*179b0*/  LDCU UR12, c[0x0][0x3b0] ;  /* 0x00007600ff0c77ac */ /* 0x000e640008000800 */
[-C--:B------:R-:W-:Y:S02]  /*179c0*/  LEA.HI.X.SX32 R4, R4, R92.reuse, 0x1, P0 ;  /* 0x0000005c04047211 */ /* 0x080fe400000f0eff */
[----:B------:R-:W-:Y:S01]  /*179d0*/  LEA R7, P0, R5, R91, 0x1 ;  /* 0x0000005b05077211 */ /* 0x000fe200078008ff */
[----:B------:R-:W-:Y:S01]  /*179e0*/  STL [R1+0xdf0], R23 ;  /* 0x000df01701007387 */ /* 0x000fe20000100800 */
[----:B------:R-:W-:Y:S01]  /*179f0*/  IMAD R3, R3, UR14, RZ ;  /* 0x0000000e03037c24 */ /* 0x000fe2000f8e02ff */
[----:B------:R-:W0:Y:S01]  /*17a00*/  LDCU UR13, c[0x0][0x3b0] ;  /* 0x00007600ff0d77ac */ /* 0x000e220008000800 */
[----:B------:R-:W-:-:S02]  /*17a10*/  LEA.HI.X.SX32 R5, R5, R92, 0x1, P0 ;  /* 0x0000005c05057211 */ /* 0x000fc400000f0eff */
[C---:B------:R-:W-:Y:S01]  /*17a20*/  LEA R24, P0, R2.reuse, R91, 0x1 ;  /* 0x0000005b02187211 */ /* 0x040fe200078008ff */
[----:B------:R1:W-:Y:S01]  /*17a30*/  STL [R1+0xdec], R4 ;  /* 0x000dec0401007387 */ /* 0x0003e20000100800 */
[----:B------:R-:W0:Y:S02]  /*17a40*/  LDCU UR14, c[0x0][0x3b0] ;  /* 0x00007600ff0e77ac */ /* 0x000e240008000800 */
[----:B------:R-:W-:Y:S01]  /*17a50*/  LEA.HI.X.SX32 R2, R2, R92, 0x1, P0 ;  /* 0x0000005c02027211 */ /* 0x000fe200000f0eff */
[----:B------:R-:W-:Y:S04]  /*17a60*/  STL [R1+0xe30], R7 ;  /* 0x000e300701007387 */ /* 0x000fe80000100800 */
[----:B------:R-:W-:Y:S01]  /*17a70*/  STL [R1+0xe2c], R5 ;  /* 0x000e2c0501007387 */ /* 0x000fe20000100800 */
[----:B-1----:R-:W-:-:S03]  /*17a80*/  SEL R4, R12, R15, !P3 ;  /* 0x0000000f0c047207 */ /* 0x002fc60005800000 */
[----:B------:R-:W4:Y:S04]  /*17a90*/  LDL.LU R15, [R1+0xb34] ;  /* 0x000b3400010f7983 */ /* 0x000f280000300800 */
[----:B------:R-:W-:Y:S04]  /*17aa0*/  STL [R1+0xe70], R24 ;  /* 0x000e701801007387 */ /* 0x000fe80000100800 */
[----:B------:R2:W-:Y:S01]  /*17ab0*/  STL [R1+0xe6c], R2 ;  /* 0x000e6c0201007387 */ /* 0x0005e20000100800 */
[----:B------:R-:W-:Y:S01]  /*17ac0*/  IMAD R4, R4, UR15, RZ ;  /* 0x0000000f04047c24 */ /* 0x000fe2000f8e02ff */
[C---:B------:R-:W-:Y:S01]  /*17ad0*/  LEA R29, P0, R3.reuse, R91, 0x1 ;  /* 0x0000005b031d7211 */ /* 0x040fe200078008ff */
[----:B------:R-:W1:Y:S03]  /*17ae0*/  LDCU UR15, c[0x0][0x3b0] ;  /* 0x00007600ff0f77ac */ /* 0x000e660008000800 */
[----:B------:R-:W-:-:S02]  /*17af0*/  LEA.HI.X.SX32 R65, R3, R92, 0x1, P0 ;  /* 0x0000005c03417211 */ /* 0x000fc400000f0eff */
[----:B------:R-:W-:Y:S02]  /*17b00*/  LEA R63, P0, R4, R91, 0x1 ;  /* 0x0000005b043f7211 */ /* 0x000fe400078008ff */
[----:B--2---:R-:W-:Y:S02]  /*17b10*/  SEL R2, R12, R11, !P3 ;  /* 0x0000000b0c027207 */ /* 0x004fe40005800000 */
[----:B------:R-:W2:Y:S04]  /*17b20*/  LDL.LU R11, [R1+0xb10] ;  /* 0x000b1000010b7983 */ /* 0x000ea80000300800 */
[----:B------:R-:W-:Y:S01]  /*17b30*/  STL [R1+0xeb0], R29 ;  /* 0x000eb01d01007387 */ /* 0x000fe20000100800 */
[----:B------:R-:W-:Y:S02]  /*17b40*/  LEA.HI.X.SX32 R64, R4, R92, 0x1, P0 ;  /* 0x0000005c04407211 */ /* 0x000fe400000f0eff */
[----:B---3--:R-:W-:-:S02]  /*17b50*/  SEL R3, R12, R10, !P3 ;  /* 0x0000000a0c037207 */ /* 0x008fc40005800000 */
[----:B------:R-:W3:Y:S04]  /*17b60*/  LDL.LU R10, [R1+0xafc] ;  /* 0x000afc00010a7983 */ /* 0x000ee80000300800 */
[----:B------:R-:W-:Y:S04]  /*17b70*/  STL [R1+0xeac], R65 ;  /* 0x000eac4101007387 */ /* 0x000fe80000100800 */
[----:B------:R-:W-:Y:S01]  /*17b80*/  STL [R1+0xef0], R63 ;  /* 0x000ef03f01007387 */ /* 0x000fe20000100800 */
[----:B----4-:R-:W-:-:S03]  /*17b90*/  SEL R4, R12, R13, !P3 ;  /* 0x0000000d0c047207 */ /* 0x010fc60005800000 */
[----:B------:R-:W4:Y:S01]  /*17ba0*/  LDL.LU R13, [R1+0xac0] ;  /* 0x000ac000010d7983 */ /* 0x000f220000300800 */
[----:B------:R-:W-:-:S05]  /*17bb0*/  SEL R5, R12, R14, !P3 ;  /* 0x0000000e0c057207 */ /* 0x000fca0005800000 */
[----:B0-----:R-:W-:Y:S02]  /*17bc0*/  IMAD R5, R5, UR16, RZ ;  /* 0x0000001005057c24 */ /* 0x001fe4000f8e02ff */
[----:B------:R-:W-:Y:S01]  /*17bd0*/  IMAD R2, R2, UR9, RZ ;  /* 0x0000000902027c24 */ /* 0x000fe2000f8e02ff */
[----:B------:R-:W-:Y:S01]  /*17be0*/  STL [R1+0xeec], R64 ;  /* 0x000eec4001007387 */ /* 0x000fe20000100800 */
[----:B------:R-:W-:Y:S01]  /*17bf0*/  IMAD R3, R3, UR10, RZ ;  /* 0x0000000a03037c24 */ /* 0x000fe2000f8e02ff */
[CC--:B------:R-:W-:Y:S01]  /*17c00*/  LEA R62, P0, R5.reuse, R91.reuse, 0x1 ;  /* 0x0000005b053e7211 */ /* 0x0c0fe200078008ff */
[----:B------:R-:W-:Y:S01]  /*17c10*/  IMAD R4, R4, UR11, RZ ;  /* 0x0000000b04047c24 */ /* 0x000fe2000f8e02ff */
[----:B------:R-:W-:Y:S01]  /*17c20*/  STL.64 [R1+0x1e40], R64 ;  /* 0x001e404001007387 */ /* 0x000fe20000100a00 */
[----:B------:R-:W0:Y:S01]  /*17c30*/  LDCU UR16, c[0x0][0x3b0] ;  /* 0x00007600ff1077ac */ /* 0x000e220008000800 */
[-C--:B------:R-:W-:Y:S02]  /*17c40*/  LEA.HI.X.SX32 R5, R5, R92.reuse, 0x1, P0 ;  /* 0x0000005c05057211 */ /* 0x080fe400000f0eff */
[CC--:B------:R-:W-:Y:S01]  /*17c50*/  LEA R30, P0, R2.reuse, R91.reuse, 0x1 ;  /* 0x0000005b021e7211 */ /* 0x0c0fe200078008ff */
[----:B------:R-:W-:Y:S01]  /*17c60*/  STL.64 [R1+0x1ed0], R64 ;  /* 0x001ed04001007387 */ /* 0x000fe20000100a00 */
[----:B------:R-:W0:Y:S03]  /*17c70*/  LDCU UR9, c[0x0][0x3b0] ;  /* 0x00007600ff0977ac */ /* 0x000e260008000800 */
[----:B------:R-:W-:Y:S01]  /*17c80*/  STL.64 [R1+0x1f18], R64 ;  /* 0x001f184001007387 */ /* 0x000fe20000100a00 */
[-C--:B------:R-:W-:Y:S01]  /*17c90*/  LEA.HI.X.SX32 R2, R2, R92.reuse, 0x1, P0 ;  /* 0x0000005c02027211 */ /* 0x080fe200000f0eff */
[----:B------:R-:W0:Y:S02]  /*17ca0*/  LDCU UR10, c[0x0][0x3b0] ;  /* 0x00007600ff0a77ac */ /* 0x000e240008000800 */
[----:B------:R-:W4:Y:S01]  /*17cb0*/  LDL.LU R14, [R1+0xa94] ;  /* 0x000a9400010e7983 */ /* 0x000f220000300800 */
[C---:B------:R-:W-:Y:S01]  /*17cc0*/  LEA R7, P0, R3.reuse, R91, 0x1 ;  /* 0x0000005b03077211 */ /* 0x040fe200078008ff */
[----:B------:R-:W0:Y:S02]  /*17cd0*/  LDCU UR11, c[0x0][0x3b0] ;  /* 0x00007600ff0b77ac */ /* 0x000e240008000800 */
[----:B------:R-:W-:Y:S04]  /*17ce0*/  STL [R1+0xf30], R62 ;  /* 0x000f303e01007387 */ /* 0x000fe80000100800 */
[----:B------:R1:W-:Y:S01]  /*17cf0*/  STL [R1+0xf2c], R5 ;  /* 0x000f2c0501007387 */ /* 0x0003e20000100800 */
[----:B------:R-:W-:-:S02]  /*17d00*/  LEA.HI.X.SX32 R3, R3, R92, 0x1, P0 ;  /* 0x0000005c03037211 */ /* 0x000fc400000f0eff */
[----:B-1----:R-:W-:Y:S02]  /*17d10*/  SEL R5, R12, R15, !P3 ;  /* 0x0000000f0c057207 */ /* 0x002fe40005800000 */
[----:B------:R-:W4:Y:S04]  /*17d20*/  LDL.LU R15, [R1+0xa84] ;  /* 0x000a8400010f7983 */ /* 0x000f280000300800 */
[----:B------:R-:W-:Y:S04]  /*17d30*/  STL [R1+0xf70], R30 ;  /* 0x000f701e01007387 */ /* 0x000fe80000100800 */
[----:B------:R2:W-:Y:S04]  /*17d40*/  STL [R1+0xf6c], R2 ;  /* 0x000f6c0201007387 */ /* 0x0005e80000100800 */
[----:B------:R-:W-:Y:S01]  /*17d50*/  STL [R1+0xfb0], R7 ;  /* 0x000fb00701007387 */ /* 0x000fe20000100800 */
[----:B------:R-:W-:Y:S01]  /*17d60*/  IMAD R5, R5, UR12, RZ ;  /* 0x0000000c05057c24 */ /* 0x000fe2000f8e02ff */
[----:B------:R-:W-:Y:S01]  /*17d70*/  LEA R61, P0, R4, R91, 0x1 ;  /* 0x0000005b043d7211 */ /* 0x000fe200078008ff */
[----:B------:R-:W1:Y:S01]  /*17d80*/  LDCU UR12, c[0x0][0x3b0] ;  /* 0x00007600ff0c77ac */ /* 0x000e620008000800 */
[----:B--2---:R-:W-:-:S02]  /*17d90*/  SEL R2, R12, R11, !P3 ;  /* 0x0000000b0c027207 */ /* 0x004fc40005800000 */
[----:B------:R-:W2:Y:S01]  /*17da0*/  LDL.LU R11, [R1+0xa78] ;  /* 0x000a7800010b7983 */ /* 0x000ea20000300800 */
[----:B------:R-:W-:Y:S02]  /*17db0*/  LEA.HI.X.SX32 R4, R4, R92, 0x1, P0 ;  /* 0x0000005c04047211 */ /* 0x000fe400000f0eff */
[----:B------:R-:W-:Y:S01]  /*17dc0*/  LEA R60, P0, R5, R91, 0x1 ;  /* 0x0000005b053c7211 */ /* 0x000fe200078008ff */
[----:B------:R3:W-:Y:S04]  /*17dd0*/  STL [R1+0xfac], R3 ;  /* 0x000fac0301007387 */ /* 0x0007e80000100800 */
[----:B------:R-:W-:Y:S01]  /*17de0*/  STL [R1+0xff0], R61 ;  /* 0x000ff03d01007387 */ /* 0x000fe20000100800 */
[----:B---3--:R-:W-:-:S03]  /*17df0*/  SEL R3, R12, R10, !P3 ;  /* 0x0000000a0c037207 */ /* 0x008fc60005800000 */
[----:B------:R-:W3:Y:S04]  /*17e00*/  LDL.LU R10, [R1+0xa58] ;  /* 0x000a5800010a7983 */ /* 0x000ee80000300800 */
[----:B------:R4:W-:Y:S04]  /*17e10*/  STL [R1+0xfec], R4 ;  /* 0x000fec0401007387 */ /* 0x0009e80000100800 */
[----:B------:R-:W-:Y:S01]  /*17e20*/  STL [R1+0x1030], R60 ;  /* 0x0010303c01007387 */ /* 0x000fe20000100800 */
[----:B----4-:R-:W-:-:S03]  /*17e30*/  SEL R4, R12, R13, !P3 ;  /* 0x0000000d0c047207 */ /* 0x010fc60005800000 */
[----:B------:R-:W4:Y:S01]  /*17e40*/  LDL.LU R13, [R1+0xa40] ;  /* 0x000a4000010d7983 */ /* 0x000f220000300800 */
[----:B------:R-:W-:Y:S01]  /*17e50*/  IMAD R2, R2, UR13, RZ ;  /* 0x0000000d02027c24 */ /* 0x000fe2000f8e02ff */
[-C--:B------:R-:W-:Y:S01]  /*17e60*/  LEA.HI.X.SX32 R5, R5, R92.reuse, 0x1, P0 ;  /* 0x0000005c05057211 */ /* 0x080fe200000f0eff */
[----:B------:R-:W-:Y:S01]  /*17e70*/  IMAD R3, R3, UR14, RZ ;  /* 0x0000000e03037c24 */ /* 0x000fe2000f8e02ff */
[----:B------:R-:W0:Y:S02]  /*17e80*/  LDCU UR13, c[0x0][0x3b0] ;  /* 0x00007600ff0d77ac */ /* 0x000e240008000800 */
[----:B------:R-:W-:Y:S01]  /*17e90*/  LEA R58, P0, R2, R91, 0x1 ;  /* 0x0000005b023a7211 */ /* 0x000fe200078008ff */
[----:B------:R0:W-:Y:S01]  /*17ea0*/  STL [R1+0x102c], R5 ;  /* 0x00102c0501007387 */ /* 0x0001e20000100800 */
[----:B------:R-:W-:Y:S01]  /*17eb0*/  IMAD R4, R4, UR15, RZ ;  /* 0x0000000f04047c24 */ /* 0x000fe2000f8e02ff */
[----:B------:R-:W1:Y:S01]  /*17ec0*/  LDCU UR14, c[0x0][0x3b0] ;  /* 0x00007600ff0e77ac */ /* 0x000e620008000800 */
[----:B------:R-:W-:-:S02]  /*17ed0*/  LEA.HI.X.SX32 R59, R2, R92, 0x1, P0 ;  /* 0x0000005c023b7211 */ /* 0x000fc400000f0eff */
[-C--:B------:R-:W-:Y:S01]  /*17ee0*/  LEA R22, P0, R3, R91.reuse, 0x1 ;  /* 0x0000005b03167211 */ /* 0x080fe200078008ff */
[----:B------:R-:W-:Y:S01]  /*17ef0*/  STL [R1+0x1070], R58 ;  /* 0x0010703a01007387 */ /* 0x000fe20000100800 */
[----:B------:R-:W-:Y:S01]  /*17f00*/  VIADD R51, R93, 0xaf ;  /* 0x000000af5d337836 */ /* 0x000fe20000000000 */
[----:B------:R-:W1:Y:S01]  /*17f10*/  LDCU UR15, c[0x0][0x3b0] ;  /* 0x00007600ff0f77ac */ /* 0x000e620008000800 */
[----:B------:R-:W-:Y:S02]  /*17f20*/  LEA.HI.X.SX32 R3, R3, R92, 0x1, P0 ;  /* 0x0000005c03037211 */ /* 0x000fe400000f0eff */
[----:B------:R-:W-:Y:S02]  /*17f30*/  LEA R57, P0, R4, R91, 0x1 ;  /* 0x0000005b04397211 */ /* 0x000fe400078008ff */
[----:B0-----:R-:W-:Y:S02]  /*17f40*/  SEL R5, R12, R14, !P3 ;  /* 0x0000000e0c057207 */ /* 0x001fe40005800000 */
[----:B------:R-:W4:Y:S04]  /*17f50*/  LDL.LU R14, [R1+0xa2c] ;  /* 0x000a2c00010e7983 */ /* 0x000f280000300800 */
[----:B------:R-:W-:Y:S01]  /*17f60*/  STL [R1+0x106c], R59 ;  /* 0x00106c3b01007387 */ /* 0x000fe20000100800 */
[----:B------:R-:W-:Y:S01]  /*17f70*/  IMAD R5, R5, UR16, RZ ;  /* 0x0000001005057c24 */ /* 0x000fe2000f8e02ff */
[----:B------:R-:W-:Y:S01]  /*17f80*/  LEA.HI.X.SX32 R4, R4, R92, 0x1, P0 ;  /* 0x0000005c04047211 */ /* 0x000fe200000f0eff */
[----:B------:R-:W0:Y:S01]  /*17f90*/  LDCU UR16, c[0x0][0x3b0] ;  /* 0x00007600ff1077ac */ /* 0x000e220008000800 */
[----:B------:R-:W-:-:S02]  /*17fa0*/  SEL R2, R12, R15, !P3 ;  /* 0x0000000f0c027207 */ /* 0x000fc40005800000 */
[----:B------:R-:W4:Y:S04]  /*17fb0*/  LDL.LU R15, [R1+0xa20] ;  /* 0x000a2000010f7983 */ /* 0x000f280000300800 */
[----:B------:R-:W-:Y:S04]  /*17fc0*/  STL [R1+0x10b0], R22 ;  /* 0x0010b01601007387 */ /* 0x000fe80000100800 */
[----:B------:R2:W-:Y:S01]  /*17fd0*/  STL [R1+0x10ac], R3 ;  /* 0x0010ac0301007387 */ /* 0x0005e20000100800 */
[----:B------:R-:W-:Y:S01]  /*17fe0*/  IMAD R2, R2, UR17, RZ ;  /* 0x0000001102027c24 */ /* 0x000fe2000f8e02ff */
[----:B------:R-:W-:Y:S01]  /*17ff0*/  LEA R7, P0, R5, R91, 0x1 ;  /* 0x0000005b05077211 */ /* 0x000fe200078008ff */
[----:B------:R-:W0:Y:S01]  /*18000*/  LDCU UR17, c[0x0][0x3b0] ;  /* 0x00007600ff1177ac */ /* 0x000e220008000800 */
[----:B--2---:R-:W-:-:S02]  /*18010*/  SEL R3, R12, R11, !P3 ;  /* 0x0000000b0c037207 */ /* 0x004fc40005800000 */
[----:B------:R-:W2:Y:S01]  /*18020*/  LDL.LU R11, [R1+0xbc4] ;  /* 0x000bc400010b7983 */ /* 0x000ea20000300800 */
[----:B------:R-:W-:-:S03]  /*18030*/  LEA.HI.X.SX32 R5, R5, R92, 0x1, P0 ;  /* 0x0000005c05057211 */ /* 0x000fc600000f0eff */
[----:B------:R-:W-:Y:S01]  /*18040*/  STL [R1+0x10f0], R57 ;  /* 0x0010f03901007387 */ /* 0x000fe20000100800 */
[----:B------:R-:W-:-:S03]  /*18050*/  LEA R56, P0, R2, R91, 0x1 ;  /* 0x0000005b02387211 */ /* 0x000fc600078008ff */
        /* <DEDUP_REMOVED lines=12> */
[CC--:B------:R-:W-:Y:S01]  /*18120*/  LEA R31, P0, R3.reuse, R91.reuse, 0x1 ;  /* 0x0000005b031f7211 */ /* 0x0c0fe200078008ff */
[----:B------:R0:W-:Y:S03]  /*18130*/  STL [R1+0x116c], R2 ;  /* 0x00116c0201007387 */ /* 0x0001e60000100800 */
[----:B------:R-:W-:Y:S01]  /*18140*/  LEA.HI.X.SX32 R3, R3, R92, 0x1, P0 ;  /* 0x0000005c03037211 */ /* 0x000fe200000f0eff */
[----:B------:R-:W-:Y:S01]  /*18150*/  STL [R1+0x11b0], R31 ;  /* 0x0011b01f01007387 */ /* 0x000fe20000100800 */
[----:B------:R-:W-:Y:S01]  /*18160*/  LEA R41, P0, R4, R91, 0x1 ;  /* 0x0000005b04297211 */ /* 0x000fe200078008ff */
[----:B------:R-:W-:-:S03]  /*18170*/  IMAD R5, R5, UR22, RZ ;  /* 0x0000001605057c24 */ /* 0x000fc6000f8e02ff */
[----:B------:R-:W-:Y:S02]  /*18180*/  LEA.HI.X.SX32 R82, R4, R92, 0x1, P0 ;  /* 0x0000005c04527211 */ /* 0x000fe400000f0eff */
[----:B0-----:R-:W-:Y:S02]  /*18190*/  SEL R2, R12, R14, !P3 ;  /* 0x0000000e0c027207 */ /* 0x001fe40005800000 */
[----:B------:R-:W4:Y:S04]  /*181a0*/  LDL.LU R14, [R1+0xbd0] ;  /* 0x000bd000010e7983 */ /* 0x000f280000300800 */
[----:B------:R0:W-:Y:S04]  /*181b0*/  STL [R1+0x11ac], R3 ;  /* 0x0011ac0301007387 */ /* 0x0001e80000100800 */
[----:B------:R-:W-:Y:S01]  /*181c0*/  STL [R1+0x11f0], R41 ;  /* 0x0011f02901007387 */ /* 0x000fe20000100800 */
[----:B------:R-:W-:Y:S01]  /*181d0*/  IMAD R2, R2, UR23, RZ ;  /* 0x0000001702027c24 */ /* 0x000fe2000f8e02ff */
[----:B------:R-:W-:-:S04]  /*181e0*/  LEA R39, P0, R5, R91, 0x1 ;  /* 0x0000005b05277211 */ /* 0x000fc800078008ff */
[----:B------:R-:W-:Y:S02]  /*181f0*/  LEA.HI.X.SX32 R83, R5, R92, 0x1, P0 ;  /* 0x0000005c05537211 */ /* 0x000fe400000f0eff */
[----:B------:R-:W-:Y:S02]  /*18200*/  LEA R55, P0, R2, R91, 0x1 ;  /* 0x0000005b02377211 */ /* 0x000fe400078008ff */
[----:B--2---:R-:W-:Y:S02]  /*18210*/  SEL R4, R12, R11, !P3 ;  /* 0x0000000b0c047207 */ /* 0x004fe40005800000 */
[----:B------:R-:W2:Y:S04]  /*18220*/  LDL.LU R11, [R1+0xbf4] ;  /* 0x000bf400010b7983 */ /* 0x000ea80000300800 */
[----:B------:R-:W-:Y:S04]  /*18230*/  STL [R1+0x11ec], R82 ;  /* 0x0011ec5201007387 */ /* 0x000fe80000100800 */
[----:B------:R-:W-:Y:S01]  /*18240*/  STL [R1+0x1230], R39 ;  /* 0x0012302701007387 */ /* 0x000fe20000100800 */
[----:B------:R-:W-:Y:S01]  /*18250*/  IMAD R7, R4, UR7, RZ ;  /* 0x0000000704077c24 */ /* 0x000fe2000f8e02ff */
[----:B---3--:R-:W-:-:S02]  /*18260*/  SEL R5, R12, R10, !P3 ;  /* 0x0000000a0c057207 */ /* 0x008fc40005800000 */
[----:B------:R-:W3:Y:S04]  /*18270*/  LDL.LU R10, [R1+0xbf8] ;  /* 0x000bf800010a7983 */ /* 0x000ee80000300800 */
[----:B------:R-:W-:Y:S04]  /*18280*/  STL [R1+0x122c], R83 ;  /* 0x00122c5301007387 */ /* 0x000fe80000100800 */
[----:B------:R-:W-:Y:S01]  /*18290*/  STL [R1+0x1268], R55 ;  /* 0x0012683701007387 */ /* 0x000fe20000100800 */
[----:B----4-:R-:W-:-:S03]  /*182a0*/  SEL R4, R12, R13, !P3 ;  /* 0x0000000d0c047207 */ /* 0x010fc60005800000 */
[----:B------:R-:W4:Y:S01]  /*182b0*/  LDL.LU R13, [R1+0xc00] ;  /* 0x000c0000010d7983 */ /* 0x000f220000300800 */
[----:B0-----:R-:W-:-:S05]  /*182c0*/  SEL R3, R12, R15, !P3 ;  /* 0x0000000f0c037207 */ /* 0x001fca0005800000 */
[----:B------:R-:W-:Y:S01]  /*182d0*/  IMAD R3, R3, UR24, RZ ;  /* 0x0000001803037c24 */ /* 0x000fe2000f8e02ff */
[----:B------:R-:W-:-:S04]  /*182e0*/  LEA.HI.X.SX32 R2, R2, R92, 0x1, P0 ;  /* 0x0000005c02027211 */ /* 0x000fc800000f0eff */
[-C--:B------:R-:W-:Y:S01]  /*182f0*/  LEA R38, P0, R3, R91.reuse, 0x1 ;  /* 0x0000005b03267211 */ /* 0x080fe200078008ff */
[----:B------:R-:W-:Y:S01]  /*18300*/  STL [R1+0x1264], R2 ;  /* 0x0012640201007387 */ /* 0x000fe20000100800 */
[----:B------:R-:W-:Y:S02]  /*18310*/  IMAD R9, R5, UR7, RZ ;  /* 0x0000000705097c24 */ /* 0x000fe4000f8e02ff */
[----:B------:R-:W-:Y:S01]  /*18320*/  LEA.HI.X.SX32 R3, R3, R92, 0x1, P0 ;  /* 0x0000005c03037211 */ /* 0x000fe200000f0eff */
[----:B------:R-:W-:Y:S01]  /*18330*/  STL [R1+0x12a0], R38 ;  /* 0x0012a02601007387 */ /* 0x000fe20000100800 */
[C---:B------:R-:W-:Y:S01]  /*18340*/  LEA R36, P0, R7.reuse, R91, 0x1 ;  /* 0x0000005b07247211 */ /* 0x040fe200078008ff */
[----:B------:R-:W-:Y:S01]  /*18350*/  IMAD R4, R4, UR9, RZ ;  /* 0x0000000904047c24 */ /* 0x000fe2000f8e02ff */
[----:B------:R-:W0:Y:S01]  /*18360*/  LDCU UR9, c[0x0][0x3b0] ;  /* 0x00007600ff0977ac */ /* 0x000e220008000800 */
[----:B------:R-:W-:Y:S02]  /*18370*/  SEL R5, R12, R14, !P3 ;  /* 0x0000000e0c057207 */ /* 0x000fe40005800000 */
[----:B------:R-:W4:Y:S01]  /*18380*/  LDL.LU R14, [R1+0xc04] ;  /* 0x000c0400010e7983 */ /* 0x000f220000300800 */
[----:B------:R-:W-:-:S03]  /*18390*/  LEA.HI.X.SX32 R37, R7, R92, 0x1, P0 ;  /* 0x0000005c07257211 */ /* 0x000fc600000f0eff */
[----:B------:R-:W-:Y:S01]  /*183a0*/  STL [R1+0x129c], R3 ;  /* 0x00129c0301007387 */ /* 0x000fe20000100800 */
[----:B------:R-:W-:-:S03]  /*183b0*/  LEA R25, P0, R9, R91, 0x1 ;  /* 0x0000005b09197211 */ /* 0x000fc600078008ff */
[----:B------:R-:W-:Y:S01]  /*183c0*/  STL [R1+0xaf8], R36 ;  /* 0x000af82401007387 */ /* 0x000fe20000100800 */
[----:B------:R-:W-:Y:S02]  /*183d0*/  LEA.HI.X.SX32 R35, R9, R92, 0x1, P0 ;  /* 0x0000005c09237211 */ /* 0x000fe400000f0eff */
[----:B------:R-:W-:-:S04]  /*183e0*/  LEA R33, P0, R4, R91, 0x1 ;  /* 0x0000005b04217211 */ /* 0x000fc800078008ff */
[----:B------:R-:W-:Y:S02]  /*183f0*/  LEA.HI.X.SX32 R34, R4, R92, 0x1, P0 ;  /* 0x0000005c04227211 */ /* 0x000fe400000f0eff */
[C---:B--2---:R-:W-:Y:S02]  /*18400*/  SEL R7, R12.reuse, R11, !P3 ;  /* 0x0000000b0c077207 */ /* 0x044fe40005800000 */
[----:B------:R-:W2:Y:S04]  /*18410*/  LDL.LU R11, [R1+0xc08] ;  /* 0x000c0800010b7983 */ /* 0x000ea80000300800 */
[----:B------:R-:W-:Y:S04]  /*18420*/  STL [R1+0xaf4], R37 ;  /* 0x000af42501007387 */ /* 0x000fe80000100800 */
[----:B------:R-:W-:Y:S01]  /*18430*/  STL [R1+0xb38], R25 ;  /* 0x000b381901007387 */ /* 0x000fe20000100800 */
[----:B---3--:R-:W-:-:S03]  /*18440*/  SEL R9, R12, R10, !P3 ;  /* 0x0000000a0c097207 */ /* 0x008fc60005800000 */
[----:B------:R-:W3:Y:S04]  /*18450*/  LDL.LU R10, [R1+0xc0c] ;  /* 0x000c0c00010a7983 */ /* 0x000ee80000300800 */
[----:B------:R-:W-:Y:S04]  /*18460*/  STL [R1+0xb34], R35 ;  /* 0x000b342301007387 */ /* 0x000fe80000100800 */
[----:B------:R-:W-:Y:S04]  /*18470*/  STL [R1+0xb78], R33 ;  /* 0x000b782101007387 */ /* 0x000fe80000100800 */
[----:B------:R-:W-:Y:S01]  /*18480*/  STL [R1+0xb74], R34 ;  /* 0x000b742201007387 */ /* 0x000fe20000100800 */
[----:B----4-:R-:W-:-:S03]  /*18490*/  SEL R4, R12, R13, !P3 ;  /* 0x0000000d0c047207 */ /* 0x010fc60005800000 */
[----:B------:R-:W4:Y:S01]  /*184a0*/  LDL.LU R13, [R1+0xc3c] ;  /* 0x000c3c00010d7983 */ /* 0x000f220000300800 */
[----:B------:R-:W-:Y:S01]  /*184b0*/  IMAD R5, R5, UR10, RZ ;  /* 0x0000000a05057c24 */ /* 0x000fe2000f8e02ff */
[----:B------:R-:W0:Y:S01]  /*184c0*/  LDCU UR10, c[0x0][0x3b0] ;  /* 0x00007600ff0a77ac */ /* 0x000e220008000800 */
[----:B------:R-:W-:-:S03]  /*184d0*/  IMAD R7, R7, UR11, RZ ;  /* 0x0000000b07077c24 */ /* 0x000fc6000f8e02ff */
[-C--:B------:R-:W-:Y:S01]  /*184e0*/  LEA R27, P0, R5, R91.reuse, 0x1 ;  /* 0x0000005b051b7211 */ /* 0x080fe200078008ff */
[----:B-1----:R-:W-:Y:S01]  /*184f0*/  IMAD R9, R9, UR12, RZ ;  /* 0x0000000c09097c24 */ /* 0x002fe2000f8e02ff */
[----:B------:R-:W1:Y:S02]  /*18500*/  LDCU UR11, c[0x0][0x3b0] ;  /* 0x00007600ff0b77ac */ /* 0x000e640008000800 */
[-C--:B------:R-:W-:Y:S02]  /*18510*/  LEA.HI.X.SX32 R28, R5, R92.reuse, 0x1, P0 ;  /* 0x0000005c051c7211 */ /* 0x080fe400000f0eff */
[CC--:B------:R-:W-:Y:S01]  /*18520*/  LEA R79, P0, R7.reuse, R91.reuse, 0x1 ;  /* 0x0000005b074f7211 */ /* 0x0c0fe200078008ff */
[----:B------:R-:W-:Y:S01]  /*18530*/  STL [R1+0xbb8], R27 ;  /* 0x000bb81b01007387 */ /* 0x000fe20000100800 */
[----:B------:R-:W-:Y:S01]  /*18540*/  IMAD R4, R4, UR13, RZ ;  /* 0x0000000d04047c24 */ /* 0x000fe2000f8e02ff */
[----:B------:R-:W0:Y:S01]  /*18550*/  LDCU UR12, c[0x0][0x3b0] ;  /* 0x00007600ff0c77ac */ /* 0x000e220008000800 */
[----:B------:R-:W-:Y:S01]  /*18560*/  LEA.HI.X.SX32 R26, R7, R92, 0x1, P0 ;  /* 0x0000005c071a7211 */ /* 0x000fe200000f0eff */
[----:B------:R-:W-:Y:S01]  /*18570*/  STL [R1+0xbb4], R28 ;  /* 0x000bb41c01007387 */ /* 0x000fe20000100800 */
[----:B------:R-:W-:-:S02]  /*18580*/  LEA R77, P0, R9, R91, 0x1 ;  /* 0x0000005b094d7211 */ /* 0x000fc400078008ff */
[----:B------:R-:W-:Y:S02]  /*18590*/  SEL R5, R12, R14, !P3 ;  /* 0x0000000e0c057207 */ /* 0x000fe40005800000 */
[----:B------:R-:W4:Y:S04]  /*185a0*/  LDL.LU R14, [R1+0xc40] ;  /* 0x000c4000010e7983 */ /* 0x000f280000300800 */
[----:B------:R-:W-:Y:S01]  /*185b0*/  STL [R1+0xbf8], R79 ;  /* 0x000bf84f01007387 */ /* 0x000fe20000100800 */
[----:B------:R-:W-:-:S03]  /*185c0*/  LEA.HI.X.SX32 R78, R9, R92, 0x1, P0 ;  /* 0x0000005c094e7211 */ /* 0x000fc600000f0eff */
[----:B------:R-:W-:Y:S01]  /*185d0*/  STL [R1+0xbf4], R26 ;  /* 0x000bf41a01007387 */ /* 0x000fe20000100800 */
[----:B------:R-:W-:Y:S01]  /*185e0*/  LEA R75, P0, R4, R91, 0x1 ;  /* 0x0000005b044b7211 */ /* 0x000fe200078008ff */
[----:B------:R-:W-:-:S03]  /*185f0*/  IMAD R5, R5, UR14, RZ ;  /* 0x0000000e05057c24 */ /* 0x000fc6000f8e02ff */
[----:B------:R-:W-:Y:S01]  /*18600*/  LEA.HI.X.SX32 R76, R4, R92, 0x1, P0 ;  /* 0x0000005c044c7211 */ /* 0x000fe200000f0eff */
[----:B------:R-:W-:Y:S01]  /*18610*/  VIADD R4, R93, 0xb4 ;  /* 0x000000b45d047836 */ /* 0x000fe20000000000 */
[----:B------:R-:W-:Y:S02]  /*18620*/  LEA R73, P0, R5, R91, 0x1 ;  /* 0x0000005b05497211 */ /* 0x000fe400078008ff */
[C---:B--2---:R-:W-:Y:S02]  /*18630*/  SEL R7, R12.reuse, R11, !P3 ;  /* 0x0000000b0c077207 */ /* 0x044fe40005800000 */
[----:B------:R-:W2:Y:S04]  /*18640*/  LDL.LU R11, [R1+0xc44] ;  /* 0x000c4400010b7983 */ /* 0x000ea80000300800 */
[----:B------:R-:W-:Y:S04]  /*18650*/  STL [R1+0xc38], R77 ;  /* 0x000c384d01007387 */ /* 0x000fe80000100800 */
[----:B------:R-:W2:Y:S04]  /*18660*/  LDL.LU R16, [R1+0xc48] ;  /* 0x000c480001107983 */ /* 0x000ea80000300800 */
[----:B------:R-:W-:Y:S04]  /*18670*/  STL [R1+0xc34], R78 ;  /* 0x000c344e01007387 */ /* 0x000fe80000100800 */
[----:B------:R-:W-:Y:S01]  /*18680*/  STL [R1+0xc78], R75 ;  /* 0x000c784b01007387 */ /* 0x000fe20000100800 */
[----:B---3--:R-:W-:-:S03]  /*18690*/  SEL R9, R12, R10, !P3 ;  /* 0x0000000a0c097207 */ /* 0x008fc60005800000 */
[----:B------:R-:W3:Y:S04]  /*186a0*/  LDL.LU R10, [R1+0xc10] ;  /* 0x000c1000010a7983 */ /* 0x000ee80000300800 */
[----:B------:R-:W-:Y:S04]  /*186b0*/  STL [R1+0x15f4], R51 ;  /* 0x0015f43301007387 */ /* 0x000fe80000100800 */
[----:B------:R-:W-:Y:S04]  /*186c0*/  STL [R1+0xc74], R76 ;  /* 0x000c744c01007387 */ /* 0x000fe80000100800 */
[----:B------:R0:W-:Y:S04]  /*186d0*/  STL [R1+0x1600], R4 ;  /* 0x0016000401007387 */ /* 0x0001e80000100800 */
[----:B------:R-:W-:Y:S01]  /*186e0*/  STL [R1+0xcb8], R73 ;  /* 0x000cb84901007387 */ /* 0x000fe20000100800 */
[----:B----4-:R-:W-:-:S03]  /*186f0*/  SEL R15, R12, R13, !P3 ;  /* 0x0000000d0c0f7207 */ /* 0x010fc60005800000 */
[----:B------:R-:W4:Y:S01]  /*18700*/  LDL.LU R13, [R1+0xbfc] ;  /* 0x000bfc00010d7983 */ /* 0x000f220000300800 */
[----:B------:R-:W-:Y:S01]  /*18710*/  IMAD R7, R7, UR15, RZ ;  /* 0x0000000f07077c24 */ /* 0x000fe2000f8e02ff */
[----:B------:R-:W-:Y:S01]  /*18720*/  LEA.HI.X.SX32 R74, R5, R92, 0x1, P0 ;  /* 0x0000005c054a7211 */ /* 0x000fe200000f0eff */
[----:B------:R-:W-:-:S03]  /*18730*/  IMAD R9, R9, UR16, RZ ;  /* 0x0000001009097c24 */ /* 0x000fc6000f8e02ff */
[----:B------:R-:W-:Y:S01]  /*18740*/  LEA R47, P0, R7, R91, 0x1 ;  /* 0x0000005b072f7211 */ /* 0x000fe200078008ff */
[----:B------:R-:W-:-:S03]  /*18750*/  IMAD R15, R15, UR17, RZ ;  /* 0x000000110f0f7c24 */ /* 0x000fc6000f8e02ff */
[----:B------:R-:W-:Y:S02]  /*18760*/  LEA.HI.X.SX32 R72, R7, R92, 0x1, P0 ;  /* 0x0000005c07487211 */ /* 0x000fe400000f0eff */
[----:B------:R-:W-:-:S04]  /*18770*/  LEA R45, P0, R9, R91, 0x1 ;  /* 0x0000005b092d7211 */ /* 0x000fc800078008ff */
[----:B------:R-:W-:Y:S02]  /*18780*/  LEA.HI.X.SX32 R46, R9, R92, 0x1, P0 ;  /* 0x0000005c092e7211 */ /* 0x000fe400000f0eff */
[----:B------:R-:W-:Y:S02]  /*18790*/  LEA R43, P0, R15, R91, 0x1 ;  /* 0x0000005b0f2b7211 */ /* 0x000fe400078008ff */
[----:B------:R-:W-:-:S05]  /*187a0*/  SEL R14, R12, R14, !P3 ;  /* 0x0000000e0c0e7207 */ /* 0x000fca0005800000 */
[----:B------:R-:W-:Y:S01]  /*187b0*/  IMAD R14, R14, UR18, RZ ;  /* 0x000000120e0e7c24 */ /* 0x000fe2000f8e02ff */
[----:B------:R-:W-:Y:S02]  /*187c0*/  IABS R9, R4 ;  /* 0x0000000400097213 */ /* 0x000fe40000000000 */
[-C--:B------:R-:W-:Y:S02]  /*187d0*/  LEA.HI.X.SX32 R44, R15, R92.reuse, 0x1, P0 ;  /* 0x0000005c0f2c7211 */ /* 0x080fe400000f0eff */
[C---:B------:R-:W-:Y:S02]  /*187e0*/  LEA R40, P0, R14.reuse, R91, 0x1 ;  /* 0x0000005b0e287211 */ /* 0x040fe400078008ff */
[----:B------:R-:W-:Y:S02]  /*187f0*/  IABS R7, R51 ;  /* 0x0000003300077213 */ /* 0x000fe40000000000 */
[----:B------:R-:W-:Y:S01]  /*18800*/  LEA.HI.X.SX32 R42, R14, R92, 0x1, P0 ;  /* 0x0000005c0e2a7211 */ /* 0x000fe200000f0eff */
[----:B------:R-:W-:Y:S01]  /*18810*/  VIADD R5, R93, 0xb5 ;  /* 0x000000b55d057836 */ /* 0x000fe20000000000 */
[----:B------:R-:W-:Y:S01]  /*18820*/  STL [R1+0xcb4], R74 ;  /* 0x000cb44a01007387 */ /* 0x000fe20000100800 */
[----:B------:R-:W-:-:S03]  /*18830*/  IMAD.MOV.U32 R48, RZ, RZ, R7 ;  /* 0x000000ffff307224 */ /* 0x000fc600078e0007 */
[----:B------:R0:W-:Y:S01]  /*18840*/  STL [R1+0x1604], R5 ;  /* 0x0016040501007387 */ /* 0x0001e20000100800 */
[----:B--2---:R-:W-:-:S05]  /*18850*/  SEL R11, R12, R11, !P3 ;  /* 0x0000000b0c0b7207 */ /* 0x004fca0005800000 */
[----:B0-----:R-:W-:Y:S01]  /*18860*/  IMAD R11, R11, UR9, RZ ;  /* 0x000000090b0b7c24 */ /* 0x001fe2000f8e02ff */
[----:B------:R-:W-:Y:S01]  /*18870*/  SEL R4, R12, R16, !P3 ;  /* 0x000000100c047207 */ /* 0x000fe20005800000 */
[----:B------:R-:W-:Y:S03]  /*18880*/  STL [R1+0xcf8], R47 ;  /* 0x000cf82f01007387 */ /* 0x000fe60000100800 */
[C---:B------:R-:W-:Y:S01]  /*18890*/  LEA R16, P0, R11.reuse, R91, 0x1 ;  /* 0x0000005b0b107211 */ /* 0x040fe200078008ff */
[----:B------:R-:W-:Y:S01]  /*188a0*/  IMAD.HI.U32 R18, R0, R48, RZ ;  /* 0x0000003000127227 */ /* 0x000fe200078e00ff */
[----:B------:R-:W-:Y:S01]  /*188b0*/  IABS R5, R5 ;  /* 0x0000000500057213 */ /* 0x000fe20000000000 */
[----:B------:R-:W0:Y:S02]  /*188c0*/  LDCU UR9, c[0x0][0x3b0] ;  /* 0x00007600ff0977ac */ /* 0x000e240008000800 */
[----:B------:R-:W-:Y:S01]  /*188d0*/  IMAD R4, R4, UR10, RZ ;  /* 0x0000000a04047c24 */ /* 0x000fe2000f8e02ff */
[-C--:B------:R-:W-:Y:S01]  /*188e0*/  LEA.HI.X.SX32 R17, R11, R92.reuse, 0x1, P0 ;  /* 0x0000005c0b117211 */ /* 0x080fe200000f0eff */
[----:B------:R-:W-:Y:S01]  /*188f0*/  STL [R1+0xcf4], R72 ;  /* 0x000cf44801007387 */ /* 0x000fe20000100800 */
[----:B------:R-:W-:Y:S01]  /*18900*/  IMAD.MOV R18, RZ, RZ, -R18 ;  /* 0x000000ffff127224 */ /* 0x000fe200078e0a12 */
[C---:B------:R-:W-:Y:S01]  /*18910*/  IADD3 R80, PT, PT, R93.reuse, 0xb6, RZ ;  /* 0x000000b65d507810 */ /* 0x040fe20007ffe0ff */
[----:B------:R-:W-:Y:S01]  /*18920*/  VIADD R81, R93, 0xbe ;  /* 0x000000be5d517836 */ /* 0x000fe20000000000 */
[C---:B------:R-:W-:Y:S01]  /*18930*/  LEA R14, P0, R4.reuse, R91, 0x1 ;  /* 0x0000005b040e7211 */ /* 0x040fe200078008ff */
[----:B------:R-:W-:Y:S01]  /*18940*/  STL [R1+0xd38], R45 ;  /* 0x000d382d01007387 */ /* 0x000fe20000100800 */
[----:B------:R-:W-:Y:S01]  /*18950*/  VIADD R66, R49, 0x7f ;  /* 0x0000007f31427836 */ /* 0x000fe20000000000 */
[----:B------:R-:W-:Y:S01]  /*18960*/  PRMT R53, RZ, 0x7610, R53 ;  /* 0x00007610ff357816 */ /* 0x000fe20000000035 */
[----:B------:R-:W2:Y:S01]  /*18970*/  LDCU UR10, c[0x0][0x3b0] ;  /* 0x00007600ff0a77ac */ /* 0x000ea20008000800 */
[----:B------:R-:W-:Y:S01]  /*18980*/  LEA.HI.X.SX32 R15, R4, R92, 0x1, P0 ;  /* 0x0000005c040f7211 */ /* 0x000fe200000f0eff */
[----:B------:R-:W-:Y:S04]  /*18990*/  STL [R1+0xd34], R46 ;  /* 0x000d342e01007387 */ /* 0x000fe80000100800 */
[----:B------:R-:W-:Y:S04]  /*189a0*/  STL [R1+0xd78], R43 ;  /* 0x000d782b01007387 */ /* 0x000fe80000100800 */
[----:B------:R-:W-:Y:S04]  /*189b0*/  STL [R1+0xd74], R44 ;  /* 0x000d742c01007387 */ /* 0x000fe80000100800 */
[----:B------:R-:W-:Y:S04]  /*189c0*/  STL [R1+0xdb8], R40 ;  /* 0x000db82801007387 */ /* 0x000fe80000100800 */
[----:B------:R-:W-:Y:S04]  /*189d0*/  STL [R1+0xdb4], R42 ;  /* 0x000db42a01007387 */ /* 0x000fe80000100800 */
[----:B------:R-:W-:Y:S04]  /*189e0*/  STL [R1+0xdf8], R16 ;  /* 0x000df81001007387 */ /* 0x000fe80000100800 */
[----:B------:R-:W-:Y:S01]  /*189f0*/  STL [R1+0xdf4], R17 ;  /* 0x000df41101007387 */ /* 0x000fe20000100800 */
[----:B------:R-:W-:-:S03]  /*18a00*/  IMAD.HI.U32 R4, R0, R5, RZ ;  /* 0x0000000500047227 */ /* 0x000fc600078e00ff */
[----:B------:R-:W-:Y:S01]  /*18a10*/  STL [R1+0xe38], R14 ;  /* 0x000e380e01007387 */ /* 0x000fe20000100800 */
[----:B------:R-:W-:-:S03]  /*18a20*/  IMAD R18, R90, R18, R48 ;  /* 0x000000125a127224 */ /* 0x000fc600078e0230 */
[----:B------:R-:W-:Y:S01]  /*18a30*/  STL [R1+0xe34], R15 ;  /* 0x000e340f01007387 */ /* 0x000fe20000100800 */
[----:B------:R-:W-:-:S04]  /*18a40*/  IMAD.MOV R4, RZ, RZ, -R4 ;  /* 0x000000ffff047224 */ /* 0x000fc800078e0a04 */
[----:B------:R-:W-:Y:S02]  /*18a50*/  IMAD R48, R90, R4, R5 ;  /* 0x000000045a307224 */ /* 0x000fe400078e0205 */
[----:B------:R-:W-:Y:S01]  /*18a60*/  VIADD R5, R93, 0xbd ;  /* 0x000000bd5d057836 */ /* 0x000fe20000000000 */
[----:B---3--:R-:W-:-:S05]  /*18a70*/  SEL R10, R12, R10, !P3 ;  /* 0x0000000a0c0a7207 */ /* 0x008fca0005800000 */
[----:B-1----:R-:W-:Y:S01]  /*18a80*/  IMAD R10, R10, UR11, RZ ;  /* 0x0000000b0a0a7c24 */ /* 0x002fe2000f8e02ff */
[----:B----4-:R-:W-:Y:S01]  /*18a90*/  SEL R7, R12, R13, !P3 ;  /* 0x0000000d0c077207 */ /* 0x010fe20005800000 */
[----:B------:R-:W1:Y:S03]  /*18aa0*/  LDCU UR11, c[0x0][0x3b0] ;  /* 0x00007600ff0b77ac */ /* 0x000e660008000800 */
[----:B------:R-:W-:Y:S01]  /*18ab0*/  LEA R11, P0, R10, R91, 0x1 ;  /* 0x0000005b0a0b7211 */ /* 0x000fe200078008ff */
[----:B------:R-:W-:-:S03]  /*18ac0*/  IMAD R12, R7, UR12, RZ ;  /* 0x0000000c070c7c24 */ /* 0x000fc6000f8e02ff */
[-C--:B------:R-:W-:Y:S02]  /*18ad0*/  LEA.HI.X.SX32 R13, R10, R92.reuse, 0x1, P0 ;  /* 0x0000005c0a0d7211 */ /* 0x080fe400000f0eff */
[----:B------:R-:W-:Y:S01]  /*18ae0*/  LEA R10, P0, R12, R91, 0x1 ;  /* 0x0000005b0c0a7211 */ /* 0x000fe200078008ff */
[----:B------:R-:W-:Y:S01]  /*18af0*/  IMAD.HI.U32 R7, R0, R9, RZ ;  /* 0x0000000900077227 */ /* 0x000fe200078e00ff */
[----:B------:R-:W-:Y:S02]  /*18b00*/  STL [R1+0xe78], R11 ;  /* 0x000e780b01007387 */ /* 0x000fe40000100800 */
[----:B------:R-:W-:Y:S02]  /*18b10*/  LEA.HI.X.SX32 R12, R12, R92, 0x1, P0 ;  /* 0x0000005c0c0c7211 */ /* 0x000fe400000f0eff */
[----:B------:R-:W-:Y:S01]  /*18b20*/  STL [R1+0x1c64], R91 ;  /* 0x001c645b01007387 */ /* 0x000fe20000100800 */
[----:B------:R-:W-:-:S03]  /*18b30*/  IMAD.MOV R7, RZ, RZ, -R7 ;  /* 0x000000ffff077224 */ /* 0x000fc600078e0a07 */
[----:B------:R-:W-:Y:S04]  /*18b40*/  STL [R1+0xe74], R13 ;  /* 0x000e740d01007387 */ /* 0x000fe80000100800 */
[----:B------:R-:W-:Y:S04]  /*18b50*/  STL [R1+0xeb8], R10 ;  /* 0x000eb80a01007387 */ /* 0x000fe80000100800 */
[----:B------:R-:W-:Y:S04]  /*18b60*/  STL [R1+0x1c68], R92 ;  /* 0x001c685c01007387 */ /* 0x000fe80000100800 */
[----:B------:R-:W-:Y:S04]  /*18b70*/  STL [R1+0xeb4], R12 ;  /* 0x000eb40c01007387 */ /* 0x000fe80000100800 */
[----:B------:R-:W-:Y:S04]  /*18b80*/  STL [R1+0x1c6c], R51 ;  /* 0x001c6c3301007387 */ /* 0x000fe80000100800 */
[----:B------:R3:W-:Y:S02]  /*18b90*/  STL [R1+0x7bc], R18 ;  /* 0x0007bc1201007387 */ /* 0x0007e40000100800 */
[----:B---3--:R-:W-:-:S02]  /*18ba0*/  IMAD R18, R90, R7, R9 ;  /* 0x000000075a127224 */ /* 0x008fc400078e0209 */
[C---:B------:R-:W-:Y:S02]  /*18bb0*/  VIADD R9, R93.reuse, 0xb7 ;  /* 0x000000b75d097836 */ /* 0x040fe40000000000 */
[----:B------:R-:W-:Y:S01]  /*18bc0*/  VIADD R7, R93, 0xbc ;  /* 0x000000bc5d077836 */ /* 0x000fe20000000000 */
[----:B------:R-:W-:Y:S04]  /*18bd0*/  STL [R1+0x1c70], R18 ;  /* 0x001c701201007387 */ /* 0x000fe80000100800 */
[----:B------:R-:W-:Y:S04]  /*18be0*/  STL [R1+0x1c74], R48 ;  /* 0x001c743001007387 */ /* 0x000fe80000100800 */
[----:B------:R-:W-:Y:S04]  /*18bf0*/  STL [R1+0x15f8], R80 ;  /* 0x0015f85001007387 */ /* 0x000fe80000100800 */
[----:B------:R-:W-:Y:S04]  /*18c00*/  STL [R1+0x15fc], R9 ;  /* 0x0015fc0901007387 */ /* 0x000fe80000100800 */
[----:B------:R3:W-:Y:S04]  /*18c10*/  STL [R1+0x1608], R7 ;  /* 0x0016080701007387 */ /* 0x0007e80000100800 */
[----:B------:R4:W-:Y:S01]  /*18c20*/  STL [R1+0x160c], R5 ;  /* 0x00160c0501007387 */ /* 0x0009e20000100800 */
[----:B---3--:R-:W-:-:S03]  /*18c30*/  IABS R7, R7 ;  /* 0x0000000700077213 */ /* 0x008fc60000000000 */
[----:B------:R-:W-:Y:S02]  /*18c40*/  STL [R1+0x1610], R81 ;  /* 0x0016105101007387 */ /* 0x000fe40000100800 */
[----:B------:R-:W-:Y:S02]  /*18c50*/  IMAD.MOV.U32 R67, RZ, RZ, R7 ;  /* 0x000000ffff437224 */ /* 0x000fe400078e0007 */
[----:B------:R-:W3:Y:S04]  /*18c60*/  LDL R7, [R1+0x1554] ;  /* 0x0015540001077983 */ /* 0x000ee80000100800 */
[----:B------:R-:W3:Y:S04]  /*18c70*/  LDL.LU R87, [R1+0x820] ;  /* 0x0008200001577983 */ /* 0x000ee80000300800 */
[----:B------:R-:W2:Y:S04]  /*18c80*/  LDL R70, [R1+0xad4] ;  /* 0x000ad40001467983 */ /* 0x000ea80000100800 */
[----:B------:R-:W3:Y:S04]  /*18c90*/  LDL R88, [R1+0xad8] ;  /* 0x000ad80001587983 */ /* 0x000ee80000100800 */
[----:B------:R-:W3:Y:S04]  /*18ca0*/  LDL R84, [R1+0xb18] ;  /* 0x000b180001547983 */ /* 0x000ee80000100800 */
[----:B------:R-:W3:Y:S01]  /*18cb0*/  LDL R71, [R1+0xb14] ;  /* 0x000b140001477983 */ /* 0x000ee20000100800 */
[----:B------:R-:W-:-:S02]  /*18cc0*/  IABS R4, R80 ;  /* 0x0000005000047213 */ /* 0x000fc40000000000 */
[----:B------:R-:W-:Y:S01]  /*18cd0*/  IABS R9, R9 ;  /* 0x0000000900097213 */ /* 0x000fe20000000000 */
[----:B------:R-:W3:Y:S02]  /*18ce0*/  LDL R89, [R1+0xb58] ;  /* 0x000b580001597983 */ /* 0x000ee40000100800 */
[----:B------:R-:W-:Y:S01]  /*18cf0*/  IMAD.MOV.U32 R85, RZ, RZ, R4 ;  /* 0x000000ffff557224 */ /* 0x000fe200078e0004 */
[----:B------:R-:W-:Y:S01]  /*18d00*/  ISETP.GT.AND P0, PT, R66, 0x7f, PT ;  /* 0x0000007f4200780c */ /* 0x000fe20003f04270 */
[----:B------:R-:W-:Y:S01]  /*18d10*/  IMAD.MOV.U32 R69, RZ, RZ, R9 ;  /* 0x000000ffff457224 */ /* 0x000fe200078e0009 */
[----:B------:R-:W-:Y:S01]  /*18d20*/  IABS R4, R81 ;  /* 0x0000005100047213 */ /* 0x000fe20000000000 */
[C---:B------:R-:W-:Y:S01]  /*18d30*/  IMAD.HI.U32 R9, R0.reuse, R85, RZ ;  /* 0x0000005500097227 */ /* 0x040fe200078e00ff */
[----:B----4-:R-:W-:Y:S02]  /*18d40*/  IABS R5, R5 ;  /* 0x0000000500057213 */ /* 0x010fe40000000000 */
[----:B------:R-:W-:Y:S01]  /*18d50*/  ISETP.LT.AND P0, PT, R19, R49, P0 ;  /* 0x000000311300720c */ /* 0x000fe20000701270 */
[----:B------:R-:W-:-:S04]  /*18d60*/  IMAD.HI.U32 R68, R0, R69, RZ ;  /* 0x0000004500447227 */ /* 0x000fc800078e00ff */
[----:B------:R-:W-:-:S04]  /*18d70*/  IMAD.HI.U32 R19, R0, R67, RZ ;  /* 0x0000004300137227 */ /* 0x000fc800078e00ff */
[----:B------:R-:W-:Y:S02]  /*18d80*/  IMAD.MOV R9, RZ, RZ, -R9 ;  /* 0x000000ffff097224 */ /* 0x000fe400078e0a09 */
[----:B------:R-:W-:Y:S02]  /*18d90*/  IMAD.MOV.U32 R66, RZ, RZ, R4 ;  /* 0x000000ffff427224 */ /* 0x000fe400078e0004 */
[----:B------:R-:W-:-:S04]  /*18da0*/  IMAD.HI.U32 R4, R0, R5, RZ ;  /* 0x0000000500047227 */ /* 0x000fc800078e00ff */
[----:B------:R-:W-:Y:S02]  /*18db0*/  IMAD.MOV R68, RZ, RZ, -R68 ;  /* 0x000000ffff447224 */ /* 0x000fe400078e0a44 */
[----:B------:R-:W-:Y:S02]  /*18dc0*/  IMAD.MOV R19, RZ, RZ, -R19 ;  /* 0x000000ffff137224 */ /* 0x000fe400078e0a13 */
[----:B------:R-:W-:Y:S02]  /*18dd0*/  IMAD R85, R90, R9, R85 ;  /* 0x000000095a557224 */ /* 0x000fe400078e0255 */
[----:B------:R-:W-:Y:S01]  /*18de0*/  IMAD.MOV R4, RZ, RZ, -R4 ;  /* 0x000000ffff047224 */ /* 0x000fe200078e0a04 */
[----:B------:R-:W4:Y:S01]  /*18df0*/  LDL R9, [R1+0xb54] ;  /* 0x000b540001097983 */ /* 0x000f220000100800 */
[----:B------:R-:W-:-:S04]  /*18e00*/  IMAD.HI.U32 R49, R0, R66, RZ ;  /* 0x0000004200317227 */ /* 0x000fc800078e00ff */
[C---:B------:R-:W-:Y:S01]  /*18e10*/  IMAD R69, R90.reuse, R68, R69 ;  /* 0x000000445a457224 */ /* 0x040fe200078e0245 */
[----:B------:R0:W-:Y:S01]  /*18e20*/  STL [R1+0x7cc], R85 ;  /* 0x0007cc5501007387 */ /* 0x0001e20000100800 */
[C---:B------:R-:W-:Y:S02]  /*18e30*/  IMAD R19, R90.reuse, R19, R67 ;  /* 0x000000135a137224 */ /* 0x040fe400078e0243 */
[----:B------:R-:W-:Y:S01]  /*18e40*/  IMAD R67, R90, R4, R5 ;  /* 0x000000045a437224 */ /* 0x000fe200078e0205 */
[----:B------:R-:W-:Y:S01]  /*18e50*/  STL [R1+0x1b44], R80 ;  /* 0x001b445001007387 */ /* 0x000fe20000100800 */
[----:B------:R-:W-:-:S03]  /*18e60*/  IMAD.MOV R49, RZ, RZ, -R49 ;  /* 0x000000ffff317224 */ /* 0x000fc600078e0a31 */
[----:B------:R-:W4:Y:S04]  /*18e70*/  LDL R68, [R1+0xb94] ;  /* 0x000b940001447983 */ /* 0x000f280000100800 */
[----:B0-----:R-:W4:Y:S01]  /*18e80*/  LDL R85, [R1+0xb98] ;  /* 0x000b980001557983 */ /* 0x001f220000100800 */
[----:B------:R-:W-:-:S03]  /*18e90*/  IMAD R49, R90, R49, R66 ;  /* 0x000000315a317224 */ /* 0x000fc600078e0242 */
[----:B------:R0:W-:Y:S04]  /*18ea0*/  STL [R1+0x7d4], R69 ;  /* 0x0007d44501007387 */ /* 0x0001e80000100800 */
[----:B------:R-:W-:Y:S01]  /*18eb0*/  STL [R1+0x1c78], R19 ;  /* 0x001c781301007387 */ /* 0x000fe20000100800 */
[----:B------:R-:W-:-:S03]  /*18ec0*/  PRMT R8, RZ, 0x7610, R8 ;  /* 0x00007610ff087816 */ /* 0x000fc60000000008 */
[----:B------:R-:W4:Y:S04]  /*18ed0*/  LDL R4, [R1+0xbd4] ;  /* 0x000bd40001047983 */ /* 0x000f280000100800 */
[----:B------:R-:W4:Y:S04]  /*18ee0*/  LDL R5, [R1+0xbd8] ;  /* 0x000bd80001057983 */ /* 0x000f280000100800 */
[----:B------:R2:W-:Y:S04]  /*18ef0*/  STL [R1+0x7dc], R67 ;  /* 0x0007dc4301007387 */ /* 0x0005e80000100800 */
[----:B0-----:R-:W4:Y:S04]  /*18f00*/  LDL R69, [R1+0xc14] ;  /* 0x000c140001457983 */ /* 0x001f280000100800 */
[----:B------:R-:W4:Y:S04]  /*18f10*/  LDL R86, [R1+0xc18] ;  /* 0x000c180001567983 */ /* 0x000f280000100800 */
[----:B------:R-:W-:Y:S04]  /*18f20*/  STL [R1+0x1c80], R49 ;  /* 0x001c803101007387 */ /* 0x000fe80000100800 */
[----:B------:R-:W-:Y:S01]  /*18f30*/  STL [R1+0x1c7c], R81 ;  /* 0x001c7c5101007387 */ /* 0x000fe20000100800 */
[----:B--2---:R-:W-:-:S02]  /*18f40*/  @P0 IMAD.MOV.U32 R67, RZ, RZ, R70 ;  /* 0x000000ffff430224 */ /* 0x004fc400078e0046 */
[----:B---3--:R-:W-:Y:S01]  /*18f50*/  @P0 IMAD.MOV.U32 R66, RZ, RZ, R88 ;  /* 0x000000ffff420224 */ /* 0x008fe200078e0058 */
[----:B------:R0:W-:Y:S01]  /*18f60*/  STS.U16 [R7+UR4+0x8f00], R87 ;  /* 0x008f005707007988 */ /* 0x0001e20008000404 */
[----:B------:R-:W-:-:S03]  /*18f70*/  @P0 IMAD.MOV.U32 R70, RZ, RZ, R84 ;  /* 0x000000ffff460224 */ /* 0x000fc600078e0054 */
[----:B------:R-:W2:Y:S04]  /*18f80*/  @P0 LDG.E.U16 R53, desc[UR20][R66.64] ;  /* 0x0000001442350981 */ /* 0x000ea8000c1e1500 */
[----:B------:R-:W3:Y:S04]  /*18f90*/  @P0 LDG.E.U16 R8, desc[UR20][R70.64] ;  /* 0x0000001446080981 */ /* 0x000ee8000c1e1500 */
[----:B0-----:R-:W3:Y:S04]  /*18fa0*/  LDL R7, [R1+0xc54] ;  /* 0x000c540001077983 */ /* 0x001ee80000100800 */
[----:B------:R-:W3:Y:S04]  /*18fb0*/  LDL R87, [R1+0xc58] ;  /* 0x000c580001577983 */ /* 0x000ee80000100800 */
[----:B------:R-:W3:Y:S04]  /*18fc0*/  LDL.LU R66, [R1+0x1f78] ;  /* 0x001f780001427983 */ /* 0x000ee80000300800 */
[----:B--2---:R0:W-:Y:S04]  /*18fd0*/  STL [R1+0xa54], R53 ;  /* 0x000a543501007387 */ /* 0x0041e80000100800 */
[----:B------:R-:W2:Y:S04]  /*18fe0*/  LDL R88, [R1+0xc98] ;  /* 0x000c980001587983 */ /* 0x000ea80000100800 */
[----:B------:R-:W2:Y:S04]  /*18ff0*/  LDL R70, [R1+0xcd4] ;  /* 0x000cd40001467983 */ /* 0x000ea80000100800 */
[----:B0-----:R-:W2:Y:S04]  /*19000*/  LDL R53, [R1+0xc94] ;  /* 0x000c940001357983 */ /* 0x001ea80000100800 */
[----:B------:R-:W2:Y:S01]  /*19010*/  LDL R71, [R1+0xcd8] ;  /* 0x000cd80001477983 */ /* 0x000ea20000100800 */
[----:B---3--:R-:W-:-:S03]  /*19020*/  PRMT R66, RZ, 0x7610, R66 ;  /* 0x00007610ff427816 */ /* 0x008fc60000000042 */
[----:B------:R0:W-:Y:S02]  /*19030*/  STL [R1+0xa50], R8 ;  /* 0x000a500801007387 */ /* 0x0001e40000100800 */
[----:B0-----:R-:W-:-:S05]  /*19040*/  @P0 IMAD.MOV.U32 R8, RZ, RZ, R89 ;  /* 0x000000ffff080224 */ /* 0x001fca00078e0059 */
[----:B----4-:R0:W3:Y:S04]  /*19050*/  @P0 LDG.E.U16 R66, desc[UR20][R8.64] ;  /* 0x0000001408420981 */ /* 0x0100e8000c1e1500 */
[----:B------:R-:W0:Y:S01]  /*19060*/  LDL.LU.64 R8, [R1+0x1f70] ;  /* 0x001f700001087983 */ /* 0x000e220000300a00 */
[-C--:B------:R-:W-:Y:S01]  /*19070*/  @P0 LOP3.LUT R5, R5, R4.reuse, RZ, 0x3c, !PT ;  /* 0x0000000405050212 */ /* 0x080fe200078e3cff */
[----:B------:R-:W-:Y:S01]  /*19080*/  @P0 IMAD.MOV.U32 R67, RZ, RZ, R68 ;  /* 0x000000ffff430224 */ /* 0x000fe200078e0044 */
[----:B------:R-:W-:Y:S01]  /*19090*/  PRMT R6, RZ, 0x7610, R6 ;  /* 0x00007610ff067816 */ /* 0x000fe20000000006 */
[----:B------:R-:W4:Y:S01]  /*190a0*/  LDL R84, [R1+0xd14] ;  /* 0x000d140001547983 */ /* 0x000f220000100800 */
[C---:B------:R-:W-:Y:S01]  /*190b0*/  @P0 LOP3.LUT R4, R5.reuse, R4, RZ, 0x3c, !PT ;  /* 0x0000000405040212 */ /* 0x040fe200078e3cff */
[----:B------:R-:W-:Y:S01]  /*190c0*/  @P0 IMAD.MOV.U32 R68, RZ, RZ, R86 ;  /* 0x000000ffff440224 */ /* 0x000fe200078e0056 */
[----:B------:R-:W-:Y:S01]  /*190d0*/  PRMT R65, RZ, 0x7610, R65 ;  /* 0x00007610ff417816 */ /* 0x000fe20000000041 */
[----:B------:R-:W2:Y:S01]  /*190e0*/  LDL R89, [R1+0xd18] ;  /* 0x000d180001597983 */ /* 0x000ea20000100800 */
[----:B------:R-:W-:-:S03]  /*190f0*/  @P0 LOP3.LUT R5, R5, R4, RZ, 0x3c, !PT ;  /* 0x0000000405050212 */ /* 0x000fc600078e3cff */
[----:B------:R-:W2:Y:S01]  /*19100*/  @P0 LDG.E.U16 R6, desc[UR20][R68.64] ;  /* 0x0000001444060981 */ /* 0x000ea2000c1e1500 */
[----:B0-----:R-:W-:-:S06]  /*19110*/  PRMT R9, RZ, 0x7610, R9 ;  /* 0x00007610ff097816 */ /* 0x001fcc0000000009 */
[----:B------:R-:W2:Y:S04]  /*19120*/  @P0 LDG.E.U16 R9, desc[UR20][R4.64] ;  /* 0x0000001404090981 */ /* 0x000ea8000c1e1500 */
[----:B---3--:R0:W-:Y:S02]  /*19130*/  STL [R1+0xa4c], R66 ;  /* 0x000a4c4201007387 */ /* 0x0081e40000100800 */
[----:B0-----:R-:W-:Y:S02]  /*19140*/  @P0 IMAD.MOV.U32 R66, RZ, RZ, R85 ;  /* 0x000000ffff420224 */ /* 0x001fe400078e0055 */
[----:B------:R-:W3:Y:S04]  /*19150*/  LDL R85, [R1+0xd58] ;  /* 0x000d580001557983 */ /* 0x000ee80000100800 */
[----:B------:R-:W3:Y:S01]  /*19160*/  @P0 LDG.E.U16 R65, desc[UR20][R66.64] ;  /* 0x0000001442410981 */ /* 0x000ee2000c1e1500 */
[----:B------:R-:W-:-:S03]  /*19170*/  PRMT R52, RZ, 0x7610, R52 ;  /* 0x00007610ff347816 */ /* 0x000fc60000000034 */
[----:B------:R-:W3:Y:S04]  /*19180*/  LDL R66, [R1+0xd54] ;  /* 0x000d540001427983 */ /* 0x000ee80000100800 */
[----:B------:R-:W3:Y:S04]  /*19190*/  LDL.LU.64 R4, [R1+0x1f68] ;  /* 0x001f680001047983 */ /* 0x000ee80000300a00 */
[----:B------:R-:W4:Y:S04]  /*191a0*/  LDL R67, [R1+0xd94] ;  /* 0x000d940001437983 */ /* 0x000f280000100800 */
[----:B--2---:R0:W-:Y:S04]  /*191b0*/  STL [R1+0xa44], R9 ;  /* 0x000a440901007387 */ /* 0x0041e80000100800 */
[----:B------:R-:W2:Y:S04]  /*191c0*/  LDL R68, [R1+0xdd4] ;  /* 0x000dd40001447983 */ /* 0x000ea80000100800 */
[----:B------:R-:W2:Y:S04]  /*191d0*/  LDL R86, [R1+0xdd8] ;  /* 0x000dd80001567983 */ /* 0x000ea80000100800 */
[----:B0-----:R-:W2:Y:S04]  /*191e0*/  LDL R9, [R1+0xd98] ;  /* 0x000d980001097983 */ /* 0x001ea80000100800 */
[----:B------:R0:W-:Y:S02]  /*191f0*/  STL [R1+0xa40], R6 ;  /* 0x000a400601007387 */ /* 0x0001e40000100800 */
[----:B0-----:R-:W-:-:S05]  /*19200*/  @P0 IMAD.MOV.U32 R6, RZ, RZ, R87 ;  /* 0x000000ffff060224 */ /* 0x001fca00078e0057 */
[----:B------:R-:W2:Y:S01]  /*19210*/  @P0 LDG.E.U16 R52, desc[UR20][R6.64] ;  /* 0x0000001406340981 */ /* 0x000ea2000c1e1500 */
[----:B---3--:R-:W-:-:S03]  /*19220*/  PRMT R5, RZ, 0x7610, R5 ;  /* 0x00007610ff057816 */ /* 0x008fc60000000005 */
[----:B------:R-:W3:Y:S04]  /*19230*/  LDL.LU.64 R6, [R1+0x1f60] ;  /* 0x001f600001067983 */ /* 0x000ee80000300a00 */
[----:B------:R-:W3:Y:S04]  /*19240*/  LDL R69, [R1+0xe14] ;  /* 0x000e140001457983 */ /* 0x000ee80000100800 */
[----:B------:R-:W3:Y:S01]  /*19250*/  LDL R87, [R1+0xe18] ;  /* 0x000e180001577983 */ /* 0x000ee20000100800 */
[----:B------:R-:W-:Y:S02]  /*19260*/  PRMT R21, RZ, 0x7610, R21 ;  /* 0x00007610ff157816 */ /* 0x000fe40000000015 */
[----:B------:R-:W-:Y:S01]  /*19270*/  PRMT R20, RZ, 0x7610, R20 ;  /* 0x00007610ff147816 */ /* 0x000fe20000000014 */
[----:B--2---:R0:W-:Y:S02]  /*19280*/  STL [R1+0xa3c], R52 ;  /* 0x000a3c3401007387 */ /* 0x0041e40000100800 */
[----:B0-----:R-:W-:-:S05]  /*19290*/  @P0 IMAD.MOV.U32 R52, RZ, RZ, R88 ;  /* 0x000000ffff340224 */ /* 0x001fca00078e0058 */
[----:B------:R0:W2:Y:S02]  /*192a0*/  @P0 LDG.E.U16 R5, desc[UR20][R52.64] ;  /* 0x0000001434050981 */ /* 0x0000a4000c1e1500 */
[----:B0-----:R-:W-:Y:S02]  /*192b0*/  @P0 IMAD.MOV.U32 R52, RZ, RZ, R71 ;  /* 0x000000ffff340224 */ /* 0x001fe400078e0047 */
[----:B------:R-:W-:-:S05]  /*192c0*/  @P0 IMAD.MOV.U32 R53, RZ, RZ, R70 ;  /* 0x000000ffff350224 */ /* 0x000fca00078e0046 */
[----:B------:R0:W2:Y:S02]  /*192d0*/  @P0 LDG.E.U16 R21, desc[UR20][R52.64] ;  /* 0x0000001434150981 */ /* 0x0000a4000c1e1500 */
[----:B0-----:R-:W-:Y:S02]  /*192e0*/  @P0 IMAD.MOV.U32 R52, RZ, RZ, R89 ;  /* 0x000000ffff340224 */ /* 0x001fe400078e0059 */
[----:B----4-:R-:W-:-:S05]  /*192f0*/  @P0 IMAD.MOV.U32 R53, RZ, RZ, R84 ;  /* 0x000000ffff350224 */ /* 0x010fca00078e0054 */
[----:B------:R-:W4:Y:S01]  /*19300*/  @P0 LDG.E.U16 R20, desc[UR20][R52.64] ;  /* 0x0000001434140981 */ /* 0x000f22000c1e1500 */
[----:B---3--:R-:W-:Y:S02]  /*19310*/  PRMT R6, RZ, 0x7610, R6 ;  /* 0x00007610ff067816 */ /* 0x008fe40000000006 */
[----:B------:R-:W-:Y:S02]  /*19320*/  PRMT R8, RZ, 0x7610, R8 ;  /* 0x00007610ff087816 */ /* 0x000fe40000000008 */
[----:B------:R-:W-:Y:S02]  /*19330*/  PRMT R7, RZ, 0x7610, R7 ;  /* 0x00007610ff077816 */ /* 0x000fe40000000007 */
[----:B------:R-:W-:Y:S01]  /*19340*/  PRMT R4, RZ, 0x7610, R4 ;  /* 0x00007610ff047816 */ /* 0x000fe20000000004 */
[----:B--2---:R0:W-:Y:S04]  /*19350*/  STL [R1+0xa38], R5 ;  /* 0x000a380501007387 */ /* 0x0041e80000100800 */
[----:B------:R-:W2:Y:S04]  /*19360*/  LDL R88, [R1+0xe58] ;  /* 0x000e580001587983 */ /* 0x000ea80000100800 */
[----:B0-----:R-:W3:Y:S04]  /*19370*/  LDL R5, [R1+0xe54] ;  /* 0x000e540001057983 */ /* 0x001ee80000100800 */
[----:B------:R-:W-:Y:S04]  /*19380*/  STL [R1+0xa48], R65 ;  /* 0x000a484101007387 */ /* 0x000fe80000100800 */
[----:B------:R-:W2:Y:S04]  /*19390*/  LDL R70, [R1+0xe94] ;  /* 0x000e940001467983 */ /* 0x000ea80000100800 */
[----:B------:R-:W2:Y:S04]  /*193a0*/  LDL R71, [R1+0xe98] ;  /* 0x000e980001477983 */ /* 0x000ea80000100800 */
[----:B------:R-:W2:Y:S04]  /*193b0*/  LDL.LU.64 R52, [R1+0x1f58] ;  /* 0x001f580001347983 */ /* 0x000ea80000300a00 */
[----:B------:R-:W3:Y:S04]  /*193c0*/  LDL R84, [R1+0xed4] ;  /* 0x000ed40001547983 */ /* 0x000ee80000100800 */
[----:B------:R-:W3:Y:S04]  /*193d0*/  LDL R89, [R1+0xed8] ;  /* 0x000ed80001597983 */ /* 0x000ee80000100800 */
[----:B----4-:R0:W-:Y:S04]  /*193e0*/  STL [R1+0xa30], R20 ;  /* 0x000a301401007387 */ /* 0x0101e80000100800 */
[----:B------:R4:W-:Y:S01]  /*193f0*/  STL [R1+0xa34], R21 ;  /* 0x000a341501007387 */ /* 0x0009e20000100800 */
[----:B0-----:R-:W-:-:S02]  /*19400*/  @P0 IMAD.MOV.U32 R20, RZ, RZ, R85 ;  /* 0x000000ffff140224 */ /* 0x001fc400078e0055 */
[----:B----4-:R-:W-:Y:S02]  /*19410*/  @P0 IMAD.MOV.U32 R21, RZ, RZ, R66 ;  /* 0x000000ffff150224 */ /* 0x010fe400078e0042 */
[----:B------:R-:W-:-:S03]  /*19420*/  @P0 IMAD.MOV.U32 R66, RZ, RZ, R9 ;  /* 0x000000ffff420224 */ /* 0x000fc600078e0009 */
[----:B------:R-:W4:Y:S04]  /*19430*/  @P0 LDG.E.U16 R6, desc[UR20][R20.64] ;  /* 0x0000001414060981 */ /* 0x000f28000c1e1500 */
[----:B------:R0:W3:Y:S04]  /*19440*/  @P0 LDG.E.U16 R8, desc[UR20][R66.64] ;  /* 0x0000001442080981 */ /* 0x0000e8000c1e1500 */
[----:B------:R-:W3:Y:S01]  /*19450*/  LDL.LU.64 R20, [R1+0x1f50] ;  /* 0x001f500001147983 */ /* 0x000ee20000300a00 */
[----:B0-----:R-:W-:-:S03]  /*19460*/  @P0 IMAD.MOV.U32 R66, RZ, RZ, R86 ;  /* 0x000000ffff420224 */ /* 0x001fc600078e0056 */
[----:B------:R-:W3:Y:S01]  /*19470*/  LDL R85, [R1+0xf14] ;  /* 0x000f140001557983 */ /* 0x000ee20000100800 */
[----:B------:R-:W-:Y:S02]  /*19480*/  @P0 IMAD.MOV.U32 R67, RZ, RZ, R68 ;  /* 0x000000ffff430224 */ /* 0x000fe400078e0044 */
[----:B------:R-:W-:-:S03]  /*19490*/  @P0 IMAD.MOV.U32 R68, RZ, RZ, R87 ;  /* 0x000000ffff440224 */ /* 0x000fc600078e0057 */
[----:B------:R-:W3:Y:S04]  /*194a0*/  @P0 LDG.E.U16 R7, desc[UR20][R66.64] ;  /* 0x0000001442070981 */ /* 0x000ee8000c1e1500 */
[----:B------:R-:W3:Y:S01]  /*194b0*/  @P0 LDG.E.U16 R4, desc[UR20][R68.64] ;  /* 0x0000001444040981 */ /* 0x000ee2000c1e1500 */
[----:B--2---:R-:W-:-:S03]  /*194c0*/  PRMT R53, RZ, 0x7610, R53 ;  /* 0x00007610ff357816 */ /* 0x004fc60000000035 */
[----:B----4-:R0:W-:Y:S04]  /*194d0*/  STL [R1+0xa2c], R6 ;  /* 0x000a2c0601007387 */ /* 0x0101e80000100800 */
[----:B0-----:R-:W2:Y:S04]  /*194e0*/  LDL R6, [R1+0xf18] ;  /* 0x000f180001067983 */ /* 0x001ea80000100800 */
[----:B---3--:R0:W-:Y:S04]  /*194f0*/  STL [R1+0xa28], R8 ;  /* 0x000a280801007387 */ /* 0x0081e80000100800 */
[----:B------:R-:W3:Y:S04]  /*19500*/  LDL R9, [R1+0xf58] ;  /* 0x000f580001097983 */ /* 0x000ee80000100800 */
[----:B0-----:R-:W3:Y:S04]  /*19510*/  LDL R8, [R1+0xf54] ;  /* 0x000f540001087983 */ /* 0x001ee80000100800 */
[----:B------:R-:W4:Y:S04]  /*19520*/  LDL.LU R66, [R1+0x1f48] ;  /* 0x001f480001427983 */ /* 0x000f280000300800 */
[----:B------:R0:W-:Y:S04]  /*19530*/  STL [R1+0xa24], R7 ;  /* 0x000a240701007387 */ /* 0x0001e80000100800 */
[----:B------:R-:W2:Y:S04]  /*19540*/  LDL R86, [R1+0xf98] ;  /* 0x000f980001567983 */ /* 0x000ea80000100800 */
[----:B0-----:R-:W2:Y:S04]  /*19550*/  LDL R7, [R1+0xf94] ;  /* 0x000f940001077983 */ /* 0x001ea80000100800 */
[----:B------:R-:W2:Y:S04]  /*19560*/  LDL.LU.64 R68, [R1+0x1f40] ;  /* 0x001f400001447983 */ /* 0x000ea80000300a00 */
[----:B------:R-:W2:Y:S04]  /*19570*/  LDL R65, [R1+0xfd4] ;  /* 0x000fd40001417983 */ /* 0x000ea80000100800 */
[----:B------:R-:W2:Y:S04]  /*19580*/  LDL R87, [R1+0xfd8] ;  /* 0x000fd80001577983 */ /* 0x000ea80000100800 */
[----:B------:R0:W-:Y:S02]  /*19590*/  STL [R1+0xa20], R4 ;  /* 0x000a200401007387 */ /* 0x0001e40000100800 */
[----:B0-----:R-:W-:-:S05]  /*195a0*/  @P0 IMAD.MOV.U32 R4, RZ, RZ, R88 ;  /* 0x000000ffff040224 */ /* 0x001fca00078e0058 */
[----:B------:R-:W2:Y:S04]  /*195b0*/  @P0 LDG.E.U16 R53, desc[UR20][R4.64] ;  /* 0x0000001404350981 */ /* 0x000ea8000c1e1500 */
[----:B------:R-:W2:Y:S01]  /*195c0*/  LDL.LU.64 R4, [R1+0x1f38] ;  /* 0x001f380001047983 */ /* 0x000ea20000300a00 */
[----:B------:R-:W-:-:S04]  /*195d0*/  @P0 LOP3.LUT R71, R71, R70, RZ, 0x3c, !PT ;  /* 0x0000004647470212 */ /* 0x000fc800078e3cff */
[----:B------:R-:W-:-:S04]  /*195e0*/  @P0 LOP3.LUT R70, R71, R70, RZ, 0x3c, !PT ;  /* 0x0000004647460212 */ /* 0x000fc800078e3cff */
[----:B------:R-:W-:Y:S02]  /*195f0*/  @P0 LOP3.LUT R71, R71, R70, RZ, 0x3c, !PT ;  /* 0x0000004647470212 */ /* 0x000fe400078e3cff */
[----:B----4-:R-:W-:Y:S02]  /*19600*/  PRMT R66, RZ, 0x7610, R66 ;  /* 0x00007610ff427816 */ /* 0x010fe40000000042 */
[----:B---3--:R-:W-:-:S04]  /*19610*/  @P0 LOP3.LUT R9, R9, R8, RZ, 0x3c, !PT ;  /* 0x0000000809090212 */ /* 0x008fc800078e3cff */
[----:B------:R0:W3:Y:S01]  /*19620*/  @P0 LDG.E.U16 R66, desc[UR20][R70.64] ;  /* 0x0000001446420981 */ /* 0x0000e2000c1e1500 */
[----:B------:R-:W-:Y:S01]  /*19630*/  @P0 LOP3.LUT R8, R9, R8, RZ, 0x3c, !PT ;  /* 0x0000000809080212 */ /* 0x000fe200078e3cff */
[----:B0-----:R-:W-:Y:S01]  /*19640*/  @P0 IMAD.MOV.U32 R70, RZ, RZ, R89 ;  /* 0x000000ffff460224 */ /* 0x001fe200078e0059 */
[----:B--2---:R-:W-:Y:S01]  /*19650*/  PRMT R69, RZ, 0x7610, R69 ;  /* 0x00007610ff457816 */ /* 0x004fe20000000045 */
[----:B------:R-:W-:-:S05]  /*19660*/  @P0 IMAD.MOV.U32 R71, RZ, RZ, R84 ;  /* 0x000000ffff470224 */ /* 0x000fca00078e0054 */
[----:B------:R-:W2:Y:S01]  /*19670*/  @P0 LDG.E.U16 R69, desc[UR20][R70.64] ;  /* 0x0000001446450981 */ /* 0x000ea2000c1e1500 */
[----:B------:R-:W-:Y:S01]  /*19680*/  @P0 LOP3.LUT R9, R9, R8, RZ, 0x3c, !PT ;  /* 0x0000000809090212 */ /* 0x000fe200078e3cff */
[----:B------:R-:W-:Y:S01]  /*19690*/  @P0 IMAD.MOV.U32 R84, RZ, RZ, R6 ;  /* 0x000000ffff540224 */ /* 0x000fe200078e0006 */
[----:B------:R-:W-:Y:S02]  /*196a0*/  PRMT R4, RZ, 0x7610, R4 ;  /* 0x00007610ff047816 */ /* 0x000fe40000000004 */
[----:B------:R-:W-:-:S04]  /*196b0*/  PRMT R5, RZ, 0x7610, R5 ;  /* 0x00007610ff057816 */ /* 0x000fc80000000005 */
[----:B------:R-:W4:Y:S04]  /*196c0*/  @P0 LDG.E.U16 R4, desc[UR20][R8.64] ;  /* 0x0000001408040981 */ /* 0x000f28000c1e1500 */
[----:B------:R-:W4:Y:S01]  /*196d0*/  @P0 LDG.E.U16 R5, desc[UR20][R84.64] ;  /* 0x0000001454050981 */ /* 0x000f22000c1e1500 */
[----:B------:R-:W-:Y:S01]  /*196e0*/  PRMT R64, RZ, 0x7610, R64 ;  /* 0x00007610ff407816 */ /* 0x000fe20000000040 */
[----:B------:R-:W-:Y:S02]  /*196f0*/  @P0 IMAD.MOV.U32 R6, RZ, RZ, R86 ;  /* 0x000000ffff060224 */ /* 0x000fe400078e0056 */
[----:B------:R0:W-:Y:S04]  /*19700*/  STL [R1+0xa1c], R53 ;  /* 0x000a1c3501007387 */ /* 0x0001e80000100800 */
[----:B------:R-:W4:Y:S04]  /*19710*/  LDL R88, [R1+0x1018] ;  /* 0x0010180001587983 */ /* 0x000f280000100800 */
[----:B------:R-:W4:Y:S04]  /*19720*/  @P0 LDG.E.U16 R64, desc[UR20][R6.64] ;  /* 0x0000001406400981 */ /* 0x000f28000c1e1500 */
[----:B0-----:R-:W4:Y:S04]  /*19730*/  LDL R53, [R1+0x1014] ;  /* 0x0010140001357983 */ /* 0x001f280000100800 */
[----:B---3--:R0:W-:Y:S04]  /*19740*/  STL [R1+0xa18], R66 ;  /* 0x000a184201007387 */ /* 0x0081e80000100800 */
[----:B------:R-:W3:Y:S04]  /*19750*/  LDL R67, [R1+0x1058] ;  /* 0x0010580001437983 */ /* 0x000ee80000100800 */
[----:B0-----:R-:W3:Y:S04]  /*19760*/  LDL R66, [R1+0x1054] ;  /* 0x0010540001427983 */ /* 0x001ee80000100800 */
[----:B------:R-:W3:Y:S04]  /*19770*/  LDL.LU R70, [R1+0x1f30] ;  /* 0x001f300001467983 */ /* 0x000ee80000300800 */
[----:B--2---:R0:W-:Y:S04]  /*19780*/  STL [R1+0xa14], R69 ;  /* 0x000a144501007387 */ /* 0x0041e80000100800 */
[----:B------:R-:W2:Y:S04]  /*19790*/  LDL R89, [R1+0x1098] ;  /* 0x0010980001597983 */ /* 0x000ea80000100800 */
[----:B------:R-:W2:Y:S04]  /*197a0*/  LDL R71, [R1+0x10d4] ;  /* 0x0010d40001477983 */ /* 0x000ea80000100800 */
[----:B0-----:R-:W2:Y:S04]  /*197b0*/  LDL R69, [R1+0x1094] ;  /* 0x0010940001457983 */ /* 0x001ea80000100800 */
[----:B------:R-:W2:Y:S04]  /*197c0*/  LDL R84, [R1+0x10d8] ;  /* 0x0010d80001547983 */ /* 0x000ea80000100800 */
[----:B------:R-:W2:Y:S04]  /*197d0*/  LDL.LU.64 R8, [R1+0x1f28] ;  /* 0x001f280001087983 */ /* 0x000ea80000300a00 */
[----:B----4-:R0:W-:Y:S04]  /*197e0*/  STL [R1+0xa0c], R4 ;  /* 0x000a0c0401007387 */ /* 0x0101e80000100800 */
[----:B0-----:R-:W4:Y:S04]  /*197f0*/  LDL R4, [R1+0x1114] ;  /* 0x0011140001047983 */ /* 0x001f280000100800 */
[----:B------:R0:W-:Y:S04]  /*19800*/  STL [R1+0xa10], R5 ;  /* 0x000a100501007387 */ /* 0x0001e80000100800 */
[----:B0-----:R-:W4:Y:S04]  /*19810*/  LDL R5, [R1+0x1118] ;  /* 0x0011180001057983 */ /* 0x001f280000100800 */
[----:B------:R-:W4:Y:S04]  /*19820*/  LDL.LU.64 R6, [R1+0x1f20] ;  /* 0x001f200001067983 */ /* 0x000f280000300a00 */
[----:B------:R-:W4:Y:S04]  /*19830*/  LDL R85, [R1+0x1154] ;  /* 0x0011540001557983 */ /* 0x000f280000100800 */
[----:B------:R-:W4:Y:S04]  /*19840*/  LDL R86, [R1+0x1158] ;  /* 0x0011580001567983 */ /* 0x000f280000100800 */
[----:B------:R0:W-:Y:S01]  /*19850*/  STL [R1+0xa08], R64 ;  /* 0x000a084001007387 */ /* 0x0001e20000100800 */
[----:B------:R-:W-:Y:S01]  /*19860*/  PRMT R21, RZ, 0x7610, R21 ;  /* 0x00007610ff157816 */ /* 0x000fe20000000015 */
[----:B0-----:R-:W-:Y:S01]  /*19870*/  @P0 IMAD.MOV.U32 R64, RZ, RZ, R87 ;  /* 0x000000ffff400224 */ /* 0x001fe200078e0057 */
[----:B------:R-:W-:-:S02]  /*19880*/  PRMT R52, RZ, 0x7610, R52 ;  /* 0x00007610ff347816 */ /* 0x000fc40000000034 */
[----:B--2---:R-:W-:-:S06]  /*19890*/  PRMT R9, RZ, 0x7610, R9 ;  /* 0x00007610ff097816 */ /* 0x004fcc0000000009 */
[----:B------:R0:W2:Y:S02]  /*198a0*/  @P0 LDG.E.U16 R9, desc[UR20][R64.64] ;  /* 0x0000001440090981 */ /* 0x0000a4000c1e1500 */
[----:B0-----:R-:W-:Y:S02]  /*198b0*/  @P0 IMAD.MOV.U32 R64, RZ, RZ, R88 ;  /* 0x000000ffff400224 */ /* 0x001fe400078e0058 */
[----:B------:R-:W-:-:S05]  /*198c0*/  @P0 IMAD.MOV.U32 R65, RZ, RZ, R53 ;  /* 0x000000ffff410224 */ /* 0x000fca00078e0035 */
[----:B------:R3:W2:Y:S02]  /*198d0*/  @P0 LDG.E.U16 R21, desc[UR20][R64.64] ;  /* 0x0000001440150981 */ /* 0x0006a4000c1e1500 */
[----:B---3--:R-:W-:Y:S02]  /*198e0*/  @P0 IMAD.MOV.U32 R64, RZ, RZ, R67 ;  /* 0x000000ffff400224 */ /* 0x008fe400078e0043 */
[----:B------:R-:W-:Y:S01]  /*198f0*/  @P0 IMAD.MOV.U32 R65, RZ, RZ, R66 ;  /* 0x000000ffff410224 */ /* 0x000fe200078e0042 */
[----:B----4-:R-:W-:-:S06]  /*19900*/  PRMT R7, RZ, 0x7610, R7 ;  /* 0x00007610ff077816 */ /* 0x010fcc0000000007 */
[----:B------:R0:W3:Y:S02]  /*19910*/  @P0 LDG.E.U16 R7, desc[UR20][R64.64] ;  /* 0x0000001440070981 */ /* 0x0000e4000c1e1500 */
[----:B0-----:R-:W-:Y:S02]  /*19920*/  @P0 IMAD.MOV.U32 R64, RZ, RZ, R89 ;  /* 0x000000ffff400224 */ /* 0x001fe400078e0059 */
[----:B------:R-:W-:-:S05]  /*19930*/  @P0 IMAD.MOV.U32 R65, RZ, RZ, R69 ;  /* 0x000000ffff410224 */ /* 0x000fca00078e0045 */
[----:B------:R-:W4:Y:S01]  /*19940*/  @P0 LDG.E.U16 R52, desc[UR20][R64.64] ;  /* 0x0000001440340981 */ /* 0x000f22000c1e1500 */
[-C--:B------:R-:W-:Y:S01]  /*19950*/  @P0 LOP3.LUT R5, R5, R4.reuse, RZ, 0x3c, !PT ;  /* 0x0000000405050212 */ /* 0x080fe200078e3cff */
[----:B------:R-:W-:Y:S01]  /*19960*/  @P0 IMAD.MOV.U32 R53, RZ, RZ, R71 ;  /* 0x000000ffff350224 */ /* 0x000fe200078e0047 */
[----:B------:R-:W-:Y:S02]  /*19970*/  PRMT R68, RZ, 0x7610, R68 ;  /* 0x00007610ff447816 */ /* 0x000fe40000000044 */
[C---:B------:R-:W-:Y:S02]  /*19980*/  @P0 LOP3.LUT R4, R5.reuse, R4, RZ, 0x3c, !PT ;  /* 0x0000000405040212 */ /* 0x040fe400078e3cff */
[----:B------:R-:W-:Y:S02]  /*19990*/  PRMT R70, RZ, 0x7610, R70 ;  /* 0x00007610ff467816 */ /* 0x000fe40000000046 */
[----:B------:R-:W-:Y:S02]  /*199a0*/  @P0 LOP3.LUT R5, R5, R4, RZ, 0x3c, !PT ;  /* 0x0000000405050212 */ /* 0x000fe400078e3cff */
[----:B------:R-:W-:-:S03]  /*199b0*/  PRMT R8, RZ, 0x7610, R8 ;  /* 0x00007610ff087816 */ /* 0x000fc60000000008 */
[----:B------:R-:W4:Y:S04]  /*199c0*/  @P0 LDG.E.U16 R70, desc[UR20][R4.64] ;  /* 0x0000001404460981 */ /* 0x000f28000c1e1500 */
[----:B--2---:R0:W-:Y:S04]  /*199d0*/  STL [R1+0xa04], R9 ;  /* 0x000a040901007387 */ /* 0x0041e80000100800 */
[----:B------:R-:W2:Y:S04]  /*199e0*/  LDL R87, [R1+0x1198] ;  /* 0x0011980001577983 */ /* 0x000ea80000100800 */
[----:B0-----:R-:W2:Y:S04]  /*199f0*/  LDL R9, [R1+0x1194] ;  /* 0x0011940001097983 */ /* 0x001ea80000100800 */
[----:B------:R0:W-:Y:S04]  /*19a00*/  STL [R1+0xa00], R21 ;  /* 0x000a001501007387 */ /* 0x0001e80000100800 */
[----:B------:R-:W2:Y:S04]  /*19a10*/  LDL R88, [R1+0x11d8] ;  /* 0x0011d80001587983 */ /* 0x000ea80000100800 */
[----:B------:R-:W2:Y:S04]  /*19a20*/  LDL R66, [R1+0x1214] ;  /* 0x0012140001427983 */ /* 0x000ea80000100800 */
[----:B0-----:R-:W2:Y:S04]  /*19a30*/  LDL R21, [R1+0x11d4] ;  /* 0x0011d40001157983 */ /* 0x001ea80000100800 */
[----:B---3--:R0:W-:Y:S04]  /*19a40*/  STL [R1+0x9fc], R7 ;  /* 0x0009fc0701007387 */ /* 0x0081e80000100800 */
[----:B0-----:R-:W3:Y:S04]  /*19a50*/  LDL R7, [R1+0x1218] ;  /* 0x0012180001077983 */ /* 0x001ee80000100800 */
[----:B------:R-:W2:Y:S04]  /*19a60*/  LDL.LU.64 R64, [R1+0x1f18] ;  /* 0x001f180001407983 */ /* 0x000ea80000300a00 */
[----:B------:R-:W2:Y:S04]  /*19a70*/  LDL R67, [R1+0x124c] ;  /* 0x00124c0001437983 */ /* 0x000ea80000100800 */
[----:B------:R-:W2:Y:S04]  /*19a80*/  LDL R89, [R1+0x1250] ;  /* 0x0012500001597983 */ /* 0x000ea80000100800 */
[----:B----4-:R0:W-:Y:S02]  /*19a90*/  STL [R1+0x9f8], R52 ;  /* 0x0009f83401007387 */ /* 0x0101e40000100800 */
[----:B0-----:R-:W-:Y:S01]  /*19aa0*/  @P0 IMAD.MOV.U32 R52, RZ, RZ, R84 ;  /* 0x000000ffff340224 */ /* 0x001fe200078e0054 */
[----:B------:R-:W-:-:S04]  /*19ab0*/  @P0 MOV R84, R86 ;  /* 0x0000005600540202 */ /* 0x000fc80000000f00 */
[----:B------:R-:W4:Y:S04]  /*19ac0*/  @P0 LDG.E.U16 R68, desc[UR20][R52.64] ;  /* 0x0000001434440981 */ /* 0x000f28000c1e1500 */
[----:B------:R-:W2:Y:S04]  /*19ad0*/  @P0 LDG.E.U16 R8, desc[UR20][R84.64] ;  /* 0x0000001454080981 */ /* 0x000ea8000c1e1500 */
[----:B------:R-:W2:Y:S01]  /*19ae0*/  LDL.LU.64 R52, [R1+0x1f10] ;  /* 0x001f100001347983 */ /* 0x000ea20000300a00 */
[----:B------:R-:W-:-:S03]  /*19af0*/  PRMT R20, RZ, 0x7610, R20 ;  /* 0x00007610ff147816 */ /* 0x000fc60000000014 */
[----:B----4-:R0:W-:Y:S04]  /*19b00*/  STL [R1+0x9f4], R68 ;  /* 0x0009f44401007387 */ /* 0x0101e80000100800 */
[----:B------:R-:W4:Y:S04]  /*19b10*/  LDL R69, [R1+0x1288] ;  /* 0x0012880001457983 */ /* 0x000f280000100800 */
[----:B0-----:R-:W4:Y:S04]  /*19b20*/  LDL R68, [R1+0x1284] ;  /* 0x0012840001447983 */ /* 0x001f280000100800 */
[----:B------:R-:W3:Y:S04]  /*19b30*/  LDL.LU.64 R4, [R1+0x1f08] ;  /* 0x001f080001047983 */ /* 0x000ee80000300a00 */
[----:B------:R-:W4:Y:S04]  /*19b40*/  LDL R71, [R1+0xadc] ;  /* 0x000adc0001477983 */ /* 0x000f280000100800 */
[----:B------:R0:W-:Y:S04]  /*19b50*/  STL [R1+0x9f0], R70 ;  /* 0x0009f04601007387 */ /* 0x0001e80000100800 */
[----:B------:R-:W4:Y:S04]  /*19b60*/  LDL R85, [R1+0xb1c] ;  /* 0x000b1c0001557983 */ /* 0x000f280000100800 */
[----:B------:R-:W4:Y:S04]  /*19b70*/  LDL R86, [R1+0xb20] ;  /* 0x000b200001567983 */ /* 0x000f280000100800 */
[----:B0-----:R-:W4:Y:S04]  /*19b80*/  LDL R70, [R1+0xae0] ;  /* 0x000ae00001467983 */ /* 0x001f280000100800 */
[----:B--2---:R0:W-:Y:S02]  /*19b90*/  STL [R1+0x9ec], R8 ;  /* 0x0009ec0801007387 */ /* 0x0041e40000100800 */
[----:B0-----:R-:W-:-:S05]  /*19ba0*/  @P0 IMAD.MOV.U32 R8, RZ, RZ, R87 ;  /* 0x000000ffff080224 */ /* 0x001fca00078e0057 */
[----:B------:R-:W2:Y:S04]  /*19bb0*/  @P0 LDG.E.U16 R20, desc[UR20][R8.64] ;  /* 0x0000001408140981 */ /* 0x000ea8000c1e1500 */
[----:B------:R-:W4:Y:S04]  /*19bc0*/  LDL.LU.64 R8, [R1+0x1f00] ;  /* 0x001f000001087983 */ /* 0x000f280000300a00 */
[----:B------:R-:W4:Y:S04]  /*19bd0*/  LDL R84, [R1+0xb5c] ;  /* 0x000b5c0001547983 */ /* 0x000f280000100800 */
[----:B------:R-:W4:Y:S01]  /*19be0*/  LDL R87, [R1+0xb60] ;  /* 0x000b600001577983 */ /* 0x000f220000100800 */
[----:B---3--:R-:W-:-:S03]  /*19bf0*/  PRMT R5, RZ, 0x7610, R5 ;  /* 0x00007610ff057816 */ /* 0x008fc60000000005 */
[----:B--2---:R0:W-:Y:S02]  /*19c00*/  STL [R1+0x9e8], R20 ;  /* 0x0009e81401007387 */ /* 0x0041e40000100800 */
[----:B0-----:R-:W-:-:S05]  /*19c10*/  @P0 IMAD.MOV.U32 R20, RZ, RZ, R88 ;  /* 0x000000ffff140224 */ /* 0x001fca00078e0058 */
[----:B------:R0:W2:Y:S01]  /*19c20*/  @P0 LDG.E.U16 R5, desc[UR20][R20.64] ;  /* 0x0000001414050981 */ /* 0x0000a2000c1e1500 */
[----:B------:R-:W-:Y:S01]  /*19c30*/  PRMT R6, RZ, 0x7610, R6 ;  /* 0x00007610ff067816 */ /* 0x000fe20000000006 */
[----:B0-----:R-:W-:Y:S02]  /*19c40*/  @P0 IMAD.MOV.U32 R20, RZ, RZ, R7 ;  /* 0x000000ffff140224 */ /* 0x001fe400078e0007 */
[----:B------:R-:W-:-:S05]  /*19c50*/  @P0 IMAD.MOV.U32 R21, RZ, RZ, R66 ;  /* 0x000000ffff150224 */ /* 0x000fca00078e0042 */
[----:B------:R-:W3:Y:S04]  /*19c60*/  @P0 LDG.E.U16 R6, desc[UR20][R20.64] ;  /* 0x0000001414060981 */ /* 0x000ee8000c1e1500 */
[----:B--2---:R0:W-:Y:S04]  /*19c70*/  STL [R1+0x9e4], R5 ;  /* 0x0009e40501007387 */ /* 0x0041e80000100800 */
[----:B------:R-:W2:Y:S04]  /*19c80*/  LDL R88, [R1+0xba0] ;  /* 0x000ba00001587983 */ /* 0x000ea80000100800 */
[----:B0-----:R-:W2:Y:S04]  /*19c90*/  LDL R5, [R1+0xb9c] ;  /* 0x000b9c0001057983 */ /* 0x001ea80000100800 */
[----:B------:R-:W2:Y:S01]  /*19ca0*/  LDL.LU.64 R20, [R1+0x1ef8] ;  /* 0x001ef80001147983 */ /* 0x000ea20000300a00 */
[----:B----4-:R-:W-:-:S04]  /*19cb0*/  @P0 LOP3.LUT R69, R69, R68, RZ, 0x3c, !PT ;  /* 0x0000004445450212 */ /* 0x010fc800078e3cff */
[C---:B------:R-:W-:Y:S02]  /*19cc0*/  @P0 LOP3.LUT R68, R69.reuse, R68, RZ, 0x3c, !PT ;  /* 0x0000004445440212 */ /* 0x040fe400078e3cff */
[----:B------:R-:W-:Y:S02]  /*19cd0*/  PRMT R65, RZ, 0x7610, R65 ;  /* 0x00007610ff417816 */ /* 0x000fe40000000041 */
[----:B------:R-:W-:Y:S01]  /*19ce0*/  @P0 LOP3.LUT R69, R69, R68, RZ, 0x3c, !PT ;  /* 0x0000004445450212 */ /* 0x000fe200078e3cff */
[----:B------:R-:W-:Y:S01]  /*19cf0*/  @P0 IMAD.MOV.U32 R66, RZ, RZ, R89 ;  /* 0x000000ffff420224 */ /* 0x000fe200078e0059 */
[----:B------:R-:W-:-:S03]  /*19d00*/  PRMT R9, RZ, 0x7610, R9 ;  /* 0x00007610ff097816 */ /* 0x000fc60000000009 */
[----:B------:R0:W4:Y:S01]  /*19d10*/  @P0 LDG.E.U16 R65, desc[UR20][R68.64] ;  /* 0x0000001444410981 */ /* 0x000122000c1e1500 */
[----:B------:R-:W-:-:S03]  /*19d20*/  PRMT R52, RZ, 0x7610, R52 ;  /* 0x00007610ff347816 */ /* 0x000fc60000000034 */
[----:B------:R-:W4:Y:S01]  /*19d30*/  @P0 LDG.E.U16 R9, desc[UR20][R66.64] ;  /* 0x0000001442090981 */ /* 0x000f22000c1e1500 */
[----:B0-----:R-:W-:Y:S02]  /*19d40*/  @P0 IMAD.MOV.U32 R68, RZ, RZ, R70 ;  /* 0x000000ffff440224 */ /* 0x001fe400078e0046 */
[----:B------:R-:W-:Y:S02]  /*19d50*/  @P0 IMAD.MOV.U32 R69, RZ, RZ, R71 ;  /* 0x000000ffff450224 */ /* 0x000fe400078e0047 */
[----:B------:R-:W-:Y:S02]  /*19d60*/  @P0 IMAD.MOV.U32 R70, RZ, RZ, R86 ;  /* 0x000000ffff460224 */ /* 0x000fe400078e0056 */
[----:B------:R-:W-:Y:S01]  /*19d70*/  @P0 IMAD.MOV.U32 R71, RZ, RZ, R85 ;  /* 0x000000ffff470224 */ /* 0x000fe200078e0055 */
[----:B------:R-:W-:Y:S01]  /*19d80*/  PRMT R4, RZ, 0x7610, R4 ;  /* 0x00007610ff047816 */ /* 0x000fe20000000004 */
[----:B------:R-:W4:Y:S04]  /*19d90*/  @P0 LDG.E.U16 R52, desc[UR20][R68.64] ;  /* 0x0000001444340981 */ /* 0x000f28000c1e1500 */
[----:B---3--:R0:W-:Y:S04]  /*19da0*/  STL [R1+0x9e0], R6 ;  /* 0x0009e00601007387 */ /* 0x0081e80000100800 */
[----:B------:R-:W3:Y:S04]  /*19db0*/  LDL R7, [R1+0xbe0] ;  /* 0x000be00001077983 */ /* 0x000ee80000100800 */
[----:B0-----:R-:W3:Y:S04]  /*19dc0*/  LDL R6, [R1+0xbdc] ;  /* 0x000bdc0001067983 */ /* 0x001ee80000100800 */
[----:B------:R-:W3:Y:S01]  /*19dd0*/  LDL.LU R66, [R1+0x1ef4] ;  /* 0x001ef40001427983 */ /* 0x000ee20000300800 */
[----:B--2---:R-:W-:-:S06]  /*19de0*/  PRMT R21, RZ, 0x7610, R21 ;  /* 0x00007610ff157816 */ /* 0x004fcc0000000015 */
[----:B------:R0:W2:Y:S02]  /*19df0*/  @P0 LDG.E.U16 R21, desc[UR20][R70.64] ;  /* 0x0000001446150981 */ /* 0x0000a4000c1e1500 */
[----:B0-----:R-:W-:Y:S02]  /*19e00*/  @P0 IMAD.MOV.U32 R70, RZ, RZ, R87 ;  /* 0x000000ffff460224 */ /* 0x001fe400078e0057 */
[----:B------:R-:W-:-:S05]  /*19e10*/  @P0 IMAD.MOV.U32 R71, RZ, RZ, R84 ;  /* 0x000000ffff470224 */ /* 0x000fca00078e0054 */
[----:B------:R-:W2:Y:S04]  /*19e20*/  @P0 LDG.E.U16 R4, desc[UR20][R70.64] ;  /* 0x0000001446040981 */ /* 0x000ea8000c1e1500 */
[----:B----4-:R0:W-:Y:S04]  /*19e30*/  STL [R1+0x9dc], R9 ;  /* 0x0009dc0901007387 */ /* 0x0101e80000100800 */
[----:B------:R-:W4:Y:S04]  /*19e40*/  LDL R89, [R1+0xc20] ;  /* 0x000c200001597983 */ /* 0x000f280000100800 */
[----:B0-----:R-:W4:Y:S04]  /*19e50*/  LDL R9, [R1+0xc1c] ;  /* 0x000c1c0001097983 */ /* 0x001f280000100800 */
[----:B------:R0:W-:Y:S04]  /*19e60*/  STL [R1+0x9d8], R65 ;  /* 0x0009d84101007387 */ /* 0x0001e80000100800 */
[----:B------:R-:W4:Y:S01]  /*19e70*/  LDL R67, [R1+0xc60] ;  /* 0x000c600001437983 */ /* 0x000f220000100800 */
[----:B---3--:R-:W-:-:S03]  /*19e80*/  @P0 LOP3.LUT R7, R7, R6, RZ, 0x3c, !PT ;  /* 0x0000000607070212 */ /* 0x008fc600078e3cff */
[----:B0-----:R-:W3:Y:S04]  /*19e90*/  LDL R65, [R1+0xc5c] ;  /* 0x000c5c0001417983 */ /* 0x001ee80000100800 */
[----:B------:R0:W-:Y:S04]  /*19ea0*/  STL [R1+0x9d4], R52 ;  /* 0x0009d43401007387 */ /* 0x0001e80000100800 */
[----:B------:R-:W3:Y:S04]  /*19eb0*/  LDL R68, [R1+0xca0] ;  /* 0x000ca00001447983 */ /* 0x000ee80000100800 */
[----:B------:R-:W3:Y:S04]  /*19ec0*/  LDL R85, [R1+0xcdc] ;  /* 0x000cdc0001557983 */ /* 0x000ee80000100800 */
[----:B0-----:R-:W3:Y:S04]  /*19ed0*/  LDL R52, [R1+0xc9c] ;  /* 0x000c9c0001347983 */ /* 0x001ee80000100800 */
[----:B------:R-:W3:Y:S01]  /*19ee0*/  LDL R86, [R1+0xce0] ;  /* 0x000ce00001567983 */ /* 0x000ee20000100800 */
[----:B------:R-:W-:-:S03]  /*19ef0*/  PRMT R53, RZ, 0x7610, R53 ;  /* 0x00007610ff357816 */ /* 0x000fc60000000035 */
[----:B------:R-:W3:Y:S01]  /*19f00*/  LDL.LU R71, [R1+0x1ef0] ;  /* 0x001ef00001477983 */ /* 0x000ee20000300800 */
[C---:B------:R-:W-:Y:S02]  /*19f10*/  @P0 LOP3.LUT R6, R7.reuse, R6, RZ, 0x3c, !PT ;  /* 0x0000000607060212 */ /* 0x040fe400078e3cff */
[----:B------:R-:W-:Y:S02]  /*19f20*/  PRMT R8, RZ, 0x7610, R8 ;  /* 0x00007610ff087816 */ /* 0x000fe40000000008 */
[----:B------:R-:W-:-:S05]  /*19f30*/  @P0 LOP3.LUT R7, R7, R6, RZ, 0x3c, !PT ;  /* 0x0000000607070212 */ /* 0x000fca00078e3cff */
[----:B------:R-:W3:Y:S04]  /*19f40*/  @P0 LDG.E.U16 R8, desc[UR20][R6.64] ;  /* 0x0000001406080981 */ /* 0x000ee8000c1e1500 */
[----:B--2---:R0:W-:Y:S04]  /*19f50*/  STL [R1+0x9d0], R21 ;  /* 0x0009d01501007387 */ /* 0x0041e80000100800 */
[----:B------:R-:W2:Y:S04]  /*19f60*/  LDL R87, [R1+0xd20] ;  /* 0x000d200001577983 */ /* 0x000ea80000100800 */
[----:B0-----:R-:W2:Y:S04]  /*19f70*/  LDL R21, [R1+0xd1c] ;  /* 0x000d1c0001157983 */ /* 0x001ea80000100800 */
[----:B------:R0:W-:Y:S02]  /*19f80*/  STL [R1+0x9cc], R4 ;  /* 0x0009cc0401007387 */ /* 0x0001e40000100800 */
[----:B0-----:R-:W-:-:S05]  /*19f90*/  @P0 IMAD.MOV.U32 R4, RZ, RZ, R88 ;  /* 0x000000ffff040224 */ /* 0x001fca00078e0058 */
[----:B------:R-:W2:Y:S01]  /*19fa0*/  @P0 LDG.E.U16 R53, desc[UR20][R4.64] ;  /* 0x0000001404350981 */ /* 0x000ea2000c1e1500 */
[----:B------:R-:W-:-:S03]  /*19fb0*/  PRMT R64, RZ, 0x7610, R64 ;  /* 0x00007610ff407816 */ /* 0x000fc60000000040 */
[----:B------:R-:W3:Y:S04]  /*19fc0*/  LDL.LU.64 R4, [R1+0x1ee8] ;  /* 0x001ee80001047983 */ /* 0x000ee80000300a00 */
[----:B--2---:R0:W-:Y:S04]  /*19fd0*/  STL [R1+0x9c8], R53 ;  /* 0x0009c83501007387 */ /* 0x0041e80000100800 */
[----:B------:R-:W2:Y:S04]  /*19fe0*/  LDL R88, [R1+0xd60] ;  /* 0x000d600001587983 */ /* 0x000ea80000100800 */
[----:B0-----:R-:W2:Y:S04]  /*19ff0*/  LDL R53, [R1+0xd5c] ;  /* 0x000d5c0001357983 */ /* 0x001ea80000100800 */
[----:B------:R-:W2:Y:S04]  /*1a000*/  LDL.LU.64 R6, [R1+0x1ee0] ;  /* 0x001ee00001067983 */ /* 0x000ea80000300a00 */
[----:B------:R-:W2:Y:S04]  /*1a010*/  LDL R69, [R1+0xd9c] ;  /* 0x000d9c0001457983 */ /* 0x000ea80000100800 */
[----:B------:R-:W2:Y:S04]  /*1a020*/  LDL R70, [R1+0xda0] ;  /* 0x000da00001467983 */ /* 0x000ea80000100800 */
[----:B---3--:R4:W-:Y:S02]  /*1a030*/  STL [R1+0x9c4], R8 ;  /* 0x0009c40801007387 */ /* 0x0089e40000100800 */
[----:B----4-:R-:W-:-:S05]  /*1a040*/  @P0 IMAD.MOV.U32 R8, RZ, RZ, R89 ;  /* 0x000000ffff080224 */ /* 0x010fca00078e0059 */
[----:B------:R-:W3:Y:S01]  /*1a050*/  @P0 LDG.E.U16 R64, desc[UR20][R8.64] ;  /* 0x0000001408400981 */ /* 0x000ee2000c1e1500 */
[----:B------:R-:W-:-:S03]  /*1a060*/  PRMT R5, RZ, 0x7610, R5 ;  /* 0x00007610ff057816 */ /* 0x000fc60000000005 */
[----:B------:R-:W4:Y:S04]  /*1a070*/  LDL.LU.64 R8, [R1+0x1ed8] ;  /* 0x001ed80001087983 */ /* 0x000f280000300a00 */
[----:B------:R-:W4:Y:S04]  /*1a080*/  LDL R84, [R1+0xddc] ;  /* 0x000ddc0001547983 */ /* 0x000f280000100800 */
[----:B------:R-:W4:Y:S01]  /*1a090*/  LDL R89, [R1+0xde0] ;  /* 0x000de00001597983 */ /* 0x000f220000100800 */
[----:B------:R-:W-:Y:S02]  /*1a0a0*/  PRMT R20, RZ, 0x7610, R20 ;  /* 0x00007610ff147816 */ /* 0x000fe40000000014 */
[----:B--2---:R-:W-:Y:S01]  /*1a0b0*/  PRMT R7, RZ, 0x7610, R7 ;  /* 0x00007610ff077816 */ /* 0x004fe20000000007 */
[----:B---3--:R0:W-:Y:S02]  /*1a0c0*/  STL [R1+0x9c0], R64 ;  /* 0x0009c04001007387 */ /* 0x0081e40000100800 */
[----:B0-----:R-:W-:-:S02]  /*1a0d0*/  @P0 IMAD.MOV.U32 R64, RZ, RZ, R67 ;  /* 0x000000ffff400224 */ /* 0x001fc400078e0043 */
[----:B------:R-:W2:Y:S04]  /*1a0e0*/  LDL R67, [R1+0xe1c] ;  /* 0x000e1c0001437983 */ /* 0x000ea80000100800 */
[----:B------:R0:W3:Y:S02]  /*1a0f0*/  @P0 LDG.E.U16 R5, desc[UR20][R64.64] ;  /* 0x0000001440050981 */ /* 0x0000e4000c1e1500 */
[----:B0-----:R-:W-:Y:S02]  /*1a100*/  @P0 IMAD.MOV.U32 R64, RZ, RZ, R68 ;  /* 0x000000ffff400224 */ /* 0x001fe400078e0044 */
[----:B------:R-:W-:-:S05]  /*1a110*/  @P0 IMAD.MOV.U32 R65, RZ, RZ, R52 ;  /* 0x000000ffff410224 */ /* 0x000fca00078e0034 */
[----:B------:R0:W2:Y:S02]  /*1a120*/  @P0 LDG.E.U16 R7, desc[UR20][R64.64] ;  /* 0x0000001440070981 */ /* 0x0000a4000c1e1500 */
[----:B0-----:R-:W-:Y:S02]  /*1a130*/  @P0 IMAD.MOV.U32 R64, RZ, RZ, R86 ;  /* 0x000000ffff400224 */ /* 0x001fe400078e0056 */
[----:B------:R-:W-:-:S05]  /*1a140*/  @P0 IMAD.MOV.U32 R65, RZ, RZ, R85 ;  /* 0x000000ffff410224 */ /* 0x000fca00078e0055 */
[----:B------:R-:W2:Y:S01]  /*1a150*/  @P0 LDG.E.U16 R20, desc[UR20][R64.64] ;  /* 0x0000001440140981 */ /* 0x000ea2000c1e1500 */
[----:B----4-:R-:W-:-:S03]  /*1a160*/  PRMT R8, RZ, 0x7610, R8 ;  /* 0x00007610ff087816 */ /* 0x010fc60000000008 */
[----:B---3--:R0:W-:Y:S04]  /*1a170*/  STL [R1+0x9bc], R5 ;  /* 0x0009bc0501007387 */ /* 0x0081e80000100800 */
[----:B------:R-:W3:Y:S04]  /*1a180*/  LDL R68, [R1+0xe5c] ;  /* 0x000e5c0001447983 */ /* 0x000ee80000100800 */
[----:B0-----:R-:W4:Y:S04]  /*1a190*/  LDL R5, [R1+0xe20] ;  /* 0x000e200001057983 */ /* 0x001f280000100800 */
[----:B--2---:R0:W-:Y:S04]  /*1a1a0*/  STL [R1+0x9b8], R7 ;  /* 0x0009b80701007387 */ /* 0x0041e80000100800 */
        /* <DEDUP_REMOVED lines=8> */
[----:B------:R-:W-:Y:S01]  /*1a230*/  PRMT R9, RZ, 0x7610, R9 ;  /* 0x00007610ff097816 */ /* 0x000fe20000000009 */
[----:B------:R-:W-:-:S05]  /*1a240*/  @P0 IMAD.MOV.U32 R52, RZ, RZ, R88 ;  /* 0x000000ffff340224 */ /* 0x000fca00078e0058 */
[----:B------:R0:W3:Y:S02]  /*1a250*/  @P0 LDG.E.U16 R9, desc[UR20][R52.64] ;  /* 0x0000001434090981 */ /* 0x0000e4000c1e1500 */
[----:B0-----:R-:W-:Y:S02]  /*1a260*/  @P0 IMAD.MOV.U32 R52, RZ, RZ, R70 ;  /* 0x000000ffff340224 */ /* 0x001fe400078e0046 */
[----:B------:R-:W-:Y:S01]  /*1a270*/  @P0 IMAD.MOV.U32 R53, RZ, RZ, R69 ;  /* 0x000000ffff350224 */ /* 0x000fe200078e0045 */
[----:B--2---:R-:W-:Y:S02]  /*1a280*/  PRMT R21, RZ, 0x7610, R21 ;  /* 0x00007610ff157816 */ /* 0x004fe40000000015 */
[----:B------:R-:W-:-:S04]  /*1a290*/  PRMT R20, RZ, 0x7610, R20 ;  /* 0x00007610ff147816 */ /* 0x000fc80000000014 */
[----:B------:R0:W2:Y:S02]  /*1a2a0*/  @P0 LDG.E.U16 R21, desc[UR20][R52.64] ;  /* 0x0000001434150981 */ /* 0x0000a4000c1e1500 */
[----:B0-----:R-:W-:Y:S02]  /*1a2b0*/  @P0 IMAD.MOV.U32 R52, RZ, RZ, R89 ;  /* 0x000000ffff340224 */ /* 0x001fe400078e0059 */
[----:B------:R-:W-:-:S05]  /*1a2c0*/  @P0 IMAD.MOV.U32 R53, RZ, RZ, R84 ;  /* 0x000000ffff350224 */ /* 0x000fca00078e0054 */
[----:B------:R-:W2:Y:S04]  /*1a2d0*/  @P0 LDG.E.U16 R20, desc[UR20][R52.64] ;  /* 0x0000001434140981 */ /* 0x000ea8000c1e1500 */
[----:B------:R0:W-:Y:S04]  /*1a2e0*/  STL [R1+0x9b0], R8 ;  /* 0x0009b00801007387 */ /* 0x0001e80000100800 */
[----:B------:R-:W4:Y:S04]  /*1a2f0*/  LDL R87, [R1+0xee0] ;  /* 0x000ee00001577983 */ /* 0x000f280000100800 */
[----:B0-----:R-:W4:Y:S04]  /*1a300*/  LDL R8, [R1+0xedc] ;  /* 0x000edc0001087983 */ /* 0x001f280000100800 */
[----:B---3--:R0:W-:Y:S04]  /*1a310*/  STL [R1+0x9ac], R9 ;  /* 0x0009ac0901007387 */ /* 0x0081e80000100800 */
[----:B------:R-:W3:Y:S04]  /*1a320*/  LDL R88, [R1+0xf20] ;  /* 0x000f200001587983 */ /* 0x000ee80000100800 */
[----:B------:R-:W3:Y:S04]  /*1a330*/  LDL R69, [R1+0xf5c] ;  /* 0x000f5c0001457983 */ /* 0x000ee80000100800 */
[----:B0-----:R-:W3:Y:S04]  /*1a340*/  LDL R9, [R1+0xf1c] ;  /* 0x000f1c0001097983 */ /* 0x001ee80000100800 */
[----:B------:R-:W3:Y:S01]  /*1a350*/  LDL R70, [R1+0xf60] ;  /* 0x000f600001467983 */ /* 0x000ee20000100800 */
[----:B------:R-:W-:-:S03]  /*1a360*/  PRMT R4, RZ, 0x7610, R4 ;  /* 0x00007610ff047816 */ /* 0x000fc60000000004 */
[----:B------:R-:W3:Y:S04]  /*1a370*/  LDL.LU.64 R52, [R1+0x1ec0] ;  /* 0x001ec00001347983 */ /* 0x000ee80000300a00 */
[----:B------:R-:W3:Y:S04]  /*1a380*/  LDL R84, [R1+0xf9c] ;  /* 0x000f9c0001547983 */ /* 0x000ee80000100800 */
[----:B------:R-:W3:Y:S01]  /*1a390*/  LDL R89, [R1+0xfa0] ;  /* 0x000fa00001597983 */ /* 0x000ee20000100800 */
[----:B------:R-:W-:Y:S02]  /*1a3a0*/  PRMT R6, RZ, 0x7610, R6 ;  /* 0x00007610ff067816 */ /* 0x000fe40000000006 */
[----:B------:R-:W-:Y:S01]  /*1a3b0*/  PRMT R66, RZ, 0x7610, R66 ;  /* 0x00007610ff427816 */ /* 0x000fe20000000042 */
[----:B--2---:R4:W-:Y:S04]  /*1a3c0*/  STL [R1+0x9a4], R20 ;  /* 0x0009a41401007387 */ /* 0x0049e80000100800 */
[----:B------:R0:W-:Y:S01]  /*1a3d0*/  STL [R1+0x9a8], R21 ;  /* 0x0009a81501007387 */ /* 0x0001e20000100800 */
[----:B----4-:R-:W-:-:S02]  /*1a3e0*/  @P0 IMAD.MOV.U32 R20, RZ, RZ, R5 ;  /* 0x000000ffff140224 */ /* 0x010fc400078e0005 */
[----:B0-----:R-:W-:-:S05]  /*1a3f0*/  @P0 IMAD.MOV.U32 R21, RZ, RZ, R67 ;  /* 0x000000ffff150224 */ /* 0x001fca00078e0043 */
[----:B------:R0:W2:Y:S02]  /*1a400*/  @P0 LDG.E.U16 R4, desc[UR20][R20.64] ;  /* 0x0000001414040981 */ /* 0x0000a4000c1e1500 */
[----:B0-----:R-:W-:Y:S02]  /*1a410*/  @P0 IMAD.MOV.U32 R20, RZ, RZ, R7 ;  /* 0x000000ffff140224 */ /* 0x001fe400078e0007 */
[----:B------:R-:W-:-:S05]  /*1a420*/  @P0 IMAD.MOV.U32 R21, RZ, RZ, R68 ;  /* 0x000000ffff150224 */ /* 0x000fca00078e0044 */
[----:B------:R0:W4:Y:S02]  /*1a430*/  @P0 LDG.E.U16 R6, desc[UR20][R20.64] ;  /* 0x0000001414060981 */ /* 0x000124000c1e1500 */
[----:B0-----:R-:W-:Y:S02]  /*1a440*/  @P0 IMAD.MOV.U32 R20, RZ, RZ, R86 ;  /* 0x000000ffff140224 */ /* 0x001fe400078e0056 */
[----:B------:R-:W-:-:S05]  /*1a450*/  @P0 IMAD.MOV.U32 R21, RZ, RZ, R85 ;  /* 0x000000ffff150224 */ /* 0x000fca00078e0055 */
[----:B------:R-:W4:Y:S01]  /*1a460*/  @P0 LDG.E.U16 R66, desc[UR20][R20.64] ;  /* 0x0000001414420981 */ /* 0x000f22000c1e1500 */
[----:B---3--:R-:W-:Y:S01]  /*1a470*/  PRMT R53, RZ, 0x7610, R53 ;  /* 0x00007610ff357816 */ /* 0x008fe20000000035 */
[----:B------:R-:W-:Y:S01]  /*1a480*/  @P0 IMAD.MOV.U32 R67, RZ, RZ, R8 ;  /* 0x000000ffff430224 */ /* 0x000fe200078e0008 */
[----:B------:R-:W-:Y:S01]  /*1a490*/  PRMT R52, RZ, 0x7610, R52 ;  /* 0x00007610ff347816 */ /* 0x000fe20000000034 */
[----:B--2---:R0:W-:Y:S04]  /*1a4a0*/  STL [R1+0x9a0], R4 ;  /* 0x0009a00401007387 */ /* 0x0041e80000100800 */
[----:B------:R-:W2:Y:S04]  /*1a4b0*/  LDL R5, [R1+0xfe0] ;  /* 0x000fe00001057983 */ /* 0x000ea80000100800 */
[----:B0-----:R-:W3:Y:S04]  /*1a4c0*/  LDL R4, [R1+0xfdc] ;  /* 0x000fdc0001047983 */ /* 0x001ee80000100800 */
[----:B----4-:R0:W-:Y:S04]  /*1a4d0*/  STL [R1+0x99c], R6 ;  /* 0x00099c0601007387 */ /* 0x0101e80000100800 */
[----:B------:R-:W4:Y:S04]  /*1a4e0*/  LDL R7, [R1+0x1020] ;  /* 0x0010200001077983 */ /* 0x000f280000100800 */
[----:B------:R-:W2:Y:S04]  /*1a4f0*/  LDL R85, [R1+0x105c] ;  /* 0x00105c0001557983 */ /* 0x000ea80000100800 */
[----:B0-----:R-:W4:Y:S04]  /*1a500*/  LDL R6, [R1+0x101c] ;  /* 0x00101c0001067983 */ /* 0x001f280000100800 */
[----:B------:R-:W2:Y:S04]  /*1a510*/  LDL R86, [R1+0x1060] ;  /* 0x0010600001567983 */ /* 0x000ea80000100800 */
[----:B------:R-:W2:Y:S04]  /*1a520*/  LDL.LU.64 R20, [R1+0x1eb8] ;  /* 0x001eb80001147983 */ /* 0x000ea80000300a00 */
[----:B------:R0:W-:Y:S04]  /*1a530*/  STL [R1+0x998], R66 ;  /* 0x0009984201007387 */ /* 0x0001e80000100800 */
[----:B------:R-:W3:Y:S01]  /*1a540*/  LDL R8, [R1+0x109c] ;  /* 0x00109c0001087983 */ /* 0x000ee20000100800 */
[----:B0-----:R-:W-:-:S03]  /*1a550*/  @P0 IMAD.MOV.U32 R66, RZ, RZ, R87 ;  /* 0x000000ffff420224 */ /* 0x001fc600078e0057 */
[----:B------:R-:W3:Y:S04]  /*1a560*/  LDL R87, [R1+0x10a0] ;  /* 0x0010a00001577983 */ /* 0x000ee80000100800 */
[----:B------:R0:W3:Y:S02]  /*1a570*/  @P0 LDG.E.U16 R53, desc[UR20][R66.64] ;  /* 0x0000001442350981 */ /* 0x0000e4000c1e1500 */
[----:B0-----:R-:W-:Y:S02]  /*1a580*/  @P0 IMAD.MOV.U32 R66, RZ, RZ, R88 ;  /* 0x000000ffff420224 */ /* 0x001fe400078e0058 */
[----:B------:R-:W-:Y:S01]  /*1a590*/  @P0 IMAD.MOV.U32 R67, RZ, RZ, R9 ;  /* 0x000000ffff430224 */ /* 0x000fe200078e0009 */
[----:B------:R-:W3:Y:S04]  /*1a5a0*/  LDL R88, [R1+0x10e0] ;  /* 0x0010e00001587983 */ /* 0x000ee80000100800 */
[----:B------:R-:W3:Y:S04]  /*1a5b0*/  @P0 LDG.E.U16 R52, desc[UR20][R66.64] ;  /* 0x0000001442340981 */ /* 0x000ee8000c1e1500 */
[----:B------:R-:W4:Y:S04]  /*1a5c0*/  LDL R9, [R1+0x10dc] ;  /* 0x0010dc0001097983 */ /* 0x000f280000100800 */
[----:B------:R-:W4:Y:S01]  /*1a5d0*/  LDL.LU.64 R66, [R1+0x1eb0] ;  /* 0x001eb00001427983 */ /* 0x000f220000300a00 */
[----:B--2---:R-:W-:-:S02]  /*1a5e0*/  PRMT R21, RZ, 0x7610, R21 ;  /* 0x00007610ff157816 */ /* 0x004fc40000000015 */
[----:B------:R-:W-:Y:S01]  /*1a5f0*/  PRMT R20, RZ, 0x7610, R20 ;  /* 0x00007610ff147816 */ /* 0x000fe20000000014 */
[----:B---3--:R0:W-:Y:S04]  /*1a600*/  STL [R1+0x990], R52 ;  /* 0x0009903401007387 */ /* 0x0081e80000100800 */
[----:B------:R2:W-:Y:S01]  /*1a610*/  STL [R1+0x994], R53 ;  /* 0x0009943501007387 */ /* 0x0005e20000100800 */
[----:B----4-:R-:W-:-:S03]  /*1a620*/  @P0 LOP3.LUT R7, R7, R6, RZ, 0x3c, !PT ;  /* 0x0000000607070212 */ /* 0x010fc600078e3cff */
[----:B------:R-:W3:Y:S01]  /*1a630*/  LDL R68, [R1+0x111c] ;  /* 0x00111c0001447983 */ /* 0x000ee20000100800 */
[----:B0-----:R-:W-:Y:S02]  /*1a640*/  @P0 IMAD.MOV.U32 R52, RZ, RZ, R70 ;  /* 0x000000ffff340224 */ /* 0x001fe400078e0046 */
[----:B--2---:R-:W-:Y:S01]  /*1a650*/  @P0 IMAD.MOV.U32 R53, RZ, RZ, R69 ;  /* 0x000000ffff350224 */ /* 0x004fe200078e0045 */
[----:B------:R-:W-:Y:S01]  /*1a660*/  @P0 LOP3.LUT R6, R7, R6, RZ, 0x3c, !PT ;  /* 0x0000000607060212 */ /* 0x000fe200078e3cff */
[----:B------:R-:W2:Y:S04]  /*1a670*/  LDL R69, [R1+0x1120] ;  /* 0x0011200001457983 */ /* 0x000ea80000100800 */
[----:B------:R0:W4:Y:S01]  /*1a680*/  @P0 LDG.E.U16 R21, desc[UR20][R52.64] ;  /* 0x0000001434150981 */ /* 0x000122000c1e1500 */
[----:B------:R-:W-:-:S03]  /*1a690*/  PRMT R66, RZ, 0x7610, R66 ;  /* 0x00007610ff427816 */ /* 0x000fc60000000042 */
[----:B------:R-:W2:Y:S01]  /*1a6a0*/  LDL R70, [R1+0x115c] ;  /* 0x00115c0001467983 */ /* 0x000ea20000100800 */
[----:B0-----:R-:W-:Y:S02]  /*1a6b0*/  @P0 IMAD.MOV.U32 R52, RZ, RZ, R89 ;  /* 0x000000ffff340224 */ /* 0x001fe400078e0059 */
[----:B------:R-:W-:Y:S01]  /*1a6c0*/  @P0 IMAD.MOV.U32 R53, RZ, RZ, R84 ;  /* 0x000000ffff350224 */ /* 0x000fe200078e0054 */
[----:B------:R-:W2:Y:S04]  /*1a6d0*/  LDL R89, [R1+0x1160] ;  /* 0x0011600001597983 */ /* 0x000ea80000100800 */
[----:B------:R-:W2:Y:S01]  /*1a6e0*/  @P0 LDG.E.U16 R20, desc[UR20][R52.64] ;  /* 0x0000001434140981 */ /* 0x000ea2000c1e1500 */
[----:B------:R-:W-:Y:S02]  /*1a6f0*/  PRMT R67, RZ, 0x7610, R67 ;  /* 0x00007610ff437816 */ /* 0x000fe40000000043 */
[----:B------:R-:W-:-:S05]  /*1a700*/  @P0 LOP3.LUT R7, R7, R6, RZ, 0x3c, !PT ;  /* 0x0000000607070212 */ /* 0x000fca00078e3cff */
[----:B------:R-:W3:Y:S04]  /*1a710*/  @P0 LDG.E.U16 R66, desc[UR20][R6.64] ;  /* 0x0000001406420981 */ /* 0x000ee8000c1e1500 */
[----:B------:R-:W3:Y:S04]  /*1a720*/  LDL.LU.64 R52, [R1+0x1ea8] ;  /* 0x001ea80001347983 */ /* 0x000ee80000300a00 */
[----:B--2---:R0:W-:Y:S04]  /*1a730*/  STL [R1+0x988], R20 ;  /* 0x0009881401007387 */ /* 0x0041e80000100800 */
[----:B----4-:R2:W-:Y:S01]  /*1a740*/  STL [R1+0x98c], R21 ;  /* 0x00098c1501007387 */ /* 0x0105e20000100800 */
[----:B0-----:R-:W-:-:S03]  /*1a750*/  @P0 IMAD.MOV.U32 R20, RZ, RZ, R5 ;  /* 0x000000ffff140224 */ /* 0x001fc600078e0005 */
[----:B------:R-:W4:Y:S01]  /*1a760*/  LDL R5, [R1+0x11a0] ;  /* 0x0011a00001057983 */ /* 0x000f220000100800 */
[----:B--2---:R-:W-:-:S03]  /*1a770*/  @P0 IMAD.MOV.U32 R21, RZ, RZ, R4 ;  /* 0x000000ffff150224 */ /* 0x004fc600078e0004 */
[----:B------:R-:W2:Y:S04]  /*1a780*/  LDL R4, [R1+0x119c] ;  /* 0x00119c0001047983 */ /* 0x000ea80000100800 */
[----:B------:R-:W2:Y:S04]  /*1a790*/  @P0 LDG.E.U16 R67, desc[UR20][R20.64] ;  /* 0x0000001414430981 */ /* 0x000ea8000c1e1500 */
[----:B------:R-:W4:Y:S04]  /*1a7a0*/  LDL.LU.64 R20, [R1+0x1ea0] ;  /* 0x001ea00001147983 */ /* 0x000f280000300a00 */
[----:B------:R-:W4:Y:S01]  /*1a7b0*/  LDL.LU.64 R6, [R1+0x1e98] ;  /* 0x001e980001067983 */ /* 0x000f220000300a00 */
[----:B------:R-:W-:-:S03]  /*1a7c0*/  PRMT R65, RZ, 0x7610, R65 ;  /* 0x00007610ff417816 */ /* 0x000fc60000000041 */
[----:B---3--:R0:W-:Y:S01]  /*1a7d0*/  STL [R1+0x980], R66 ;  /* 0x0009804201007387 */ /* 0x0081e20000100800 */
[----:B------:R-:W-:Y:S01]  /*1a7e0*/  PRMT R64, RZ, 0x7610, R64 ;  /* 0x00007610ff407816 */ /* 0x000fe20000000040 */
[----:B0-----:R-:W-:Y:S02]  /*1a7f0*/  @P0 IMAD.MOV.U32 R66, RZ, RZ, R86 ;  /* 0x000000ffff420224 */ /* 0x001fe400078e0056 */
[----:B--2---:R0:W-:Y:S04]  /*1a800*/  STL [R1+0x984], R67 ;  /* 0x0009844301007387 */ /* 0x0041e80000100800 */
[----:B------:R-:W2:Y:S04]  /*1a810*/  LDL R84, [R1+0x11dc] ;  /* 0x0011dc0001547983 */ /* 0x000ea80000100800 */
[----:B------:R-:W3:Y:S01]  /*1a820*/  LDL R86, [R1+0x11e0] ;  /* 0x0011e00001567983 */ /* 0x000ee20000100800 */
[----:B0-----:R-:W-:-:S03]  /*1a830*/  @P0 IMAD.MOV.U32 R67, RZ, RZ, R85 ;  /* 0x000000ffff430224 */ /* 0x001fc600078e0055 */
[----:B------:R-:W2:Y:S01]  /*1a840*/  LDL R85, [R1+0x121c] ;  /* 0x00121c0001557983 */ /* 0x000ea20000100800 */
[----:B----4-:R-:W-:-:S03]  /*1a850*/  PRMT R7, RZ, 0x7610, R7 ;  /* 0x00007610ff077816 */ /* 0x010fc60000000007 */
[----:B------:R0:W4:Y:S02]  /*1a860*/  @P0 LDG.E.U16 R65, desc[UR20][R66.64] ;  /* 0x0000001442410981 */ /* 0x000124000c1e1500 */
[----:B0-----:R-:W-:Y:S02]  /*1a870*/  @P0 IMAD.MOV.U32 R66, RZ, RZ, R87 ;  /* 0x000000ffff420224 */ /* 0x001fe400078e0057 */
[----:B------:R-:W-:Y:S01]  /*1a880*/  @P0 IMAD.MOV.U32 R67, RZ, RZ, R8 ;  /* 0x000000ffff430224 */ /* 0x000fe200078e0008 */
[----:B------:R-:W2:Y:S01]  /*1a890*/  LDL R87, [R1+0x1220] ;  /* 0x0012200001577983 */ /* 0x000ea20000100800 */
[----:B------:R-:W-:-:S03]  /*1a8a0*/  @P0 IMAD.MOV.U32 R8, RZ, RZ, R88 ;  /* 0x000000ffff080224 */ /* 0x000fc600078e0058 */
[----:B------:R-:W2:Y:S04]  /*1a8b0*/  @P0 LDG.E.U16 R7, desc[UR20][R66.64] ;  /* 0x0000001442070981 */ /* 0x000ea8000c1e1500 */
[----:B------:R-:W3:Y:S01]  /*1a8c0*/  @P0 LDG.E.U16 R64, desc[UR20][R8.64] ;  /* 0x0000001408400981 */ /* 0x000ee2000c1e1500 */
[----:B------:R-:W-:-:S03]  /*1a8d0*/  PRMT R21, RZ, 0x7610, R21 ;  /* 0x00007610ff157816 */ /* 0x000fc60000000015 */
[----:B------:R-:W3:Y:S01]  /*1a8e0*/  LDL.LU R66, [R1+0x1e90] ;  /* 0x001e900001427983 */ /* 0x000ee20000300800 */
[----:B------:R-:W-:-:S03]  /*1a8f0*/  PRMT R20, RZ, 0x7610, R20 ;  /* 0x00007610ff147816 */ /* 0x000fc60000000014 */
[----:B--2---:R0:W-:Y:S04]  /*1a900*/  STL [R1+0x978], R7 ;  /* 0x0009780701007387 */ /* 0x0041e80000100800 */
[----:B------:R-:W2:Y:S04]  /*1a910*/  LDL R88, [R1+0x1258] ;  /* 0x0012580001587983 */ /* 0x000ea80000100800 */
[----:B0-----:R-:W2:Y:S04]  /*1a920*/  LDL R7, [R1+0x1254] ;  /* 0x0012540001077983 */ /* 0x001ea80000100800 */
[----:B------:R-:W2:Y:S04]  /*1a930*/  LDL.LU.64 R8, [R1+0x1e88] ;  /* 0x001e880001087983 */ /* 0x000ea80000300a00 */
[----:B---3--:R0:W-:Y:S04]  /*1a940*/  STL [R1+0x974], R64 ;  /* 0x0009744001007387 */ /* 0x0081e80000100800 */
[----:B----4-:R3:W-:Y:S01]  /*1a950*/  STL [R1+0x97c], R65 ;  /* 0x00097c4101007387 */ /* 0x0107e20000100800 */
[----:B0-----:R-:W-:-:S03]  /*1a960*/  @P0 IMAD.MOV.U32 R64, RZ, RZ, R69 ;  /* 0x000000ffff400224 */ /* 0x001fc600078e0045 */
[----:B------:R-:W4:Y:S01]  /*1a970*/  LDL R69, [R1+0x1290] ;  /* 0x0012900001457983 */ /* 0x000f220000100800 */
[----:B---3--:R-:W-:-:S03]  /*1a980*/  @P0 MOV R65, R68 ;  /* 0x0000004400410202 */ /* 0x008fc60000000f00 */
[----:B------:R-:W4:Y:S04]  /*1a990*/  LDL R68, [R1+0x128c] ;  /* 0x00128c0001447983 */ /* 0x000f280000100800 */
[----:B------:R0:W3:Y:S02]  /*1a9a0*/  @P0 LDG.E.U16 R21, desc[UR20][R64.64] ;  /* 0x0000001440150981 */ /* 0x0000e4000c1e1500 */
[----:B0-----:R-:W-:Y:S02]  /*1a9b0*/  @P0 IMAD.MOV.U32 R64, RZ, RZ, R89 ;  /* 0x000000ffff400224 */ /* 0x001fe400078e0059 */
[----:B------:R-:W-:Y:S01]  /*1a9c0*/  @P0 IMAD.MOV.U32 R65, RZ, RZ, R70 ;  /* 0x000000ffff410224 */ /* 0x000fe200078e0046 */
[----:B------:R-:W3:Y:S04]  /*1a9d0*/  LDL R89, [R1+0xae8] ;  /* 0x000ae80001597983 */ /* 0x000ee80000100800 */
[----:B------:R-:W3:Y:S04]  /*1a9e0*/  @P0 LDG.E.U16 R20, desc[UR20][R64.64] ;  /* 0x0000001440140981 */ /* 0x000ee8000c1e1500 */
[----:B------:R-:W4:Y:S01]  /*1a9f0*/  LDL R70, [R1+0xae4] ;  /* 0x000ae40001467983 */ /* 0x000f220000100800 */
[----:B------:R-:W-:-:S02]  /*1aa00*/  PRMT R66, RZ, 0x7610, R66 ;  /* 0x00007610ff427816 */ /* 0x000fc40000000042 */
[----:B--2---:R-:W-:Y:S01]  /*1aa10*/  PRMT R9, RZ, 0x7610, R9 ;  /* 0x00007610ff097816 */ /* 0x004fe20000000009 */
[----:B---3--:R0:W-:Y:S04]  /*1aa20*/  STL [R1+0x96c], R20 ;  /* 0x00096c1401007387 */ /* 0x0081e80000100800 */
[----:B------:R2:W-:Y:S04]  /*1aa30*/  STL [R1+0x970], R21 ;  /* 0x0009701501007387 */ /* 0x0005e80000100800 */
[----:B------:R-:W3:Y:S01]  /*1aa40*/  LDL R64, [R1+0xb64] ;  /* 0x000b640001407983 */ /* 0x000ee20000100800 */
[----:B0-----:R-:W-:-:S03]  /*1aa50*/  @P0 IMAD.MOV.U32 R20, RZ, RZ, R5 ;  /* 0x000000ffff140224 */ /* 0x001fc600078e0005 */
[----:B------:R-:W3:Y:S01]  /*1aa60*/  LDL R5, [R1+0xb28] ;  /* 0x000b280001057983 */ /* 0x000ee20000100800 */
[----:B--2---:R-:W-:-:S03]  /*1aa70*/  @P0 IMAD.MOV.U32 R21, RZ, RZ, R4 ;  /* 0x000000ffff150224 */ /* 0x004fc600078e0004 */
[----:B------:R-:W2:Y:S04]  /*1aa80*/  LDL R4, [R1+0xb24] ;  /* 0x000b240001047983 */ /* 0x000ea80000100800 */
[----:B------:R0:W2:Y:S04]  /*1aa90*/  @P0 LDG.E.U16 R9, desc[UR20][R20.64] ;  /* 0x0000001414090981 */ /* 0x0000a8000c1e1500 */
[----:B------:R-:W3:Y:S01]  /*1aaa0*/  LDL R65, [R1+0xb68] ;  /* 0x000b680001417983 */ /* 0x000ee20000100800 */
[----:B0-----:R-:W-:Y:S02]  /*1aab0*/  @P0 IMAD.MOV.U32 R20, RZ, RZ, R86 ;  /* 0x000000ffff140224 */ /* 0x001fe400078e0056 */
[----:B------:R-:W-:-:S05]  /*1aac0*/  @P0 IMAD.MOV.U32 R21, RZ, RZ, R84 ;  /* 0x000000ffff150224 */ /* 0x000fca00078e0054 */
[----:B------:R-:W3:Y:S01]  /*1aad0*/  @P0 LDG.E.U16 R66, desc[UR20][R20.64] ;  /* 0x0000001414420981 */ /* 0x000ee2000c1e1500 */
[----:B------:R-:W-:Y:S01]  /*1aae0*/  PRMT R6, RZ, 0x7610, R6 ;  /* 0x00007610ff067816 */ /* 0x000fe20000000006 */
[----:B------:R-:W-:Y:S02]  /*1aaf0*/  @P0 IMAD.MOV.U32 R67, RZ, RZ, R85 ;  /* 0x000000ffff430224 */ /* 0x000fe400078e0055 */
[----:B--2---:R-:W-:Y:S04]  /*1ab00*/  STL [R1+0x1cd8], R9 ;  /* 0x001cd80901007387 */ /* 0x004fe80000100800 */
[----:B------:R-:W2:Y:S04]  /*1ab10*/  LDL R84, [R1+0xba4] ;  /* 0x000ba40001547983 */ /* 0x000ea80000100800 */
[----:B------:R-:W2:Y:S04]  /*1ab20*/  LDL R86, [R1+0xba8] ;  /* 0x000ba80001567983 */ /* 0x000ea80000100800 */
[----:B------:R-:W2:Y:S04]  /*1ab30*/  LDL.LU.64 R20, [R1+0x1e80] ;  /* 0x001e800001147983 */ /* 0x000ea80000300a00 */
[----:B---3--:R0:W-:Y:S02]  /*1ab40*/  STL [R1+0x964], R66 ;  /* 0x0009644201007387 */ /* 0x0081e40000100800 */
[----:B0-----:R-:W-:-:S05]  /*1ab50*/  @P0 IMAD.MOV.U32 R66, RZ, RZ, R87 ;  /* 0x000000ffff420224 */ /* 0x001fca00078e0057 */
[----:B------:R-:W3:Y:S01]  /*1ab60*/  @P0 LDG.E.U16 R6, desc[UR20][R66.64] ;  /* 0x0000001442060981 */ /* 0x000ee2000c1e1500 */
[----:B----4-:R-:W-:-:S04]  /*1ab70*/  @P0 LOP3.LUT R69, R69, R68, RZ, 0x3c, !PT ;  /* 0x0000004445450212 */ /* 0x010fc800078e3cff */
[C---:B------:R-:W-:Y:S01]  /*1ab80*/  @P0 LOP3.LUT R68, R69.reuse, R68, RZ, 0x3c, !PT ;  /* 0x0000004445440212 */ /* 0x040fe200078e3cff */
[----:B------:R-:W4:Y:S03]  /*1ab90*/  LDL.LU R66, [R1+0x1e78] ;  /* 0x001e780001427983 */ /* 0x000f260000300800 */
[----:B------:R-:W-:Y:S01]  /*1aba0*/  @P0 LOP3.LUT R69, R69, R68, RZ, 0x3c, !PT ;  /* 0x0000004445450212 */ /* 0x000fe200078e3cff */
[----:B------:R-:W4:Y:S04]  /*1abb0*/  LDL R85, [R1+0xbe4] ;  /* 0x000be40001557983 */ /* 0x000f280000100800 */
[----:B------:R-:W4:Y:S01]  /*1abc0*/  LDL R87, [R1+0xbe8] ;  /* 0x000be80001577983 */ /* 0x000f220000100800 */
[----:B--2---:R-:W-:-:S02]  /*1abd0*/  PRMT R20, RZ, 0x7610, R20 ;  /* 0x00007610ff147816 */ /* 0x004fc40000000014 */
[----:B------:R-:W-:-:S04]  /*1abe0*/  PRMT R21, RZ, 0x7610, R21 ;  /* 0x00007610ff157816 */ /* 0x000fc80000000015 */
[----:B------:R-:W2:Y:S04]  /*1abf0*/  @P0 LDG.E.U16 R20, desc[UR20][R68.64] ;  /* 0x0000001444140981 */ /* 0x000ea8000c1e1500 */
[----:B---3--:R0:W-:Y:S02]  /*1ac00*/  STL [R1+0x960], R6 ;  /* 0x0009600601007387 */ /* 0x0081e40000100800 */
[----:B0-----:R-:W-:-:S05]  /*1ac10*/  @P0 IMAD.MOV.U32 R6, RZ, RZ, R88 ;  /* 0x000000ffff060224 */ /* 0x001fca00078e0058 */
[----:B------:R-:W3:Y:S01]  /*1ac20*/  @P0 LDG.E.U16 R21, desc[UR20][R6.64] ;  /* 0x0000001406150981 */ /* 0x000ee2000c1e1500 */
[----:B------:R-:W-:-:S03]  /*1ac30*/  PRMT R71, RZ, 0x7610, R71 ;  /* 0x00007610ff477816 */ /* 0x000fc60000000047 */
[----:B------:R-:W4:Y:S04]  /*1ac40*/  LDL.LU.64 R6, [R1+0x1e70] ;  /* 0x001e700001067983 */ /* 0x000f280000300a00 */
[----:B------:R-:W4:Y:S04]  /*1ac50*/  LDL R67, [R1+0xc24] ;  /* 0x000c240001437983 */ /* 0x000f280000100800 */
[----:B------:R-:W4:Y:S04]  /*1ac60*/  LDL R88, [R1+0xc28] ;  /* 0x000c280001587983 */ /* 0x000f280000100800 */
[----:B------:R-:W4:Y:S04]  /*1ac70*/  LDL R68, [R1+0xc64] ;  /* 0x000c640001447983 */ /* 0x000f280000100800 */
[----:B------:R-:W4:Y:S04]  /*1ac80*/  LDL R69, [R1+0xc68] ;  /* 0x000c680001457983 */ /* 0x000f280000100800 */
[----:B--2---:R0:W-:Y:S02]  /*1ac90*/  STL [R1+0x958], R20 ;  /* 0x0009581401007387 */ /* 0x0041e40000100800 */
[----:B0-----:R-:W-:-:S02]  /*1aca0*/  @P0 IMAD.MOV.U32 R20, RZ, RZ, R89 ;  /* 0x000000ffff140224 */ /* 0x001fc400078e0059 */
[----:B---3--:R0:W-:Y:S04]  /*1acb0*/  STL [R1+0x95c], R21 ;  /* 0x00095c1501007387 */ /* 0x0081e80000100800 */
[----:B------:R-:W2:Y:S01]  /*1acc0*/  LDL R89, [R1+0xca8] ;  /* 0x000ca80001597983 */ /* 0x000ea20000100800 */
[----:B0-----:R-:W-:-:S03]  /*1acd0*/  @P0 IMAD.MOV.U32 R21, RZ, RZ, R70 ;  /* 0x000000ffff150224 */ /* 0x001fc600078e0046 */
[----:B------:R-:W3:Y:S04]  /*1ace0*/  LDL R70, [R1+0xca4] ;  /* 0x000ca40001467983 */ /* 0x000ee80000100800 */
[----:B------:R0:W2:Y:S04]  /*1acf0*/  @P0 LDG.E.U16 R71, desc[UR20][R20.64] ;  /* 0x0000001414470981 */ /* 0x0000a8000c1e1500 */
[----:B------:R-:W0:Y:S01]  /*1ad00*/  LDL.LU.64 R20, [R1+0x1e68] ;  /* 0x001e680001147983 */ /* 0x000e220000300a00 */
[----:B------:R-:W-:Y:S02]  /*1ad10*/  @P0 LOP3.LUT R65, R65, R64, RZ, 0x3c, !PT ;  /* 0x0000004041410212 */ /* 0x000fe400078e3cff */
[----:B------:R-:W-:-:S02]  /*1ad20*/  @P0 LOP3.LUT R5, R5, R4, RZ, 0x3c, !PT ;  /* 0x0000000405050212 */ /* 0x000fc400078e3cff */
[----:B------:R-:W-:Y:S02]  /*1ad30*/  @P0 LOP3.LUT R64, R65, R64, RZ, 0x3c, !PT ;  /* 0x0000004041400212 */ /* 0x000fe400078e3cff */
[----:B------:R-:W-:Y:S02]  /*1ad40*/  @P0 LOP3.LUT R4, R5, R4, RZ, 0x3c, !PT ;  /* 0x0000000405040212 */ /* 0x000fe400078e3cff */
[----:B------:R-:W-:Y:S02]  /*1ad50*/  @P0 LOP3.LUT R65, R65, R64, RZ, 0x3c, !PT ;  /* 0x0000004041410212 */ /* 0x000fe400078e3cff */
[----:B----4-:R-:W-:Y:S02]  /*1ad60*/  PRMT R7, RZ, 0x7610, R7 ;  /* 0x00007610ff077816 */ /* 0x010fe40000000007 */
[----:B------:R-:W-:-:S05]  /*1ad70*/  @P0 LOP3.LUT R5, R5, R4, RZ, 0x3c, !PT ;  /* 0x0000000405050212 */ /* 0x000fca00078e3cff */
[----:B------:R-:W4:Y:S01]  /*1ad80*/  @P0 LDG.E.U16 R7, desc[UR20][R4.64] ;  /* 0x0000001404070981 */ /* 0x000f22000c1e1500 */
[----:B------:R-:W-:-:S03]  /*1ad90*/  PRMT R66, RZ, 0x7610, R66 ;  /* 0x00007610ff427816 */ /* 0x000fc60000000042 */
[----:B------:R-:W3:Y:S01]  /*1ada0*/  LDL.LU.64 R4, [R1+0x1e60] ;  /* 0x001e600001047983 */ /* 0x000ee20000300a00 */
[----:B0-----:R-:W-:Y:S02]  /*1adb0*/  PRMT R21, RZ, 0x7610, R21 ;  /* 0x00007610ff157816 */ /* 0x001fe40000000015 */
[----:B------:R-:W-:-:S04]  /*1adc0*/  PRMT R20, RZ, 0x7610, R20 ;  /* 0x00007610ff147816 */ /* 0x000fc80000000014 */
[----:B------:R0:W3:Y:S02]  /*1add0*/  @P0 LDG.E.U16 R21, desc[UR20][R64.64] ;  /* 0x0000001440150981 */ /* 0x0000e4000c1e1500 */
[----:B0-----:R-:W-:Y:S02]  /*1ade0*/  @P0 IMAD.MOV.U32 R64, RZ, RZ, R86 ;  /* 0x000000ffff400224 */ /* 0x001fe400078e0056 */
[----:B------:R-:W-:-:S05]  /*1adf0*/  @P0 IMAD.MOV.U32 R65, RZ, RZ, R84 ;  /* 0x000000ffff410224 */ /* 0x000fca00078e0054 */
[----:B------:R-:W3:Y:S04]  /*1ae00*/  @P0 LDG.E.U16 R20, desc[UR20][R64.64] ;  /* 0x0000001440140981 */ /* 0x000ee8000c1e1500 */
[----:B--2---:R0:W-:Y:S04]  /*1ae10*/  STL [R1+0x954], R71 ;  /* 0x0009544701007387 */ /* 0x0041e80000100800 */
[----:B0-----:R-:W2:Y:S04]  /*1ae20*/  LDL R71, [R1+0xce4] ;  /* 0x000ce40001477983 */ /* 0x001ea80000100800 */
[----:B----4-:R0:W-:Y:S04]  /*1ae30*/  STL [R1+0x950], R7 ;  /* 0x0009500701007387 */ /* 0x0101e80000100800 */
[----:B------:R-:W4:Y:S04]  /*1ae40*/  LDL R64, [R1+0xd24] ;  /* 0x000d240001407983 */ /* 0x000f280000100800 */
[----:B------:R-:W4:Y:S04]  /*1ae50*/  LDL R65, [R1+0xd28] ;  /* 0x000d280001417983 */ /* 0x000f280000100800 */
[----:B0-----:R-:W2:Y:S04]  /*1ae60*/  LDL R7, [R1+0xce8] ;  /* 0x000ce80001077983 */ /* 0x001ea80000100800 */
[----:B------:R-:W2:Y:S04]  /*1ae70*/  LDL R84, [R1+0xd64] ;  /* 0x000d640001547983 */ /* 0x000ea80000100800 */
[----:B------:R-:W2:Y:S04]  /*1ae80*/  LDL R86, [R1+0xd68] ;  /* 0x000d680001567983 */ /* 0x000ea80000100800 */
[----:B---3--:R0:W-:Y:S04]  /*1ae90*/  STL [R1+0x948], R20 ;  /* 0x0009481401007387 */ /* 0x0081e80000100800 */
[----:B------:R3:W-:Y:S01]  /*1aea0*/  STL [R1+0x94c], R21 ;  /* 0x00094c1501007387 */ /* 0x0007e20000100800 */
[----:B0-----:R-:W-:-:S02]  /*1aeb0*/  @P0 IMAD.MOV.U32 R20, RZ, RZ, R87 ;  /* 0x000000ffff140224 */ /* 0x001fc400078e0057 */
[----:B---3--:R-:W-:-:S05]  /*1aec0*/  @P0 IMAD.MOV.U32 R21, RZ, RZ, R85 ;  /* 0x000000ffff150224 */ /* 0x008fca00078e0055 */
[----:B------:R-:W3:Y:S04]  /*1aed0*/  @P0 LDG.E.U16 R66, desc[UR20][R20.64] ;  /* 0x0000001414420981 */ /* 0x000ee8000c1e1500 */
[----:B------:R-:W2:Y:S01]  /*1aee0*/  LDL.LU.64 R20, [R1+0x1e58] ;  /* 0x001e580001147983 */ /* 0x000ea20000300a00 */
[-C--:B------:R-:W-:Y:S02]  /*1aef0*/  @P0 LOP3.LUT R69, R69, R68.reuse, RZ, 0x3c, !PT ;  /* 0x0000004445450212 */ /* 0x080fe400078e3cff */
[----:B------:R-:W-:Y:S01]  /*1af00*/  PRMT R5, RZ, 0x7610, R5 ;  /* 0x00007610ff057816 */ /* 0x000fe20000000005 */
[----:B------:R-:W4:Y:S01]  /*1af10*/  LDL R85, [R1+0xda4] ;  /* 0x000da40001557983 */ /* 0x000f220000100800 */
[----:B------:R-:W-:-:S03]  /*1af20*/  @P0 LOP3.LUT R68, R69, R68, RZ, 0x3c, !PT ;  /* 0x0000004445440212 */ /* 0x000fc600078e3cff */
[----:B------:R-:W4:Y:S01]  /*1af30*/  LDL R87, [R1+0xda8] ;  /* 0x000da80001577983 */ /* 0x000f220000100800 */
[----:B------:R-:W-:-:S03]  /*1af40*/  @P0 LOP3.LUT R69, R69, R68, RZ, 0x3c, !PT ;  /* 0x0000004445450212 */ /* 0x000fc600078e3cff */
[----:B---3--:R0:W-:Y:S01]  /*1af50*/  STL [R1+0x944], R66 ;  /* 0x0009444201007387 */ /* 0x0081e20000100800 */
[----:B--2---:R-:W-:Y:S01]  /*1af60*/  PRMT R21, RZ, 0x7610, R21 ;  /* 0x00007610ff157816 */ /* 0x004fe20000000015 */
[----:B0-----:R-:W-:Y:S01]  /*1af70*/  @P0 IMAD.MOV.U32 R66, RZ, RZ, R88 ;  /* 0x000000ffff420224 */ /* 0x001fe200078e0058 */
[----:B------:R-:W-:-:S04]  /*1af80*/  PRMT R20, RZ, 0x7610, R20 ;  /* 0x00007610ff147816 */ /* 0x000fc80000000014 */
[----:B------:R0:W2:Y:S04]  /*1af90*/  @P0 LDG.E.U16 R21, desc[UR20][R68.64] ;  /* 0x0000001444150981 */ /* 0x0000a8000c1e1500 */
[----:B------:R-:W3:Y:S01]  /*1afa0*/  @P0 LDG.E.U16 R5, desc[UR20][R66.64] ;  /* 0x0000001442050981 */ /* 0x000ee2000c1e1500 */
[----:B0-----:R-:W-:Y:S02]  /*1afb0*/  @P0 IMAD.MOV.U32 R68, RZ, RZ, R89 ;  /* 0x000000ffff440224 */ /* 0x001fe400078e0059 */
[----:B------:R-:W-:Y:S01]  /*1afc0*/  @P0 IMAD.MOV.U32 R69, RZ, RZ, R70 ;  /* 0x000000ffff450224 */ /* 0x000fe200078e0046 */
[-C--:B----4-:R-:W-:Y:S01]  /*1afd0*/  @P0 LOP3.LUT R65, R65, R64.reuse, RZ, 0x3c, !PT ;  /* 0x0000004041410212 */ /* 0x090fe200078e3cff */
[----:B------:R-:W4:Y:S04]  /*1afe0*/  LDL.LU R66, [R1+0x1e50] ;  /* 0x001e500001427983 */ /* 0x000f280000300800 */
[----:B------:R-:W2:Y:S01]  /*1aff0*/  @P0 LDG.E.U16 R20, desc[UR20][R68.64] ;  /* 0x0000001444140981 */ /* 0x000ea2000c1e1500 */
[----:B------:R-:W-:-:S02]  /*1b000*/  @P0 LOP3.LUT R64, R65, R64, RZ, 0x3c, !PT ;  /* 0x0000004041400212 */ /* 0x000fc400078e3cff */
[----:B------:R-:W-:Y:S02]  /*1b010*/  PRMT R53, RZ, 0x7610, R53 ;  /* 0x00007610ff357816 */ /* 0x000fe40000000035 */
[----:B------:R-:W-:Y:S01]  /*1b020*/  @P0 LOP3.LUT R65, R65, R64, RZ, 0x3c, !PT ;  /* 0x0000004041410212 */ /* 0x000fe200078e3cff */
[----:B------:R-:W-:Y:S01]  /*1b030*/  @P0 IMAD.MOV.U32 R70, RZ, RZ, R7 ;  /* 0x000000ffff460224 */ /* 0x000fe200078e0007 */
[----:B------:R-:W-:Y:S02]  /*1b040*/  PRMT R6, RZ, 0x7610, R6 ;  /* 0x00007610ff067816 */ /* 0x000fe40000000006 */
[----:B------:R-:W-:Y:S01]  /*1b050*/  PRMT R52, RZ, 0x7610, R52 ;  /* 0x00007610ff347816 */ /* 0x000fe20000000034 */
[----:B------:R0:W4:Y:S04]  /*1b060*/  @P0 LDG.E.U16 R53, desc[UR20][R64.64] ;  /* 0x0000001440350981 */ /* 0x000128000c1e1500 */
[----:B------:R-:W4:Y:S01]  /*1b070*/  @P0 LDG.E.U16 R6, desc[UR20][R70.64] ;  /* 0x0000001446060981 */ /* 0x000f22000c1e1500 */
[----:B0-----:R-:W-:-:S02]  /*1b080*/  @P0 IMAD.MOV.U32 R64, RZ, RZ, R86 ;  /* 0x000000ffff400224 */ /* 0x001fc400078e0056 */
[----:B------:R-:W-:-:S05]  /*1b090*/  @P0 IMAD.MOV.U32 R65, RZ, RZ, R84 ;  /* 0x000000ffff410224 */ /* 0x000fca00078e0054 */
[----:B------:R-:W4:Y:S04]  /*1b0a0*/  @P0 LDG.E.U16 R52, desc[UR20][R64.64] ;  /* 0x0000001440340981 */ /* 0x000f28000c1e1500 */
[----:B---3--:R0:W-:Y:S04]  /*1b0b0*/  STL [R1+0x940], R5 ;  /* 0x0009400501007387 */ /* 0x0081e80000100800 */
[----:B------:R-:W3:Y:S04]  /*1b0c0*/  LDL R88, [R1+0xde8] ;  /* 0x000de80001587983 */ /* 0x000ee80000100800 */
[----:B0-----:R-:W3:Y:S04]  /*1b0d0*/  LDL R5, [R1+0xde4] ;  /* 0x000de40001057983 */ /* 0x001ee80000100800 */
[----:B------:R-:W3:Y:S04]  /*1b0e0*/  LDL.LU R68, [R1+0x1e4c] ;  /* 0x001e4c0001447983 */ /* 0x000ee80000300800 */
[----:B--2---:R0:W-:Y:S04]  /*1b0f0*/  STL [R1+0x938], R20 ;  /* 0x0009381401007387 */ /* 0x0041e80000100800 */
[----:B0-----:R-:W2:Y:S04]  /*1b100*/  LDL R20, [R1+0xe24] ;  /* 0x000e240001147983 */ /* 0x001ea80000100800 */
[----:B------:R0:W-:Y:S04]  /*1b110*/  STL [R1+0x93c], R21 ;  /* 0x00093c1501007387 */ /* 0x0001e80000100800 */
[----:B------:R-:W2:Y:S04]  /*1b120*/  LDL R67, [R1+0xe64] ;  /* 0x000e640001437983 */ /* 0x000ea80000100800 */
[----:B------:R-:W2:Y:S04]  /*1b130*/  LDL R89, [R1+0xe68] ;  /* 0x000e680001597983 */ /* 0x000ea80000100800 */
[----:B0-----:R-:W2:Y:S04]  /*1b140*/  LDL R21, [R1+0xe28] ;  /* 0x000e280001157983 */ /* 0x001ea80000100800 */
[----:B------:R-:W2:Y:S04]  /*1b150*/  LDL.LU R70, [R1+0x1e48] ;  /* 0x001e480001467983 */ /* 0x000ea80000300800 */
[----:B------:R-:W2:Y:S04]  /*1b160*/  LDL R69, [R1+0xea4] ;  /* 0x000ea40001457983 */ /* 0x000ea80000100800 */
[----:B------:R-:W2:Y:S04]  /*1b170*/  LDL R71, [R1+0xea8] ;  /* 0x000ea80001477983 */ /* 0x000ea80000100800 */
[----:B----4-:R0:W-:Y:S01]  /*1b180*/  STL [R1+0x934], R6 ;  /* 0x0009340601007387 */ /* 0x0101e20000100800 */
[----:B------:R-:W-:-:S03]  /*1b190*/  PRMT R4, RZ, 0x7610, R4 ;  /* 0x00007610ff047816 */ /* 0x000fc60000000004 */
[----:B------:R-:W4:Y:S04]  /*1b1a0*/  LDL R7, [R1+0xee8] ;  /* 0x000ee80001077983 */ /* 0x000f280000100800 */
[----:B------:R-:W4:Y:S04]  /*1b1b0*/  LDL R84, [R1+0xf24] ;  /* 0x000f240001547983 */ /* 0x000f280000100800 */
[----:B0-----:R-:W4:Y:S04]  /*1b1c0*/  LDL R6, [R1+0xee4] ;  /* 0x000ee40001067983 */ /* 0x001f280000100800 */
[----:B------:R-:W4:Y:S04]  /*1b1d0*/  LDL R86, [R1+0xf28] ;  /* 0x000f280001567983 */ /* 0x000f280000100800 */
[----:B------:R-:W4:Y:S04]  /*1b1e0*/  LDL.LU.64 R64, [R1+0x1e40] ;  /* 0x001e400001407983 */ /* 0x000f280000300a00 */
[----:B------:R0:W-:Y:S04]  /*1b1f0*/  STL [R1+0x92c], R52 ;  /* 0x00092c3401007387 */ /* 0x0001e80000100800 */
[----:B------:R1:W-:Y:S01]  /*1b200*/  STL [R1+0x930], R53 ;  /* 0x0009303501007387 */ /* 0x0003e20000100800 */
[----:B------:R-:W-:Y:S01]  /*1b210*/  PRMT R9, RZ, 0x7610, R9 ;  /* 0x00007610ff097816 */ /* 0x000fe20000000009 */
[----:B0-----:R-:W-:Y:S01]  /*1b220*/  @P0 IMAD.MOV.U32 R52, RZ, RZ, R87 ;  /* 0x000000ffff340224 */ /* 0x001fe200078e0057 */
[----:B------:R-:W-:Y:S01]  /*1b230*/  PRMT R66, RZ, 0x7610, R66 ;  /* 0x00007610ff427816 */ /* 0x000fe20000000042 */
[----:B------:R-:W4:Y:S01]  /*1b240*/  LDL R87, [R1+0xf68] ;  /* 0x000f680001577983 */ /* 0x000f220000100800 */
[----:B-1----:R-:W-:-:S03]  /*1b250*/  @P0 IMAD.MOV.U32 R53, RZ, RZ, R85 ;  /* 0x000000ffff350224 */ /* 0x002fc600078e0055 */
[----:B------:R-:W4:Y:S04]  /*1b260*/  LDL R85, [R1+0xf64] ;  /* 0x000f640001557983 */ /* 0x000f280000100800 */
[----:B------:R3:W4:Y:S02]  /*1b270*/  @P0 LDG.E.U16 R4, desc[UR20][R52.64] ;  /* 0x0000001434040981 */ /* 0x000724000c1e1500 */
[----:B---3--:R-:W-:Y:S02]  /*1b280*/  @P0 IMAD.MOV.U32 R52, RZ, RZ, R88 ;  /* 0x000000ffff340224 */ /* 0x008fe400078e0058 */
[----:B------:R-:W-:-:S05]  /*1b290*/  @P0 IMAD.MOV.U32 R53, RZ, RZ, R5 ;  /* 0x000000ffff350224 */ /* 0x000fca00078e0005 */
[----:B------:R-:W3:Y:S01]  /*1b2a0*/  @P0 LDG.E.U16 R9, desc[UR20][R52.64] ;  /* 0x0000001434090981 */ /* 0x000ee2000c1e1500 */
[----:B--2---:R-:W-:-:S04]  /*1b2b0*/  @P0 LOP3.LUT R21, R21, R20, RZ, 0x3c, !PT ;  /* 0x0000001415150212 */ /* 0x004fc800078e3cff */
[----:B------:R-:W-:-:S04]  /*1b2c0*/  @P0 LOP3.LUT R20, R21, R20, RZ, 0x3c, !PT ;  /* 0x0000001415140212 */ /* 0x000fc800078e3cff */
[----:B------:R-:W-:-:S05]  /*1b2d0*/  @P0 LOP3.LUT R21, R21, R20, RZ, 0x3c, !PT ;  /* 0x0000001415150212 */ /* 0x000fca00078e3cff */
[----:B------:R-:W2:Y:S01]  /*1b2e0*/  @P0 LDG.E.U16 R66, desc[UR20][R20.64] ;  /* 0x0000001414420981 */ /* 0x000ea2000c1e1500 */
[----:B------:R-:W-:-:S03]  /*1b2f0*/  PRMT R68, RZ, 0x7610, R68 ;  /* 0x00007610ff447816 */ /* 0x000fc60000000044 */
[----:B----4-:R0:W-:Y:S04]  /*1b300*/  STL [R1+0x928], R4 ;  /* 0x0009280401007387 */ /* 0x0101e80000100800 */
[----:B------:R-:W4:Y:S04]  /*1b310*/  LDL R5, [R1+0xfa8] ;  /* 0x000fa80001057983 */ /* 0x000f280000100800 */
[----:B0-----:R-:W4:Y:S04]  /*1b320*/  LDL R4, [R1+0xfa4] ;  /* 0x000fa40001047983 */ /* 0x001f280000100800 */
[----:B------:R-:W4:Y:S04]  /*1b330*/  LDL.LU.64 R52, [R1+0x1e38] ;  /* 0x001e380001347983 */ /* 0x000f280000300a00 */
[----:B---3--:R0:W-:Y:S04]  /*1b340*/  STL [R1+0x924], R9 ;  /* 0x0009240901007387 */ /* 0x0081e80000100800 */
[----:B------:R-:W3:Y:S04]  /*1b350*/  LDL R88, [R1+0xfe8] ;  /* 0x000fe80001587983 */ /* 0x000ee80000100800 */
[----:B0-----:R-:W3:Y:S04]  /*1b360*/  LDL R9, [R1+0xfe4] ;  /* 0x000fe40001097983 */ /* 0x001ee80000100800 */
[----:B------:R-:W3:Y:S04]  /*1b370*/  LDL.LU.64 R20, [R1+0x1e30] ;  /* 0x001e300001147983 */ /* 0x000ee80000300a00 */
[----:B--2---:R0:W-:Y:S02]  /*1b380*/  STL [R1+0x920], R66 ;  /* 0x0009204201007387 */ /* 0x0041e40000100800 */
[----:B0-----:R-:W-:-:S05]  /*1b390*/  @P0 IMAD.MOV.U32 R66, RZ, RZ, R89 ;  /* 0x000000ffff420224 */ /* 0x001fca00078e0059 */
[----:B------:R-:W2:Y:S01]  /*1b3a0*/  @P0 LDG.E.U16 R68, desc[UR20][R66.64] ;  /* 0x0000001442440981 */ /* 0x000ea2000c1e1500 */
[----:B------:R-:W-:-:S04]  /*1b3b0*/  @P0 LOP3.LUT R7, R7, R6, RZ, 0x3c, !PT ;  /* 0x0000000607070212 */ /* 0x000fc800078e3cff */
[C---:B------:R-:W-:Y:S02]  /*1b3c0*/  @P0 LOP3.LUT R6, R7.reuse, R6, RZ, 0x3c, !PT ;  /* 0x0000000607060212 */ /* 0x040fe400078e3cff */
[----:B------:R-:W-:Y:S01]  /*1b3d0*/  PRMT R49, RZ, 0x7610, R49 ;  /* 0x00007610ff317816 */ /* 0x000fe20000000031 */
[----:B------:R-:W3:Y:S01]  /*1b3e0*/  LDL.LU.64 R66, [R1+0x1e28] ;  /* 0x001e280001427983 */ /* 0x000ee20000300a00 */
[----:B------:R-:W-:Y:S02]  /*1b3f0*/  PRMT R70, RZ, 0x7610, R70 ;  /* 0x00007610ff467816 */ /* 0x000fe40000000046 */
[----:B------:R-:W-:Y:S01]  /*1b400*/  @P0 LOP3.LUT R7, R7, R6, RZ, 0x3c, !PT ;  /* 0x0000000607070212 */ /* 0x000fe200078e3cff */
[----:B------:R-:W3:Y:S04]  /*1b410*/  LDL R89, [R1+0x1024] ;  /* 0x0010240001597983 */ /* 0x000ee80000100800 */
[----:B------:R-:W3:Y:S04]  /*1b420*/  @P0 LDG.E.U16 R49, desc[UR20][R6.64] ;  /* 0x0000001406310981 */ /* 0x000ee8000c1e1500 */
[----:B--2---:R0:W-:Y:S02]  /*1b430*/  STL [R1+0x91c], R68 ;  /* 0x00091c4401007387 */ /* 0x0041e40000100800 */
[----:B0-----:R-:W-:-:S05]  /*1b440*/  @P0 IMAD.MOV.U32 R68, RZ, RZ, R71 ;  /* 0x000000ffff440224 */ /* 0x001fca00078e0047 */
[----:B------:R-:W2:Y:S01]  /*1b450*/  @P0 LDG.E.U16 R70, desc[UR20][R68.64] ;  /* 0x0000001444460981 */ /* 0x000ea2000c1e1500 */
[-C--:B----4-:R-:W-:Y:S01]  /*1b460*/  @P0 LOP3.LUT R5, R5, R4.reuse, RZ, 0x3c, !PT ;  /* 0x0000000405050212 */ /* 0x090fe200078e3cff */
[----:B------:R-:W-:Y:S01]  /*1b470*/  @P0 IMAD.MOV.U32 R71, RZ, RZ, R84 ;  /* 0x000000ffff470224 */ /* 0x000fe200078e0054 */
[----:B------:R-:W-:Y:S02]  /*1b480*/  PRMT R81, RZ, 0x7610, R81 ;  /* 0x00007610ff517816 */ /* 0x000fe40000000051 */
[----:B------:R-:W-:Y:S01]  /*1b490*/  @P0 LOP3.LUT R4, R5, R4, RZ, 0x3c, !PT ;  /* 0x0000000405040212 */ /* 0x000fe200078e3cff */
[----:B------:R-:W4:Y:S04]  /*1b4a0*/  LDL.LU.64 R68, [R1+0x1e20] ;  /* 0x001e200001447983 */ /* 0x000f280000300a00 */
[----:B------:R-:W4:Y:S04]  /*1b4b0*/  LDL R6, [R1+0x10a4] ;  /* 0x0010a40001067983 */ /* 0x000f280000100800 */
[----:B------:R-:W4:Y:S04]  /*1b4c0*/  LDL R7, [R1+0x10a8] ;  /* 0x0010a80001077983 */ /* 0x000f280000100800 */
[----:B---3--:R-:W-:Y:S01]  /*1b4d0*/  STL [R1+0x1c84], R49 ;  /* 0x001c843101007387 */ /* 0x008fe20000100800 */
[----:B------:R-:W-:Y:S01]  /*1b4e0*/  PRMT R19, RZ, 0x7610, R19 ;  /* 0x00007610ff137816 */ /* 0x000fe20000000013 */
[----:B------:R-:W-:Y:S01]  /*1b4f0*/  @P0 IMAD.MOV.U32 R84, RZ, RZ, R87 ;  /* 0x000000ffff540224 */ /* 0x000fe200078e0057 */
[----:B------:R-:W-:-:S02]  /*1b500*/  PRMT R48, RZ, 0x7610, R48 ;  /* 0x00007610ff307816 */ /* 0x000fc40000000030 */
[----:B------:R-:W-:Y:S02]  /*1b510*/  @P0 LOP3.LUT R5, R5, R4, RZ, 0x3c, !PT ;  /* 0x0000000405050212 */ /* 0x000fe400078e3cff */
[----:B------:R-:W3:Y:S04]  /*1b520*/  @P0 LDG.E.U16 R19, desc[UR20][R84.64] ;  /* 0x0000001454130981 */ /* 0x000ee8000c1e1500 */
[----:B------:R-:W3:Y:S04]  /*1b530*/  @P0 LDG.E.U16 R48, desc[UR20][R4.64] ;  /* 0x0000001404300981 */ /* 0x000ee8000c1e1500 */
[----:B--2---:R0:W-:Y:S02]  /*1b540*/  STL [R1+0x918], R70 ;  /* 0x0009184601007387 */ /* 0x0041e40000100800 */
[----:B0-----:R-:W-:-:S05]  /*1b550*/  @P0 IMAD.MOV.U32 R70, RZ, RZ, R86 ;  /* 0x000000ffff460224 */ /* 0x001fca00078e0056 */
[----:B------:R-:W2:Y:S01]  /*1b560*/  @P0 LDG.E.U16 R81, desc[UR20][R70.64] ;  /* 0x0000001446510981 */ /* 0x000ea2000c1e1500 */
[----:B------:R-:W-:Y:S01]  /*1b570*/  PRMT R18, RZ, 0x7610, R18 ;  /* 0x00007610ff127816 */ /* 0x000fe20000000012 */
[----:B------:R-:W-:Y:S02]  /*1b580*/  @P0 IMAD.MOV.U32 R49, RZ, RZ, R9 ;  /* 0x000000ffff310224 */ /* 0x000fe400078e0009 */
[----:B------:R-:W3:Y:S04]  /*1b590*/  LDL.LU.64 R70, [R1+0x1e18] ;  /* 0x001e180001467983 */ /* 0x000ee80000300a00 */
[----:B------:R-:W4:Y:S04]  /*1b5a0*/  LDL R86, [R1+0x10e4] ;  /* 0x0010e40001567983 */ /* 0x000f280000100800 */
[----:B--2---:R-:W-:Y:S04]  /*1b5b0*/  STL [R1+0x1c88], R81 ;  /* 0x001c885101007387 */ /* 0x004fe80000100800 */
[----:B------:R-:W2:Y:S04]  /*1b5c0*/  LDL.LU.64 R84, [R1+0x1e10] ;  /* 0x001e100001547983 */ /* 0x000ea80000300a00 */
[----:B------:R-:W2:Y:S04]  /*1b5d0*/  LDL R87, [R1+0x1124] ;  /* 0x0011240001577983 */ /* 0x000ea80000100800 */
[----:B---3--:R0:W-:Y:S04]  /*1b5e0*/  STL [R1+0x1c8c], R19 ;  /* 0x001c8c1301007387 */ /* 0x0081e80000100800 */
[----:B------:R-:W3:Y:S04]  /*1b5f0*/  LDL.LU.64 R4, [R1+0x1e08] ;  /* 0x001e080001047983 */ /* 0x000ee80000300a00 */
[----:B------:R1:W-:Y:S01]  /*1b600*/  STL [R1+0x1c90], R48 ;  /* 0x001c903001007387 */ /* 0x0003e20000100800 */
[----:B------:R-:W-:-:S03]  /*1b610*/  PRMT R51, RZ, 0x7610, R51 ;  /* 0x00007610ff337816 */ /* 0x000fc60000000033 */
[----:B0-----:R-:W2:Y:S01]  /*1b620*/  LDL R19, [R1+0x11a8] ;  /* 0x0011a80001137983 */ /* 0x001ea20000100800 */
[----:B-1----:R-:W-:-:S05]  /*1b630*/  @P0 IMAD.MOV.U32 R48, RZ, RZ, R88 ;  /* 0x000000ffff300224 */ /* 0x002fca00078e0058 */
[----:B------:R-:W2:Y:S01]  /*1b640*/  @P0 LDG.E.U16 R18, desc[UR20][R48.64] ;  /* 0x0000001430120981 */ /* 0x000ea2000c1e1500 */
[----:B------:R-:W-:-:S05]  /*1b650*/  @P0 IMAD.MOV.U32 R88, RZ, RZ, R32 ;  /* 0x000000ffff580224 */ /* 0x000fca00078e0020 */
[----:B------:R-:W3:Y:S04]  /*1b660*/  @P0 LDG.E.U16 R51, desc[UR20][R88.64] ;  /* 0x0000001458330981 */ /* 0x000ee8000c1e1500 */
[----:B------:R-:W3:Y:S04]  /*1b670*/  LDL R48, [R1+0x11a4] ;  /* 0x0011a40001307983 */ /* 0x000ee80000100800 */
[----:B--2---:R-:W-:Y:S04]  /*1b680*/  STL [R1+0x1c94], R18 ;  /* 0x001c941201007387 */ /* 0x004fe80000100800 */
[----:B------:R-:W2:Y:S04]  /*1b690*/  LDL.LU R32, [R1+0x1e00] ;  /* 0x001e000001207983 */ /* 0x000ea80000300800 */
[----:B------:R-:W2:Y:S01]  /*1b6a0*/  LDL.LU.64 R88, [R1+0x1df8] ;  /* 0x001df80001587983 */ /* 0x000ea20000300a00 */
[----:B------:R-:W-:-:S03]  /*1b6b0*/  PRMT R92, RZ, 0x7610, R92 ;  /* 0x00007610ff5c7816 */ /* 0x000fc6000000005c */
[----:B------:R-:W2:Y:S04]  /*1b6c0*/  LDL R81, [R1+0x11e4] ;  /* 0x0011e40001517983 */ /* 0x000ea80000100800 */
[----:B---3--:R-:W-:Y:S01]  /*1b6d0*/  STL [R1+0x1c98], R51 ;  /* 0x001c983301007387 */ /* 0x008fe20000100800 */
[----:B----4-:R-:W-:-:S03]  /*1b6e0*/  @P0 LOP3.LUT R7, R7, R6, RZ, 0x3c, !PT ;  /* 0x0000000607070212 */ /* 0x010fc600078e3cff */
[----:B--2---:R-:W2:Y:S04]  /*1b6f0*/  @P0 LDG.E.U16 R92, desc[UR20][R88.64] ;  /* 0x00000014585c0981 */ /* 0x004ea8000c1e1500 */
[----:B------:R-:W3:Y:S01]  /*1b700*/  LDL.LU.64 R88, [R1+0x1df0] ;  /* 0x001df00001587983 */ /* 0x000ee20000300a00 */
[C---:B------:R-:W-:Y:S02]  /*1b710*/  @P0 LOP3.LUT R6, R7.reuse, R6, RZ, 0x3c, !PT ;  /* 0x0000000607060212 */ /* 0x040fe400078e3cff */
[----:B------:R-:W-:Y:S02]  /*1b720*/  PRMT R91, RZ, 0x7610, R91 ;  /* 0x00007610ff5b7816 */ /* 0x000fe4000000005b */
[----:B------:R-:W-:-:S05]  /*1b730*/  @P0 LOP3.LUT R7, R7, R6, RZ, 0x3c, !PT ;  /* 0x0000000607070212 */ /* 0x000fca00078e3cff */
[----:B------:R0:W4:Y:S02]  /*1b740*/  @P0 LDG.E.U16 R91, desc[UR20][R6.64] ;  /* 0x00000014065b0981 */ /* 0x000124000c1e1500 */
[----:B0-----:R-:W-:Y:S02]  /*1b750*/  @P0 IMAD.MOV.U32 R6, RZ, RZ, R54 ;  /* 0x000000ffff060224 */ /* 0x001fe400078e0036 */
[----:B------:R-:W-:Y:S01]  /*1b760*/  @P0 IMAD.MOV.U32 R7, RZ, RZ, R86 ;  /* 0x000000ffff070224 */ /* 0x000fe200078e0056 */
[----:B---3--:R-:W-:-:S06]  /*1b770*/  PRMT R89, RZ, 0x7610, R89 ;  /* 0x00007610ff597816 */ /* 0x008fcc0000000059 */
[----:B------:R-:W3:Y:S01]  /*1b780*/  @P0 LDG.E.U16 R89, desc[UR20][R6.64] ;  /* 0x0000001406590981 */ /* 0x000ee2000c1e1500 */
[----:B------:R-:W-:Y:S01]  /*1b790*/  PRMT R32, RZ, 0x7610, R32 ;  /* 0x00007610ff207816 */ /* 0x000fe20000000020 */
[----:B------:R-:W-:Y:S02]  /*1b7a0*/  @P0 IMAD.MOV.U32 R86, RZ, RZ, R5 ;  /* 0x000000ffff560224 */ /* 0x000fe400078e0005 */
[----:B--2---:R0:W-:Y:S04]  /*1b7b0*/  STL [R1+0x1c9c], R92 ;  /* 0x001c9c5c01007387 */ /* 0x0041e80000100800 */
[----:B----4-:R-:W-:Y:S04]  /*1b7c0*/  STL [R1+0x1ca0], R91 ;  /* 0x001ca05b01007387 */ /* 0x010fe80000100800 */
[----:B------:R-:W2:Y:S04]  /*1b7d0*/  LDL.LU R54, [R1+0x1de8] ;  /* 0x001de80001367983 */ /* 0x000ea80000300800 */
[----:B------:R-:W4:Y:S04]  /*1b7e0*/  LDL R49, [R1+0x125c] ;  /* 0x00125c0001317983 */ /* 0x000f280000100800 */
[----:B------:R-:W2:Y:S04]  /*1b7f0*/  LDL.LU.64 R6, [R1+0x1de0] ;  /* 0x001de00001067983 */ /* 0x000ea80000300a00 */
[----:B------:R-:W2:Y:S04]  /*1b800*/  @P0 LDG.E.U16 R32, desc[UR20][R86.64] ;  /* 0x0000001456200981 */ /* 0x000ea8000c1e1500 */
[----:B---3--:R1:W-:Y:S04]  /*1b810*/  STL [R1+0x1ca4], R89 ;  /* 0x001ca45901007387 */ /* 0x0083e80000100800 */
[----:B------:R-:W3:Y:S04]  /*1b820*/  LDL.LU R5, [R1+0x1dd8] ;  /* 0x001dd80001057983 */ /* 0x000ee80000300800 */
[----:B0-----:R-:W3:Y:S04]  /*1b830*/  LDL R92, [R1+0x1294] ;  /* 0x00129400015c7983 */ /* 0x001ee80000100800 */
[----:B------:R-:W3:Y:S01]  /*1b840*/  LDL.LU.64 R86, [R1+0x1dd0] ;  /* 0x001dd00001567983 */ /* 0x000ee20000300a00 */
[----:B------:R-:W-:-:S03]  /*1b850*/  PRMT R88, RZ, 0x7610, R88 ;  /* 0x00007610ff587816 */ /* 0x000fc60000000058 */
[----:B------:R-:W4:Y:S04]  /*1b860*/  LDL R51, [R1+0xaec] ;  /* 0x000aec0001337983 */ /* 0x000f280000100800 */
[----:B------:R-:W4:Y:S04]  /*1b870*/  LDL R18, [R1+0xaf0] ;  /* 0x000af00001127983 */ /* 0x000f280000100800 */
[----:B--2---:R-:W-:Y:S04]  /*1b880*/  STL [R1+0x1ca8], R32 ;  /* 0x001ca82001007387 */ /* 0x004fe80000100800 */
[----:B---3--:R-:W2:Y:S04]  /*1b890*/  @P0 LDG.E.U16 R88, desc[UR20][R86.64] ;  /* 0x0000001456580981 */ /* 0x008ea8000c1e1500 */
[----:B------:R-:W3:Y:S01]  /*1b8a0*/  LDL.LU.64 R86, [R1+0x1dc8] ;  /* 0x001dc80001567983 */ /* 0x000ee20000300a00 */
[----:B------:R-:W-:Y:S01]  /*1b8b0*/  PRMT R54, RZ, 0x7610, R54 ;  /* 0x00007610ff367816 */ /* 0x000fe20000000036 */
[----:B-1----:R-:W-:-:S02]  /*1b8c0*/  @P0 IMAD.MOV.U32 R89, RZ, RZ, R48 ;  /* 0x000000ffff590224 */ /* 0x002fc400078e0030 */
[----:B------:R-:W4:Y:S04]  /*1b8d0*/  LDL R9, [R1+0xb2c] ;  /* 0x000b2c0001097983 */ /* 0x000f280000100800 */
[----:B--2---:R0:W-:Y:S02]  /*1b8e0*/  STL [R1+0x1cac], R88 ;  /* 0x001cac5801007387 */ /* 0x0041e40000100800 */
[----:B0-----:R-:W-:Y:S01]  /*1b8f0*/  @P0 IMAD.MOV.U32 R88, RZ, RZ, R19 ;  /* 0x000000ffff580224 */ /* 0x001fe200078e0013 */
[----:B---3--:R-:W-:-:S04]  /*1b900*/  PRMT R87, RZ, 0x7610, R87 ;  /* 0x00007610ff577816 */ /* 0x008fc80000000057 */
[----:B------:R0:W2:Y:S02]  /*1b910*/  @P0 LDG.E.U16 R54, desc[UR20][R88.64] ;  /* 0x0000001458360981 */ /* 0x0000a4000c1e1500 */
[----:B0-----:R-:W-:Y:S02]  /*1b920*/  @P0 IMAD.MOV.U32 R88, RZ, RZ, R8 ;  /* 0x000000ffff580224 */ /* 0x001fe400078e0008 */
[----:B------:R-:W-:-:S05]  /*1b930*/  @P0 IMAD.MOV.U32 R89, RZ, RZ, R81 ;  /* 0x000000ffff590224 */ /* 0x000fca00078e0051 */
[----:B------:R0:W3:Y:S01]  /*1b940*/  @P0 LDG.E.U16 R87, desc[UR20][R88.64] ;  /* 0x0000001458570981 */ /* 0x0000e2000c1e1500 */
[----:B------:R-:W-:Y:S01]  /*1b950*/  PRMT R86, RZ, 0x7610, R86 ;  /* 0x00007610ff567816 */ /* 0x000fe20000000056 */
[----:B0-----:R-:W-:Y:S02]  /*1b960*/  @P0 IMAD.MOV.U32 R88, RZ, RZ, R6 ;  /* 0x000000ffff580224 */ /* 0x001fe400078e0006 */
[----:B------:R-:W-:-:S05]  /*1b970*/  @P0 IMAD.MOV.U32 R89, RZ, RZ, R7 ;  /* 0x000000ffff590224 */ /* 0x000fca00078e0007 */
[----:B------:R-:W4:Y:S04]  /*1b980*/  @P0 LDG.E.U16 R86, desc[UR20][R88.64] ;  /* 0x0000001458560981 */ /* 0x000f28000c1e1500 */
[----:B--2---:R-:W-:Y:S04]  /*1b990*/  STL [R1+0x1cb0], R54 ;  /* 0x001cb03601007387 */ /* 0x004fe80000100800 */
[----:B------:R-:W2:Y:S04]  /*1b9a0*/  LDL.LU R8, [R1+0x1dc4] ;  /* 0x001dc40001087983 */ /* 0x000ea80000300800 */
[----:B---3--:R0:W-:Y:S04]  /*1b9b0*/  STL [R1+0x1cb4], R87 ;  /* 0x001cb45701007387 */ /* 0x0081e80000100800 */
[----:B------:R-:W3:Y:S04]  /*1b9c0*/  LDL.LU R7, [R1+0x1dc0] ;  /* 0x001dc00001077983 */ /* 0x000ee80000300800 */
[----:B------:R-:W3:Y:S01]  /*1b9d0*/  LDL.LU R6, [R1+0x1dbc] ;  /* 0x001dbc0001067983 */ /* 0x000ee20000300800 */
[----:B0-----:R-:W-:-:S03]  /*1b9e0*/  @P0 IMAD.MOV.U32 R87, RZ, RZ, R92 ;  /* 0x000000ffff570224 */ /* 0x001fc600078e005c */
[----:B------:R-:W3:Y:S04]  /*1b9f0*/  LDL R48, [R1+0xbac] ;  /* 0x000bac0001307983 */ /* 0x000ee80000100800 */
[----:B------:R-:W3:Y:S04]  /*1ba00*/  LDL R19, [R1+0xbec] ;  /* 0x000bec0001137983 */ /* 0x000ee80000100800 */
[----:B------:R-:W3:Y:S01]  /*1ba10*/  LDL R81, [R1+0xbf0] ;  /* 0x000bf00001517983 */ /* 0x000ee20000100800 */
[----:B------:R-:W-:-:S03]  /*1ba20*/  PRMT R5, RZ, 0x7610, R5 ;  /* 0x00007610ff057816 */ /* 0x000fc60000000005 */
[----:B----4-:R0:W-:Y:S01]  /*1ba30*/  STL [R1+0x1cb8], R86 ;  /* 0x001cb85601007387 */ /* 0x0101e20000100800 */
[----:B------:R-:W-:Y:S02]  /*1ba40*/  @P0 IMAD.MOV.U32 R88, RZ, RZ, R4 ;  /* 0x000000ffff580224 */ /* 0x000fe400078e0004 */
[----:B------:R-:W-:Y:S01]  /*1ba50*/  @P0 IMAD.MOV.U32 R89, RZ, RZ, R49 ;  /* 0x000000ffff590224 */ /* 0x000fe200078e0031 */
[----:B------:R-:W4:Y:S04]  /*1ba60*/  LDL.LU R4, [R1+0x1db8] ;  /* 0x001db80001047983 */ /* 0x000f280000300800 */
[----:B------:R-:W4:Y:S01]  /*1ba70*/  @P0 LDG.E.U16 R5, desc[UR20][R88.64] ;  /* 0x0000001458050981 */ /* 0x000f22000c1e1500 */
[----:B0-----:R-:W-:-:S03]  /*1ba80*/  @P0 IMAD.MOV.U32 R86, RZ, RZ, R85 ;  /* 0x000000ffff560224 */ /* 0x001fc600078e0055 */
[----:B------:R-:W4:Y:S01]  /*1ba90*/  LDL R49, [R1+0xc2c] ;  /* 0x000c2c0001317983 */ /* 0x000f220000100800 */
[----:B--2---:R-:W-:-:S06]  /*1baa0*/  PRMT R8, RZ, 0x7610, R8 ;  /* 0x00007610ff087816 */ /* 0x004fcc0000000008 */
[----:B------:R0:W2:Y:S02]  /*1bab0*/  @P0 LDG.E.U16 R8, desc[UR20][R86.64] ;  /* 0x0000001456080981 */ /* 0x0000a4000c1e1500 */
[----:B0-----:R-:W-:Y:S01]  /*1bac0*/  @P0 MOV R86, R18 ;  /* 0x0000001200560202 */ /* 0x001fe20000000f00 */
[----:B------:R-:W-:Y:S01]  /*1bad0*/  @P0 IMAD.MOV.U32 R87, RZ, RZ, R51 ;  /* 0x000000ffff570224 */ /* 0x000fe200078e0033 */
[----:B---3--:R-:W-:Y:S02]  /*1bae0*/  PRMT R7, RZ, 0x7610, R7 ;  /* 0x00007610ff077816 */ /* 0x008fe40000000007 */
[----:B------:R-:W-:-:S04]  /*1baf0*/  PRMT R6, RZ, 0x7610, R6 ;  /* 0x00007610ff067816 */ /* 0x000fc80000000006 */
[----:B------:R0:W3:Y:S02]  /*1bb00*/  @P0 LDG.E.U16 R7, desc[UR20][R86.64] ;  /* 0x0000001456070981 */ /* 0x0000e4000c1e1500 */
[----:B0-----:R-:W-:Y:S02]  /*1bb10*/  @P0 IMAD.MOV.U32 R86, RZ, RZ, R84 ;  /* 0x000000ffff560224 */ /* 0x001fe400078e0054 */
[----:B------:R-:W-:-:S05]  /*1bb20*/  @P0 IMAD.MOV.U32 R87, RZ, RZ, R9 ;  /* 0x000000ffff570224 */ /* 0x000fca00078e0009 */
[----:B------:R0:W3:Y:S01]  /*1bb30*/  @P0 LDG.E.U16 R6, desc[UR20][R86.64] ;  /* 0x0000001456060981 */ /* 0x0000e2000c1e1500 */
[----:B----4-:R-:W-:-:S03]  /*1bb40*/  PRMT R4, RZ, 0x7610, R4 ;  /* 0x00007610ff047816 */ /* 0x010fc60000000004 */
[----:B------:R-:W-:Y:S04]  /*1bb50*/  STL [R1+0x1cbc], R5 ;  /* 0x001cbc0501007387 */ /* 0x000fe80000100800 */
[----:B------:R-:W4:Y:S01]  /*1bb60*/  LDL.LU R85, [R1+0x1db4] ;  /* 0x001db40001557983 */ /* 0x000f220000300800 */
[----:B0-----:R-:W-:Y:S02]  /*1bb70*/  @P0 IMAD.MOV.U32 R86, RZ, RZ, R70 ;  /* 0x000000ffff560224 */ /* 0x001fe400078e0046 */
[----:B------:R-:W-:-:S05]  /*1bb80*/  @P0 IMAD.MOV.U32 R87, RZ, RZ, R71 ;  /* 0x000000ffff570224 */ /* 0x000fca00078e0047 */
[----:B------:R-:W4:Y:S04]  /*1bb90*/  @P0 LDG.E.U16 R4, desc[UR20][R86.64] ;  /* 0x0000001456040981 */ /* 0x000f28000c1e1500 */
[----:B--2---:R-:W-:Y:S04]  /*1bba0*/  STL [R1+0x1cc0], R8 ;  /* 0x001cc00801007387 */ /* 0x004fe80000100800 */
[----:B---3--:R0:W-:Y:S04]  /*1bbb0*/  STL [R1+0x1cc4], R7 ;  /* 0x001cc40701007387 */ /* 0x0081e80000100800 */
[----:B------:R-:W2:Y:S04]  /*1bbc0*/  LDL.LU R84, [R1+0x1db0] ;  /* 0x001db00001547983 */ /* 0x000ea80000300800 */
[----:B------:R-:W3:Y:S04]  /*1bbd0*/  LDL R9, [R1+0xcac] ;  /* 0x000cac0001097983 */ /* 0x000ee80000100800 */
[----:B------:R1:W-:Y:S04]  /*1bbe0*/  STL [R1+0x1cc8], R6 ;  /* 0x001cc80601007387 */ /* 0x0003e80000100800 */
[----:B------:R-:W3:Y:S01]  /*1bbf0*/  LDL.LU R71, [R1+0x1dac] ;  /* 0x001dac0001477983 */ /* 0x000ee20000300800 */
[----:B0-----:R-:W-:-:S03]  /*1bc00*/  @P0 IMAD.MOV.U32 R7, RZ, RZ, R48 ;  /* 0x000000ffff070224 */ /* 0x001fc600078e0030 */
[----:B------:R-:W3:Y:S01]  /*1bc10*/  LDL.LU R70, [R1+0x1da8] ;  /* 0x001da80001467983 */ /* 0x000ee20000300800 */
[----:B----4-:R-:W-:Y:S01]  /*1bc20*/  PRMT R85, RZ, 0x7610, R85 ;  /* 0x00007610ff557816 */ /* 0x010fe20000000055 */
[----:B-1----:R-:W-:Y:S02]  /*1bc30*/  @P0 IMAD.MOV.U32 R6, RZ, RZ, R69 ;  /* 0x000000ffff060224 */ /* 0x002fe400078e0045 */
[----:B------:R-:W4:Y:S01]  /*1bc40*/  LDL R92, [R1+0xcec] ;  /* 0x000cec00015c7983 */ /* 0x000f220000100800 */
[----:B------:R-:W-:-:S03]  /*1bc50*/  @P0 IMAD.MOV.U32 R5, RZ, RZ, R19 ;  /* 0x000000ffff050224 */ /* 0x000fc600078e0013 */
[----:B------:R-:W4:Y:S04]  /*1bc60*/  LDL R51, [R1+0xd2c] ;  /* 0x000d2c0001337983 */ /* 0x000f280000100800 */
[----:B------:R-:W4:Y:S04]  /*1bc70*/  LDL R18, [R1+0xd30] ;  /* 0x000d300001127983 */ /* 0x000f280000100800 */
[----:B------:R0:W-:Y:S04]  /*1bc80*/  STL [R1+0x1ccc], R4 ;  /* 0x001ccc0401007387 */ /* 0x0001e80000100800 */
[----:B------:R-:W4:Y:S04]  /*1bc90*/  @P0 LDG.E.U16 R85, desc[UR20][R6.64] ;  /* 0x0000001406550981 */ /* 0x000f28000c1e1500 */
[----:B------:R-:W4:Y:S01]  /*1bca0*/  LDL.LU R69, [R1+0x1da4] ;  /* 0x001da40001457983 */ /* 0x000f220000300800 */
[----:B0-----:R-:W-:-:S03]  /*1bcb0*/  @P0 IMAD.MOV.U32 R4, RZ, RZ, R81 ;  /* 0x000000ffff040224 */ /* 0x001fc600078e0051 */
[----:B------:R-:W4:Y:S01]  /*1bcc0*/  LDL R48, [R1+0xd6c] ;  /* 0x000d6c0001307983 */ /* 0x000f220000100800 */
[----:B--2---:R-:W-:-:S06]  /*1bcd0*/  PRMT R84, RZ, 0x7610, R84 ;  /* 0x00007610ff547816 */ /* 0x004fcc0000000054 */
[----:B------:R0:W2:Y:S02]  /*1bce0*/  @P0 LDG.E.U16 R84, desc[UR20][R4.64] ;  /* 0x0000001404540981 */ /* 0x0000a4000c1e1500 */
[----:B0-----:R-:W-:Y:S01]  /*1bcf0*/  @P0 IMAD.MOV.U32 R4, RZ, RZ, R68 ;  /* 0x000000ffff040224 */ /* 0x001fe200078e0044 */
[----:B---3--:R-:W-:Y:S01]  /*1bd00*/  PRMT R71, RZ, 0x7610, R71 ;  /* 0x00007610ff477816 */ /* 0x008fe20000000047 */
[----:B------:R-:W-:-:S05]  /*1bd10*/  @P0 IMAD.MOV.U32 R5, RZ, RZ, R49 ;  /* 0x000000ffff050224 */ /* 0x000fca00078e0031 */
[----:B------:R0:W3:Y:S01]  /*1bd20*/  @P0 LDG.E.U16 R71, desc[UR20][R4.64] ;  /* 0x0000001404470981 */ /* 0x0000e2000c1e1500 */
[----:B------:R-:W-:Y:S01]  /*1bd30*/  PRMT R70, RZ, 0x7610, R70 ;  /* 0x00007610ff467816 */ /* 0x000fe20000000046 */
[----:B0-----:R-:W-:Y:S02]  /*1bd40*/  @P0 IMAD.MOV.U32 R4, RZ, RZ, R66 ;  /* 0x000000ffff040224 */ /* 0x001fe400078e0042 */
[----:B------:R-:W-:-:S05]  /*1bd50*/  @P0 IMAD.MOV.U32 R5, RZ, RZ, R67 ;  /* 0x000000ffff050224 */ /* 0x000fca00078e0043 */
[----:B------:R0:W3:Y:S04]  /*1bd60*/  @P0 LDG.E.U16 R70, desc[UR20][R4.64] ;  /* 0x0000001404460981 */ /* 0x0000e8000c1e1500 */
[----:B----4-:R-:W-:Y:S04]  /*1bd70*/  STL [R1+0x1cd0], R85 ;  /* 0x001cd05501007387 */ /* 0x010fe80000100800 */
[----:B--2---:R-:W-:Y:S04]  /*1bd80*/  STL [R1+0x1cd4], R84 ;  /* 0x001cd45401007387 */ /* 0x004fe80000100800 */
[----:B------:R-:W2:Y:S04]  /*1bd90*/  LDL.LU R68, [R1+0x1da0] ;  /* 0x001da00001447983 */ /* 0x000ea80000300800 */
[----:B---3--:R-:W-:Y:S04]  /*1bda0*/  STL [R1+0x1cdc], R71 ;  /* 0x001cdc4701007387 */ /* 0x008fe80000100800 */
[----:B------:R-:W3:Y:S04]  /*1bdb0*/  LDL.LU R67, [R1+0x1d9c] ;  /* 0x001d9c0001437983 */ /* 0x000ee80000300800 */
[----:B------:R-:W4:Y:S01]  /*1bdc0*/  LDL.LU R66, [R1+0x1d98] ;  /* 0x001d980001427983 */ /* 0x000f220000300800 */
[----:B------:R-:W-:Y:S01]  /*1bdd0*/  PRMT R69, RZ, 0x7610, R69 ;  /* 0x00007610ff457816 */ /* 0x000fe20000000045 */
[----:B0-----:R-:W-:-:S02]  /*1bde0*/  @P0 IMAD.MOV.U32 R4, RZ, RZ, R21 ;  /* 0x000000ffff040224 */ /* 0x001fc400078e0015 */
[----:B------:R-:W-:Y:S01]  /*1bdf0*/  @P0 IMAD.MOV.U32 R5, RZ, RZ, R9 ;  /* 0x000000ffff050224 */ /* 0x000fe200078e0009 */
[----:B------:R-:W4:Y:S04]  /*1be00*/  LDL R19, [R1+0xdec] ;  /* 0x000dec0001137983 */ /* 0x000f280000100800 */
[----:B------:R0:W4:Y:S04]  /*1be10*/  @P0 LDG.E.U16 R69, desc[UR20][R4.64] ;  /* 0x0000001404450981 */ /* 0x000128000c1e1500 */
[----:B------:R-:W4:Y:S04]  /*1be20*/  LDL R81, [R1+0xe2c] ;  /* 0x000e2c0001517983 */ /* 0x000f280000100800 */
[----:B------:R-:W4:Y:S01]  /*1be30*/  LDL R49, [R1+0xe30] ;  /* 0x000e300001317983 */ /* 0x000f220000100800 */
[----:B0-----:R-:W-:-:S02]  /*1be40*/  @P0 IMAD.MOV.U32 R4, RZ, RZ, R50 ;  /* 0x000000ffff040224 */ /* 0x001fc400078e0032 */
[----:B------:R-:W-:Y:S01]  /*1be50*/  @P0 IMAD.MOV.U32 R5, RZ, RZ, R92 ;  /* 0x000000ffff050224 */ /* 0x000fe200078e005c */
[----:B------:R-:W-:Y:S04]  /*1be60*/  STL [R1+0x1ce0], R70 ;  /* 0x001ce04601007387 */ /* 0x000fe80000100800 */
[----:B------:R-:W4:Y:S04]  /*1be70*/  LDL.LU R21, [R1+0x1d94] ;  /* 0x001d940001157983 */ /* 0x000f280000300800 */
[----:B------:R-:W4:Y:S01]  /*1be80*/  LDL R9, [R1+0xe6c] ;  /* 0x000e6c0001097983 */ /* 0x000f220000100800 */
[----:B--2---:R-:W-:-:S06]  /*1be90*/  PRMT R68, RZ, 0x7610, R68 ;  /* 0x00007610ff447816 */ /* 0x004fcc0000000044 */
[----:B------:R0:W2:Y:S02]  /*1bea0*/  @P0 LDG.E.U16 R68, desc[UR20][R4.64] ;  /* 0x0000001404440981 */ /* 0x0000a4000c1e1500 */
[----:B0-----:R-:W-:Y:S01]  /*1beb0*/  @P0 IMAD.MOV.U32 R4, RZ, RZ, R18 ;  /* 0x000000ffff040224 */ /* 0x001fe200078e0012 */
[----:B---3--:R-:W-:Y:S01]  /*1bec0*/  PRMT R67, RZ, 0x7610, R67 ;  /* 0x00007610ff437816 */ /* 0x008fe20000000043 */
[----:B------:R-:W-:Y:S01]  /*1bed0*/  @P0 IMAD.MOV.U32 R5, RZ, RZ, R51 ;  /* 0x000000ffff050224 */ /* 0x000fe200078e0033 */
[----:B----4-:R-:W-:-:S04]  /*1bee0*/  PRMT R66, RZ, 0x7610, R66 ;  /* 0x00007610ff427816 */ /* 0x010fc80000000042 */
[----:B------:R0:W3:Y:S02]  /*1bef0*/  @P0 LDG.E.U16 R67, desc[UR20][R4.64] ;  /* 0x0000001404430981 */ /* 0x0000e4000c1e1500 */
[----:B0-----:R-:W-:Y:S02]  /*1bf00*/  @P0 IMAD.MOV.U32 R4, RZ, RZ, R20 ;  /* 0x000000ffff040224 */ /* 0x001fe400078e0014 */
[----:B------:R-:W-:-:S05]  /*1bf10*/  @P0 IMAD.MOV.U32 R5, RZ, RZ, R48 ;  /* 0x000000ffff050224 */ /* 0x000fca00078e0030 */
[----:B------:R0:W4:Y:S04]  /*1bf20*/  @P0 LDG.E.U16 R66, desc[UR20][R4.64] ;  /* 0x0000001404420981 */ /* 0x000128000c1e1500 */
[----:B------:R-:W-:Y:S01]  /*1bf30*/  STL [R1+0x1ce4], R69 ;  /* 0x001ce44501007387 */ /* 0x000fe20000100800 */
[----:B------:R-:W-:-:S03]  /*1bf40*/  PRMT R21, RZ, 0x7610, R21 ;  /* 0x00007610ff157816 */ /* 0x000fc60000000015 */
[----:B------:R-:W4:Y:S01]  /*1bf50*/  LDL.LU R50, [R1+0x1d90] ;  /* 0x001d900001327983 */ /* 0x000f220000300800 */
[----:B0-----:R-:W-:Y:S02]  /*1bf60*/  @P0 IMAD.MOV.U32 R4, RZ, RZ, R52 ;  /* 0x000000ffff040224 */ /* 0x001fe400078e0034 */
[----:B------:R-:W-:-:S05]  /*1bf70*/  @P0 IMAD.MOV.U32 R5, RZ, RZ, R53 ;  /* 0x000000ffff050224 */ /* 0x000fca00078e0035 */
[----:B------:R0:W4:Y:S04]  /*1bf80*/  @P0 LDG.E.U16 R21, desc[UR20][R4.64] ;  /* 0x0000001404150981 */ /* 0x000128000c1e1500 */
[----:B--2---:R-:W-:Y:S04]  /*1bf90*/  STL [R1+0x1ce8], R68 ;  /* 0x001ce84401007387 */ /* 0x004fe80000100800 */
[----:B---3--:R-:W-:Y:S04]  /*1bfa0*/  STL [R1+0x1cec], R67 ;  /* 0x001cec4301007387 */ /* 0x008fe80000100800 */
[----:B------:R-:W2:Y:S04]  /*1bfb0*/  LDL.LU R20, [R1+0x1d8c] ;  /* 0x001d8c0001147983 */ /* 0x000ea80000300800 */
[----:B------:R-:W3:Y:S04]  /*1bfc0*/  LDL R88, [R1+0xf2c] ;  /* 0x000f2c0001587983 */ /* 0x000ee80000100800 */
[----:B----4-:R-:W-:Y:S04]  /*1bfd0*/  STL [R1+0x1cf0], R66 ;  /* 0x001cf04201007387 */ /* 0x010fe80000100800 */
[----:B------:R-:W4:Y:S04]  /*1bfe0*/  LDL.LU R53, [R1+0x1d88] ;  /* 0x001d880001357983 */ /* 0x000f280000300800 */
[----:B------:R-:W3:Y:S01]  /*1bff0*/  LDL.LU R52, [R1+0x1d84] ;  /* 0x001d840001347983 */ /* 0x000ee20000300800 */
[----:B------:R-:W-:Y:S01]  /*1c000*/  PRMT R50, RZ, 0x7610, R50 ;  /* 0x00007610ff327816 */ /* 0x000fe20000000032 */
[----:B0-----:R-:W-:-:S02]  /*1c010*/  @P0 IMAD.MOV.U32 R4, RZ, RZ, R23 ;  /* 0x000000ffff040224 */ /* 0x001fc400078e0017 */
[----:B------:R-:W-:Y:S01]  /*1c020*/  @P0 IMAD.MOV.U32 R5, RZ, RZ, R19 ;  /* 0x000000ffff050224 */ /* 0x000fe200078e0013 */
[----:B------:R-:W3:Y:S04]  /*1c030*/  LDL R32, [R1+0xf6c] ;  /* 0x000f6c0001207983 */ /* 0x000ee80000100800 */
[----:B------:R-:W3:Y:S04]  /*1c040*/  LDL R89, [R1+0xfac] ;  /* 0x000fac0001597983 */ /* 0x000ee80000100800 */
[----:B------:R-:W3:Y:S04]  /*1c050*/  LDL R91, [R1+0xfb0] ;  /* 0x000fb000015b7983 */ /* 0x000ee80000100800 */
[----:B------:R0:W3:Y:S04]  /*1c060*/  @P0 LDG.E.U16 R50, desc[UR20][R4.64] ;  /* 0x0000001404320981 */ /* 0x0000e8000c1e1500 */
[----:B------:R-:W-:Y:S04]  /*1c070*/  STL [R1+0x1cf4], R21 ;  /* 0x001cf41501007387 */ /* 0x000fe80000100800 */
[----:B------:R-:W3:Y:S01]  /*1c080*/  LDL.LU R23, [R1+0x1d80] ;  /* 0x001d800001177983 */ /* 0x000ee20000300800 */
[----:B0-----:R-:W-:-:S02]  /*1c090*/  @P0 IMAD.MOV.U32 R4, RZ, RZ, R49 ;  /* 0x000000ffff040224 */ /* 0x001fc400078e0031 */
[----:B------:R-:W-:Y:S01]  /*1c0a0*/  @P0 IMAD.MOV.U32 R5, RZ, RZ, R81 ;  /* 0x000000ffff050224 */ /* 0x000fe200078e0051 */
[----:B------:R-:W3:Y:S04]  /*1c0b0*/  LDL R92, [R1+0xfec] ;  /* 0x000fec00015c7983 */ /* 0x000ee80000100800 */
[----:B------:R-:W3:Y:S01]  /*1c0c0*/  LDL R51, [R1+0x102c] ;  /* 0x00102c0001337983 */ /* 0x000ee20000100800 */
[----:B--2---:R-:W-:-:S06]  /*1c0d0*/  PRMT R20, RZ, 0x7610, R20 ;  /* 0x00007610ff147816 */ /* 0x004fcc0000000014 */
[----:B------:R0:W2:Y:S02]  /*1c0e0*/  @P0 LDG.E.U16 R20, desc[UR20][R4.64] ;  /* 0x0000001404140981 */ /* 0x0000a4000c1e1500 */
[----:B0-----:R-:W-:Y:S01]  /*1c0f0*/  @P0 IMAD.MOV.U32 R4, RZ, RZ, R24 ;  /* 0x000000ffff040224 */ /* 0x001fe200078e0018 */
[----:B----4-:R-:W-:Y:S01]  /*1c100*/  PRMT R53, RZ, 0x7610, R53 ;  /* 0x00007610ff357816 */ /* 0x010fe20000000035 */
[----:B------:R-:W-:Y:S01]  /*1c110*/  @P0 IMAD.MOV.U32 R5, RZ, RZ, R9 ;  /* 0x000000ffff050224 */ /* 0x000fe200078e0009 */
[----:B------:R-:W4:Y:S04]  /*1c120*/  LDL.LU R24, [R1+0x1d7c] ;  /* 0x001d7c0001187983 */ /* 0x000f280000300800 */
[----:B------:R0:W2:Y:S04]  /*1c130*/  @P0 LDG.E.U16 R53, desc[UR20][R4.64] ;  /* 0x0000001404350981 */ /* 0x0000a8000c1e1500 */
[----:B------:R-:W2:Y:S01]  /*1c140*/  LDL R18, [R1+0x10ac] ;  /* 0x0010ac0001127983 */ /* 0x000ea20000100800 */
[----:B---3--:R-:W-:Y:S01]  /*1c150*/  PRMT R52, RZ, 0x7610, R52 ;  /* 0x00007610ff347816 */ /* 0x008fe20000000034 */
[----:B0-----:R-:W-:-:S02]  /*1c160*/  @P0 IMAD.MOV.U32 R5, RZ, RZ, R65 ;  /* 0x000000ffff050224 */ /* 0x001fc400078e0041 */
[----:B------:R-:W3:Y:S01]  /*1c170*/  LDL.LU R65, [R1+0x1d78] ;  /* 0x001d780001417983 */ /* 0x000ee20000300800 */
[----:B------:R-:W-:-:S03]  /*1c180*/  @P0 IMAD.MOV.U32 R4, RZ, RZ, R29 ;  /* 0x000000ffff040224 */ /* 0x000fc600078e001d */
[----:B------:R-:W2:Y:S04]  /*1c190*/  LDL.LU R29, [R1+0x1d74] ;  /* 0x001d7400011d7983 */ /* 0x000ea80000300800 */
[----:B------:R0:W2:Y:S04]  /*1c1a0*/  @P0 LDG.E.U16 R52, desc[UR20][R4.64] ;  /* 0x0000001404340981 */ /* 0x0000a8000c1e1500 */
[----:B------:R-:W2:Y:S04]  /*1c1b0*/  LDL R48, [R1+0x10ec] ;  /* 0x0010ec0001307983 */ /* 0x000ea80000100800 */
[----:B------:R-:W2:Y:S01]  /*1c1c0*/  LDL R19, [R1+0x112c] ;  /* 0x00112c0001137983 */ /* 0x000ea20000100800 */
[----:B0-----:R-:W-:-:S03]  /*1c1d0*/  @P0 IMAD.MOV.U32 R5, RZ, RZ, R64 ;  /* 0x000000ffff050224 */ /* 0x001fc600078e0040 */
[----:B------:R-:W2:Y:S04]  /*1c1e0*/  LDL R81, [R1+0x1130] ;  /* 0x0011300001517983 */ /* 0x000ea80000100800 */
[----:B------:R-:W2:Y:S01]  /*1c1f0*/  LDL.LU R64, [R1+0x1d70] ;  /* 0x001d700001407983 */ /* 0x000ea20000300800 */
[----:B------:R-:W-:Y:S01]  /*1c200*/  PRMT R23, RZ, 0x7610, R23 ;  /* 0x00007610ff177816 */ /* 0x000fe20000000017 */
[----:B------:R-:W-:Y:S02]  /*1c210*/  @P0 IMAD.MOV.U32 R4, RZ, RZ, R63 ;  /* 0x000000ffff040224 */ /* 0x000fe400078e003f */
[----:B------:R-:W2:Y:S04]  /*1c220*/  LDL.LU R63, [R1+0x1d6c] ;  /* 0x001d6c00013f7983 */ /* 0x000ea80000300800 */
[----:B------:R0:W2:Y:S04]  /*1c230*/  @P0 LDG.E.U16 R23, desc[UR20][R4.64] ;  /* 0x0000001404170981 */ /* 0x0000a8000c1e1500 */
[----:B------:R-:W2:Y:S04]  /*1c240*/  LDL R49, [R1+0x116c] ;  /* 0x00116c0001317983 */ /* 0x000ea80000100800 */
[----:B------:R-:W2:Y:S01]  /*1c250*/  LDL R9, [R1+0x11ac] ;  /* 0x0011ac0001097983 */ /* 0x000ea20000100800 */
[----:B0-----:R-:W-:-:S02]  /*1c260*/  @P0 IMAD.MOV.U32 R4, RZ, RZ, R62 ;  /* 0x000000ffff040224 */ /* 0x001fc400078e003e */
[----:B------:R-:W-:Y:S01]  /*1c270*/  @P0 IMAD.MOV.U32 R5, RZ, RZ, R88 ;  /* 0x000000ffff050224 */ /* 0x000fe200078e0058 */
[----:B------:R-:W2:Y:S01]  /*1c280*/  LDL.LU R62, [R1+0x1d68] ;  /* 0x001d6800013e7983 */ /* 0x000ea20000300800 */
[----:B----4-:R-:W-:-:S06]  /*1c290*/  PRMT R24, RZ, 0x7610, R24 ;  /* 0x00007610ff187816 */ /* 0x010fcc0000000018 */
[----:B------:R0:W4:Y:S01]  /*1c2a0*/  @P0 LDG.E.U16 R24, desc[UR20][R4.64] ;  /* 0x0000001404180981 */ /* 0x000122000c1e1500 */
[----:B---3--:R-:W-:Y:S01]  /*1c2b0*/  PRMT R65, RZ, 0x7610, R65 ;  /* 0x00007610ff417816 */ /* 0x008fe20000000041 */
[----:B0-----:R-:W-:Y:S02]  /*1c2c0*/  @P0 IMAD.MOV.U32 R4, RZ, RZ, R30 ;  /* 0x000000ffff040224 */ /* 0x001fe400078e001e */
[----:B------:R-:W-:Y:S01]  /*1c2d0*/  @P0 IMAD.MOV.U32 R5, RZ, RZ, R32 ;  /* 0x000000ffff050224 */ /* 0x000fe200078e0020 */
[----:B--2---:R-:W-:Y:S01]  /*1c2e0*/  PRMT R29, RZ, 0x7610, R29 ;  /* 0x00007610ff1d7816 */ /* 0x004fe2000000001d */
[----:B------:R-:W2:Y:S04]  /*1c2f0*/  LDL.LU R30, [R1+0x1d64] ;  /* 0x001d6400011e7983 */ /* 0x000ea80000300800 */
[----:B------:R0:W3:Y:S02]  /*1c300*/  @P0 LDG.E.U16 R65, desc[UR20][R4.64] ;  /* 0x0000001404410981 */ /* 0x0000e4000c1e1500 */
[----:B0-----:R-:W-:-:S02]  /*1c310*/  @P0 IMAD.MOV.U32 R4, RZ, RZ, R91 ;  /* 0x000000ffff040224 */ /* 0x001fc400078e005b */
[----:B------:R-:W-:Y:S01]  /*1c320*/  @P0 IMAD.MOV.U32 R5, RZ, RZ, R89 ;  /* 0x000000ffff050224 */ /* 0x000fe200078e0059 */
[----:B------:R-:W-:-:S04]  /*1c330*/  PRMT R64, RZ, 0x7610, R64 ;  /* 0x00007610ff407816 */ /* 0x000fc80000000040 */
[----:B------:R0:W3:Y:S02]  /*1c340*/  @P0 LDG.E.U16 R29, desc[UR20][R4.64] ;  /* 0x00000014041d0981 */ /* 0x0000e4000c1e1500 */
[----:B0-----:R-:W-:Y:S02]  /*1c350*/  @P0 IMAD.MOV.U32 R4, RZ, RZ, R61 ;  /* 0x000000ffff040224 */ /* 0x001fe400078e003d */
[----:B------:R-:W-:Y:S01]  /*1c360*/  @P0 IMAD.MOV.U32 R5, RZ, RZ, R92 ;  /* 0x000000ffff050224 */ /* 0x000fe200078e005c */
[----:B------:R-:W3:Y:S04]  /*1c370*/  LDL.LU R61, [R1+0x1d60] ;  /* 0x001d6000013d7983 */ /* 0x000ee80000300800 */
[----:B------:R0:W4:Y:S02]  /*1c380*/  @P0 LDG.E.U16 R64, desc[UR20][R4.64] ;  /* 0x0000001404400981 */ /* 0x000124000c1e1500 */
[----:B0-----:R-:W-:-:S02]  /*1c390*/  @P0 IMAD.MOV.U32 R4, RZ, RZ, R60 ;  /* 0x000000ffff040224 */ /* 0x001fc400078e003c */
[----:B------:R-:W4:Y:S01]  /*1c3a0*/  LDL.LU R60, [R1+0x1d5c] ;  /* 0x001d5c00013c7983 */ /* 0x000f220000300800 */
[----:B------:R-:W-:Y:S01]  /*1c3b0*/  PRMT R63, RZ, 0x7610, R63 ;  /* 0x00007610ff3f7816 */ /* 0x000fe2000000003f */
[----:B------:R-:W-:-:S05]  /*1c3c0*/  @P0 IMAD.MOV.U32 R5, RZ, RZ, R51 ;  /* 0x000000ffff050224 */ /* 0x000fca00078e0033 */
[----:B------:R0:W4:Y:S01]  /*1c3d0*/  @P0 LDG.E.U16 R63, desc[UR20][R4.64] ;  /* 0x00000014043f0981 */ /* 0x000122000c1e1500 */
[----:B------:R-:W-:Y:S01]  /*1c3e0*/  PRMT R62, RZ, 0x7610, R62 ;  /* 0x00007610ff3e7816 */ /* 0x000fe2000000003e */
[----:B0-----:R-:W-:Y:S02]  /*1c3f0*/  @P0 IMAD.MOV.U32 R5, RZ, RZ, R59 ;  /* 0x000000ffff050224 */ /* 0x001fe400078e003b */
[----:B------:R-:W4:Y:S01]  /*1c400*/  LDL.LU R59, [R1+0x1d58] ;  /* 0x001d5800013b7983 */ /* 0x000f220000300800 */
[----:B------:R-:W-:-:S03]  /*1c410*/  @P0 IMAD.MOV.U32 R4, RZ, RZ, R58 ;  /* 0x000000ffff040224 */ /* 0x000fc600078e003a */
[----:B------:R-:W4:Y:S04]  /*1c420*/  LDL.LU R58, [R1+0x1d54] ;  /* 0x001d5400013a7983 */ /* 0x000f280000300800 */
[----:B------:R0:W4:Y:S02]  /*1c430*/  @P0 LDG.E.U16 R62, desc[UR20][R4.64] ;  /* 0x00000014043e0981 */ /* 0x000124000c1e1500 */
[----:B0-----:R-:W-:Y:S01]  /*1c440*/  @P0 IMAD.MOV.U32 R4, RZ, RZ, R22 ;  /* 0x000000ffff040224 */ /* 0x001fe200078e0016 */
[----:B------:R-:W-:Y:S01]  /*1c450*/  @P0 MOV R5, R18 ;  /* 0x0000001200050202 */ /* 0x000fe20000000f00 */
[----:B------:R-:W4:Y:S01]  /*1c460*/  LDL.LU R22, [R1+0x1d50] ;  /* 0x001d500001167983 */ /* 0x000f220000300800 */
[----:B--2---:R-:W-:-:S06]  /*1c470*/  PRMT R30, RZ, 0x7610, R30 ;  /* 0x00007610ff1e7816 */ /* 0x004fcc000000001e */
[----:B------:R0:W2:Y:S02]  /*1c480*/  @P0 LDG.E.U16 R30, desc[UR20][R4.64] ;  /* 0x00000014041e0981 */ /* 0x0000a4000c1e1500 */
[----:B0-----:R-:W-:Y:S02]  /*1c490*/  @P0 IMAD.MOV.U32 R4, RZ, RZ, R57 ;  /* 0x000000ffff040224 */ /* 0x001fe400078e0039 */
[----:B------:R-:W-:Y:S01]  /*1c4a0*/  @P0 IMAD.MOV.U32 R5, RZ, RZ, R48 ;  /* 0x000000ffff050224 */ /* 0x000fe200078e0030 */
[----:B------:R-:W2:Y:S01]  /*1c4b0*/  LDL.LU R57, [R1+0x1d4c] ;  /* 0x001d4c0001397983 */ /* 0x000ea20000300800 */
[----:B---3--:R-:W-:-:S06]  /*1c4c0*/  PRMT R61, RZ, 0x7610, R61 ;  /* 0x00007610ff3d7816 */ /* 0x008fcc000000003d */
[----:B------:R0:W3:Y:S01]  /*1c4d0*/  @P0 LDG.E.U16 R61, desc[UR20][R4.64] ;  /* 0x00000014043d0981 */ /* 0x0000e2000c1e1500 */
[----:B----4-:R-:W-:Y:S01]  /*1c4e0*/  PRMT R60, RZ, 0x7610, R60 ;  /* 0x00007610ff3c7816 */ /* 0x010fe2000000003c */
[----:B0-----:R-:W-:Y:S02]  /*1c4f0*/  @P0 IMAD.MOV.U32 R4, RZ, RZ, R81 ;  /* 0x000000ffff040224 */ /* 0x001fe400078e0051 */
[----:B------:R-:W-:-:S05]  /*1c500*/  @P0 IMAD.MOV.U32 R5, RZ, RZ, R19 ;  /* 0x000000ffff050224 */ /* 0x000fca00078e0013 */
[----:B------:R0:W4:Y:S02]  /*1c510*/  @P0 LDG.E.U16 R60, desc[UR20][R4.64] ;  /* 0x00000014043c0981 */ /* 0x000124000c1e1500 */
[----:B0-----:R-:W-:Y:S02]  /*1c520*/  @P0 IMAD.MOV.U32 R4, RZ, RZ, R56 ;  /* 0x000000ffff040224 */ /* 0x001fe400078e0038 */
[----:B------:R-:W3:Y:S01]  /*1c530*/  LDL.LU R56, [R1+0x1d48] ;  /* 0x001d480001387983 */ /* 0x000ee20000300800 */
[----:B------:R-:W-:Y:S01]  /*1c540*/  PRMT R59, RZ, 0x7610, R59 ;  /* 0x00007610ff3b7816 */ /* 0x000fe2000000003b */
[----:B------:R-:W-:Y:S01]  /*1c550*/  @P0 IMAD.MOV.U32 R5, RZ, RZ, R49 ;  /* 0x000000ffff050224 */ /* 0x000fe200078e0031 */
[----:B------:R-:W-:-:S04]  /*1c560*/  PRMT R58, RZ, 0x7610, R58 ;  /* 0x00007610ff3a7816 */ /* 0x000fc8000000003a */
[----:B------:R0:W4:Y:S02]  /*1c570*/  @P0 LDG.E.U16 R59, desc[UR20][R4.64] ;  /* 0x00000014043b0981 */ /* 0x000124000c1e1500 */
[----:B0-----:R-:W-:Y:S02]  /*1c580*/  @P0 IMAD.MOV.U32 R4, RZ, RZ, R31 ;  /* 0x000000ffff040224 */ /* 0x001fe400078e001f */
[----:B------:R-:W-:Y:S01]  /*1c590*/  @P0 IMAD.MOV.U32 R5, RZ, RZ, R9 ;  /* 0x000000ffff050224 */ /* 0x000fe200078e0009 */
[----:B------:R-:W4:Y:S04]  /*1c5a0*/  LDL.LU R31, [R1+0x1d44] ;  /* 0x001d4400011f7983 */ /* 0x000f280000300800 */
[----:B------:R0:W4:Y:S01]  /*1c5b0*/  @P0 LDG.E.U16 R58, desc[UR20][R4.64] ;  /* 0x00000014043a0981 */ /* 0x000122000c1e1500 */
[----:B------:R-:W-:Y:S01]  /*1c5c0*/  PRMT R22, RZ, 0x7610, R22 ;  /* 0x00007610ff167816 */ /* 0x000fe20000000016 */
[----:B0-----:R-:W-:-:S02]  /*1c5d0*/  @P0 IMAD.MOV.U32 R5, RZ, RZ, R82 ;  /* 0x000000ffff050224 */ /* 0x001fc400078e0052 */
[----:B------:R-:W-:Y:S01]  /*1c5e0*/  @P0 IMAD.MOV.U32 R4, RZ, RZ, R41 ;  /* 0x000000ffff040224 */ /* 0x000fe200078e0029 */
[----:B------:R-:W4:Y:S04]  /*1c5f0*/  LDL.LU R82, [R1+0x1d40] ;  /* 0x001d400001527983 */ /* 0x000f280000300800 */
[----:B------:R-:W4:Y:S04]  /*1c600*/  LDL.LU R41, [R1+0x1d3c] ;  /* 0x001d3c0001297983 */ /* 0x000f280000300800 */
[----:B------:R0:W4:Y:S02]  /*1c610*/  @P0 LDG.E.U16 R22, desc[UR20][R4.64] ;  /* 0x0000001404160981 */ /* 0x000124000c1e1500 */
[----:B0-----:R-:W-:-:S02]  /*1c620*/  @P0 IMAD.MOV.U32 R4, RZ, RZ, R39 ;  /* 0x000000ffff040224 */ /* 0x001fc400078e0027 */
[----:B------:R-:W-:Y:S02]  /*1c630*/  @P0 IMAD.MOV.U32 R5, RZ, RZ, R83 ;  /* 0x000000ffff050224 */ /* 0x000fe400078e0053 */
[----:B------:R-:W4:Y:S04]  /*1c640*/  LDL.LU R83, [R1+0x1d38] ;  /* 0x001d380001537983 */ /* 0x000f280000300800 */
[----:B------:R-:W4:Y:S01]  /*1c650*/  LDL.LU R39, [R1+0x1d34] ;  /* 0x001d340001277983 */ /* 0x000f220000300800 */
[----:B--2---:R-:W-:-:S06]  /*1c660*/  PRMT R57, RZ, 0x7610, R57 ;  /* 0x00007610ff397816 */ /* 0x004fcc0000000039 */
[----:B------:R0:W2:Y:S02]  /*1c670*/  @P0 LDG.E.U16 R57, desc[UR20][R4.64] ;  /* 0x0000001404390981 */ /* 0x0000a4000c1e1500 */
[----:B0-----:R-:W-:Y:S02]  /*1c680*/  @P0 IMAD.MOV.U32 R4, RZ, RZ, R55 ;  /* 0x000000ffff040224 */ /* 0x001fe400078e0037 */
[----:B------:R-:W-:Y:S02]  /*1c690*/  @P0 IMAD.MOV.U32 R5, RZ, RZ, R2 ;  /* 0x000000ffff050224 */ /* 0x000fe400078e0002 */
[----:B------:R-:W2:Y:S04]  /*1c6a0*/  LDL.LU R2, [R1+0x1d30] ;  /* 0x001d300001027983 */ /* 0x000ea80000300800 */
[----:B------:R-:W2:Y:S01]  /*1c6b0*/  LDL.LU R55, [R1+0x1d2c] ;  /* 0x001d2c0001377983 */ /* 0x000ea20000300800 */
[----:B---3--:R-:W-:-:S06]  /*1c6c0*/  PRMT R56, RZ, 0x7610, R56 ;  /* 0x00007610ff387816 */ /* 0x008fcc0000000038 */
[----:B------:R0:W3:Y:S02]  /*1c6d0*/  @P0 LDG.E.U16 R56, desc[UR20][R4.64] ;  /* 0x0000001404380981 */ /* 0x0000e4000c1e1500 */
[----:B0-----:R-:W-:Y:S02]  /*1c6e0*/  @P0 IMAD.MOV.U32 R5, RZ, RZ, R3 ;  /* 0x000000ffff050224 */ /* 0x001fe400078e0003 */
[----:B------:R-:W-:Y:S01]  /*1c6f0*/  @P0 IMAD.MOV.U32 R4, RZ, RZ, R38 ;  /* 0x000000ffff040224 */ /* 0x000fe200078e0026 */
[----:B------:R-:W3:Y:S04]  /*1c700*/  LDL.LU R3, [R1+0x1d28] ;  /* 0x001d280001037983 */ /* 0x000ee80000300800 */
[----:B------:R-:W3:Y:S01]  /*1c710*/  LDL.LU R38, [R1+0x1d24] ;  /* 0x001d240001267983 */ /* 0x000ee20000300800 */
[----:B----4-:R-:W-:-:S06]  /*1c720*/  PRMT R31, RZ, 0x7610, R31 ;  /* 0x00007610ff1f7816 */ /* 0x010fcc000000001f */
[----:B------:R0:W4:Y:S02]  /*1c730*/  @P0 LDG.E.U16 R31, desc[UR20][R4.64] ;  /* 0x00000014041f0981 */ /* 0x000124000c1e1500 */
[----:B0-----:R-:W-:Y:S01]  /*1c740*/  @P0 IMAD.MOV.U32 R4, RZ, RZ, R36 ;  /* 0x000000ffff040224 */ /* 0x001fe200078e0024 */
[----:B------:R-:W-:Y:S01]  /*1c750*/  PRMT R41, RZ, 0x7610, R41 ;  /* 0x00007610ff297816 */ /* 0x000fe20000000029 */
[----:B------:R-:W-:Y:S02]  /*1c760*/  @P0 IMAD.MOV.U32 R5, RZ, RZ, R37 ;  /* 0x000000ffff050224 */ /* 0x000fe400078e0025 */
[----:B------:R-:W4:Y:S04]  /*1c770*/  LDL.LU R37, [R1+0x1d20] ;  /* 0x001d200001257983 */ /* 0x000f280000300800 */
[----:B------:R0:W4:Y:S04]  /*1c780*/  @P0 LDG.E.U16 R41, desc[UR20][R4.64] ;  /* 0x0000001404290981 */ /* 0x000128000c1e1500 */
[----:B------:R-:W4:Y:S01]  /*1c790*/  LDL.LU R36, [R1+0x1d1c] ;  /* 0x001d1c0001247983 */ /* 0x000f220000300800 */
[----:B0-----:R-:W-:-:S02]  /*1c7a0*/  @P0 IMAD.MOV.U32 R5, RZ, RZ, R35 ;  /* 0x000000ffff050224 */ /* 0x001fc400078e0023 */
[----:B------:R-:W-:Y:S01]  /*1c7b0*/  @P0 IMAD.MOV.U32 R4, RZ, RZ, R25 ;  /* 0x000000ffff040224 */ /* 0x000fe200078e0019 */
[----:B------:R-:W4:Y:S04]  /*1c7c0*/  LDL.LU R35, [R1+0x1d18] ;  /* 0x001d180001237983 */ /* 0x000f280000300800 */
[----:B------:R-:W4:Y:S01]  /*1c7d0*/  LDL.LU R25, [R1+0x1d14] ;  /* 0x001d140001197983 */ /* 0x000f220000300800 */
[----:B------:R-:W-:-:S06]  /*1c7e0*/  PRMT R39, RZ, 0x7610, R39 ;  /* 0x00007610ff277816 */ /* 0x000fcc0000000027 */
[----:B------:R0:W4:Y:S02]  /*1c7f0*/  @P0 LDG.E.U16 R39, desc[UR20][R4.64] ;  /* 0x0000001404270981 */ /* 0x000124000c1e1500 */
[----:B0-----:R-:W-:Y:S02]  /*1c800*/  @P0 IMAD.MOV.U32 R4, RZ, RZ, R33 ;  /* 0x000000ffff040224 */ /* 0x001fe400078e0021 */
        /* <DEDUP_REMOVED lines=12> */
[----:B------:R-:W3:Y:S01]  /*1c8d0*/  LDL.LU R26, [R1+0x1d00] ;  /* 0x001d0000011a7983 */ /* 0x000ee20000300800 */
[----:B------:R-:W-:Y:S01]  /*1c8e0*/  @P0 IMAD.MOV.U32 R4, RZ, RZ, R79 ;  /* 0x000000ffff040224 */ /* 0x000fe200078e004f */
[----:B----4-:R-:W-:-:S06]  /*1c8f0*/  PRMT R37, RZ, 0x7610, R37 ;  /* 0x00007610ff257816 */ /* 0x010fcc0000000025 */
[----:B------:R0:W4:Y:S01]  /*1c900*/  @P0 LDG.E.U16 R37, desc[UR20][R4.64] ;  /* 0x0000001404250981 */ /* 0x000122000c1e1500 */
[----:B------:R-:W-:Y:S01]  /*1c910*/  PRMT R36, RZ, 0x7610, R36 ;  /* 0x00007610ff247816 */ /* 0x000fe20000000024 */
[----:B0-----:R-:W-:Y:S02]  /*1c920*/  @P0 IMAD.MOV.U32 R4, RZ, RZ, R77 ;  /* 0x000000ffff040224 */ /* 0x001fe400078e004d */
[----:B------:R-:W-:Y:S01]  /*1c930*/  @P0 IMAD.MOV.U32 R5, RZ, RZ, R78 ;  /* 0x000000ffff050224 */ /* 0x000fe200078e004e */
[----:B------:R-:W-:-:S06]  /*1c940*/  PRMT R25, RZ, 0x7610, R25 ;  /* 0x00007610ff197816 */ /* 0x000fcc0000000019 */
[----:B------:R0:W4:Y:S01]  /*1c950*/  @P0 LDG.E.U16 R25, desc[UR20][R4.64] ;  /* 0x0000001404190981 */ /* 0x000122000c1e1500 */
[----:B------:R-:W-:Y:S01]  /*1c960*/  PRMT R35, RZ, 0x7610, R35 ;  /* 0x00007610ff237816 */ /* 0x000fe20000000023 */
[----:B0-----:R-:W-:Y:S02]  /*1c970*/  @P0 IMAD.MOV.U32 R4, RZ, RZ, R75 ;  /* 0x000000ffff040224 */ /* 0x001fe400078e004b */
[----:B------:R-:W-:-:S05]  /*1c980*/  @P0 IMAD.MOV.U32 R5, RZ, RZ, R76 ;  /* 0x000000ffff050224 */ /* 0x000fca00078e004c */
[----:B------:R0:W4:Y:S01]  /*1c990*/  @P0 LDG.E.U16 R36, desc[UR20][R4.64] ;  /* 0x0000001404240981 */ /* 0x000122000c1e1500 */
[----:B------:R-:W-:Y:S01]  /*1c9a0*/  PRMT R34, RZ, 0x7610, R34 ;  /* 0x00007610ff227816 */ /* 0x000fe20000000022 */
[----:B0-----:R-:W-:Y:S02]  /*1c9b0*/  @P0 IMAD.MOV.U32 R4, RZ, RZ, R73 ;  /* 0x000000ffff040224 */ /* 0x001fe400078e0049 */
[----:B------:R-:W-:-:S05]  /*1c9c0*/  @P0 IMAD.MOV.U32 R5, RZ, RZ, R74 ;  /* 0x000000ffff050224 */ /* 0x000fca00078e004a */
[----:B------:R0:W4:Y:S02]  /*1c9d0*/  @P0 LDG.E.U16 R35, desc[UR20][R4.64] ;  /* 0x0000001404230981 */ /* 0x000124000c1e1500 */
[----:B0-----:R-:W-:Y:S02]  /*1c9e0*/  @P0 IMAD.MOV.U32 R4, RZ, RZ, R47 ;  /* 0x000000ffff040224 */ /* 0x001fe400078e002f */
[----:B------:R-:W-:-:S05]  /*1c9f0*/  @P0 IMAD.MOV.U32 R5, RZ, RZ, R72 ;  /* 0x000000ffff050224 */ /* 0x000fca00078e0048 */
[----:B------:R0:W4:Y:S02]  /*1ca00*/  @P0 LDG.E.U16 R34, desc[UR20][R4.64] ;  /* 0x0000001404220981 */ /* 0x000124000c1e1500 */
[----:B0-----:R-:W-:Y:S02]  /*1ca10*/  @P0 IMAD.MOV.U32 R4, RZ, RZ, R45 ;  /* 0x000000ffff040224 */ /* 0x001fe400078e002d */
[----:B------:R-:W-:Y:S01]  /*1ca20*/  @P0 IMAD.MOV.U32 R5, RZ, RZ, R46 ;  /* 0x000000ffff050224 */ /* 0x000fe200078e002e */
[----:B------:R-:W-:Y:S02]  /*1ca30*/  PRMT R80, RZ, 0x7610, R80 ;  /* 0x00007610ff507816 */ /* 0x000fe40000000050 */
[----:B------:R-:W-:Y:S02]  /*1ca40*/  PRMT R33, RZ, 0x7610, R33 ;  /* 0x00007610ff217816 */ /* 0x000fe40000000021 */
[----:B------:R-:W-:Y:S01]  /*1ca50*/  PRMT R82, RZ, 0x7610, R82 ;  /* 0x00007610ff527816 */ /* 0x000fe20000000052 */
[----:B------:R-:W-:-:S02]  /*1ca60*/  VIADD R79, R93, 0xc5 ;  /* 0x000000c55d4f7836 */ /* 0x000fc40000000000 */
[C---:B------:R-:W-:Y:S02]  /*1ca70*/  VIADD R77, R93.reuse, 0xc6 ;  /* 0x000000c65d4d7836 */ /* 0x040fe40000000000 */
[C---:B------:R-:W-:Y:S02]  /*1ca80*/  VIADD R75, R93.reuse, 0xcc ;  /* 0x000000cc5d4b7836 */ /* 0x040fe40000000000 */
[C---:B------:R-:W-:Y:S02]  /*1ca90*/  VIADD R73, R93.reuse, 0xcd ;  /* 0x000000cd5d497836 */ /* 0x040fe40000000000 */
[C---:B------:R-:W-:Y:S02]  /*1caa0*/  VIADD R76, R93.reuse, 0xc7 ;  /* 0x000000c75d4c7836 */ /* 0x040fe40000000000 */
[----:B------:R-:W-:Y:S01]  /*1cab0*/  VIADD R47, R93, 0xce ;  /* 0x000000ce5d2f7836 */ /* 0x000fe20000000000 */
[----:B------:R-:W-:Y:S02]  /*1cac0*/  PRMT R83, RZ, 0x7610, R83 ;  /* 0x00007610ff537816 */ /* 0x000fe40000000053 */
[----:B--2---:R-:W-:-:S02]  /*1cad0*/  PRMT R27, RZ, 0x7610, R27 ;  /* 0x00007610ff1b7816 */ /* 0x004fc4000000001b */
[----:B------:R-:W-:Y:S02]  /*1cae0*/  PRMT R28, RZ, 0x7610, R28 ;  /* 0x00007610ff1c7816 */ /* 0x000fe4000000001c */
[----:B---3--:R-:W-:-:S06]  /*1caf0*/  PRMT R26, RZ, 0x7610, R26 ;  /* 0x00007610ff1a7816 */ /* 0x008fcc000000001a */
[----:B------:R0:W2:Y:S02]  /*1cb00*/  @P0 LDG.E.U16 R26, desc[UR20][R4.64] ;  /* 0x00000014041a0981 */ /* 0x0000a4000c1e1500 */
[----:B0-----:R-:W-:Y:S02]  /*1cb10*/  @P0 IMAD.MOV.U32 R4, RZ, RZ, R43 ;  /* 0x000000ffff040224 */ /* 0x001fe400078e002b */
[----:B------:R-:W-:-:S05]  /*1cb20*/  @P0 IMAD.MOV.U32 R5, RZ, RZ, R44 ;  /* 0x000000ffff050224 */ /* 0x000fca00078e002c */
[----:B------:R0:W3:Y:S02]  /*1cb30*/  @P0 LDG.E.U16 R27, desc[UR20][R4.64] ;  /* 0x00000014041b0981 */ /* 0x0000e4000c1e1500 */
[----:B0-----:R-:W-:Y:S02]  /*1cb40*/  @P0 IMAD.MOV.U32 R4, RZ, RZ, R40 ;  /* 0x000000ffff040224 */ /* 0x001fe400078e0028 */
[----:B------:R-:W-:-:S05]  /*1cb50*/  @P0 IMAD.MOV.U32 R5, RZ, RZ, R42 ;  /* 0x000000ffff050224 */ /* 0x000fca00078e002a */
[----:B------:R0:W2:Y:S02]  /*1cb60*/  @P0 LDG.E.U16 R80, desc[UR20][R4.64] ;  /* 0x0000001404500981 */ /* 0x0000a4000c1e1500 */
        /* <DEDUP_REMOVED lines=9> */
[C---:B0-----:R-:W-:Y:S01]  /*1cc00*/  IADD3 R5, PT, PT, R93.reuse, 0xbf, RZ ;  /* 0x000000bf5d057810 */ /* 0x041fe20007ffe0ff */
[----:B------:R-:W-:-:S03]  /*1cc10*/  VIADD R4, R93, 0xc4 ;  /* 0x000000c45d047836 */ /* 0x000fc60000000000 */
[----:B------:R-:W-:Y:S01]  /*1cc20*/  IABS R7, R5 ;  /* 0x0000000500077213 */ /* 0x000fe20000000000 */
[----:B------:R0:W-:Y:S01]  /*1cc30*/  STL [R1+0x15c0], R5 ;  /* 0x0015c00501007387 */ /* 0x0001e20000100800 */
[----:B------:R-:W-:-:S03]  /*1cc40*/  IABS R6, R4 ;  /* 0x0000000400067213 */ /* 0x000fc60000000000 */
[----:B------:R1:W-:Y:S01]  /*1cc50*/  STL [R1+0x15c4], R4 ;  /* 0x0015c40401007387 */ /* 0x0003e20000100800 */
[----:B------:R-:W-:Y:S01]  /*1cc60*/  IMAD.MOV.U32 R11, RZ, RZ, R7 ;  /* 0x000000ffff0b7224 */ /* 0x000fe200078e0007 */
[----:B0-----:R-:W-:Y:S02]  /*1cc70*/  IABS R5, R79 ;  /* 0x0000004f00057213 */ /* 0x001fe40000000000 */
[----:B-1----:R-:W-:-:S03]  /*1cc80*/  IABS R4, R77 ;  /* 0x0000004d00047213 */ /* 0x002fc60000000000 */
[----:B------:R-:W-:Y:S02]  /*1cc90*/  IMAD.MOV.U32 R7, RZ, RZ, R5 ;  /* 0x000000ffff077224 */ /* 0x000fe400078e0005 */
[----:B------:R-:W-:-:S04]  /*1cca0*/  IMAD.MOV.U32 R5, RZ, RZ, R4 ;  /* 0x000000ffff057224 */ /* 0x000fc800078e0004 */
[----:B------:R-:W-:-:S04]  /*1ccb0*/  IMAD.HI.U32 R4, R0, R5, RZ ;  /* 0x0000000500047227 */ /* 0x000fc800078e00ff */
[----:B------:R-:W-:Y:S02]  /*1ccc0*/  IMAD.MOV.U32 R9, RZ, RZ, R6 ;  /* 0x000000ffff097224 */ /* 0x000fe400078e0006 */
[----:B------:R-:W-:Y:S02]  /*1ccd0*/  IMAD.MOV R4, RZ, RZ, -R4 ;  /* 0x000000ffff047224 */ /* 0x000fe400078e0a04 */
[----:B------:R-:W-:-:S04]  /*1cce0*/  IMAD.HI.U32 R6, R0, R7, RZ ;  /* 0x0000000700067227 */ /* 0x000fc800078e00ff */
[----:B------:R-:W-:Y:S01]  /*1ccf0*/  IMAD R46, R90, R4, R5 ;  /* 0x000000045a2e7224 */ /* 0x000fe200078e0205 */
[----:B------:R-:W-:Y:S01]  /*1cd00*/  IABS R5, R75 ;  /* 0x0000004b00057213 */ /* 0x000fe20000000000 */
[----:B------:R-:W-:Y:S01]  /*1cd10*/  IMAD.MOV R6, RZ, RZ, -R6 ;  /* 0x000000ffff067224 */ /* 0x000fe200078e0a06 */
[----:B------:R-:W-:Y:S01]  /*1cd20*/  IABS R4, R73 ;  /* 0x0000004900047213 */ /* 0x000fe20000000000 */
[----:B------:R-:W-:-:S04]  /*1cd30*/  IMAD.HI.U32 R8, R0, R9, RZ ;  /* 0x0000000900087227 */ /* 0x000fc800078e00ff */
[----:B------:R-:W-:Y:S02]  /*1cd40*/  IMAD R78, R90, R6, R7 ;  /* 0x000000065a4e7224 */ /* 0x000fe400078e0207 */
[----:B------:R-:W-:Y:S02]  /*1cd50*/  IMAD.MOV.U32 R7, RZ, RZ, R5 ;  /* 0x000000ffff077224 */ /* 0x000fe400078e0005 */
[----:B------:R-:W-:Y:S01]  /*1cd60*/  IMAD.MOV.U32 R5, RZ, RZ, R4 ;  /* 0x000000ffff057224 */ /* 0x000fe200078e0004 */
[----:B------:R-:W-:Y:S01]  /*1cd70*/  IABS R6, R76 ;  /* 0x0000004c00067213 */ /* 0x000fe20000000000 */
[----:B------:R-:W-:Y:S02]  /*1cd80*/  IMAD.MOV R8, RZ, RZ, -R8 ;  /* 0x000000ffff087224 */ /* 0x000fe400078e0a08 */
[----:B------:R-:W-:-:S04]  /*1cd90*/  IMAD.HI.U32 R4, R0, R5, RZ ;  /* 0x0000000500047227 */ /* 0x000fc800078e00ff */
[----:B------:R-:W-:Y:S02]  /*1cda0*/  IMAD R8, R90, R8, R9 ;  /* 0x000000085a087224 */ /* 0x000fe400078e0209 */
[----:B------:R-:W-:Y:S02]  /*1cdb0*/  IMAD.MOV.U32 R9, RZ, RZ, R6 ;  /* 0x000000ffff097224 */ /* 0x000fe400078e0006 */
[----:B------:R-:W-:Y:S02]  /*1cdc0*/  IMAD.MOV R4, RZ, RZ, -R4 ;  /* 0x000000ffff047224 */ /* 0x000fe400078e0a04 */
[----:B------:R-:W-:Y:S02]  /*1cdd0*/  VIADD R44, R93, 0xcf ;  /* 0x000000cf5d2c7836 */ /* 0x000fe40000000000 */
[----:B------:R-:W-:-:S04]  /*1cde0*/  IMAD.HI.U32 R6, R0, R7, RZ ;  /* 0x0000000700067227 */ /* 0x000fc800078e00ff */
[----:B------:R-:W-:Y:S02]  /*1cdf0*/  VIADD R43, R93, 0xd4 ;  /* 0x000000d45d2b7836 */ /* 0x000fe40000000000 */
[C---:B------:R-:W-:Y:S01]  /*1ce00*/  IMAD R72, R90.reuse, R4, R5 ;  /* 0x000000045a487224 */ /* 0x040fe200078e0205 */
[----:B------:R-:W-:Y:S01]  /*1ce10*/  IABS R5, R44 ;  /* 0x0000002c00057213 */ /* 0x000fe20000000000 */
[----:B------:R-:W-:Y:S01]  /*1ce20*/  IMAD.MOV R6, RZ, RZ, -R6 ;  /* 0x000000ffff067224 */ /* 0x000fe200078e0a06 */
[----:B------:R-:W-:Y:S01]  /*1ce30*/  IABS R4, R43 ;  /* 0x0000002b00047213 */ /* 0x000fe20000000000 */
[----:B------:R-:W-:Y:S02]  /*1ce40*/  STL [R1+0x15c8], R79 ;  /* 0x0015c84f01007387 */ /* 0x000fe40000100800 */
[----:B------:R-:W-:Y:S02]  /*1ce50*/  IMAD R74, R90, R6, R7 ;  /* 0x000000065a4a7224 */ /* 0x000fe400078e0207 */
[----:B------:R-:W-:Y:S01]  /*1ce60*/  STL [R1+0x15d0], R77 ;  /* 0x0015d04d01007387 */ /* 0x000fe20000100800 */
[----:B------:R-:W-:-:S03]  /*1ce70*/  IMAD.MOV.U32 R7, RZ, RZ, R5 ;  /* 0x000000ffff077224 */ /* 0x000fc600078e0005 */
[----:B------:R0:W-:Y:S01]  /*1ce80*/  STL [R1+0x7e8], R8 ;  /* 0x0007e80801007387 */ /* 0x0001e20000100800 */
[----:B------:R-:W-:Y:S01]  /*1ce90*/  IMAD.MOV.U32 R5, RZ, RZ, R4 ;  /* 0x000000ffff057224 */ /* 0x000fe200078e0004 */
[----:B------:R-:W-:Y:S01]  /*1cea0*/  IABS R6, R47 ;  /* 0x0000002f00067213 */ /* 0x000fe20000000000 */
[----:B------:R-:W-:Y:S02]  /*1ceb0*/  @P0 IMAD.MOV.U32 R13, RZ, RZ, R12 ;  /* 0x000000ffff0d0224 */ /* 0x000fe400078e000c */
[----:B------:R-:W-:-:S04]  /*1cec0*/  IMAD.HI.U32 R4, R0, R5, RZ ;  /* 0x0000000500047227 */ /* 0x000fc800078e00ff */
[----:B0-----:R-:W-:-:S04]  /*1ced0*/  IMAD.HI.U32 R8, R0, R9, RZ ;  /* 0x0000000900087227 */ /* 0x001fc800078e00ff */
[----:B------:R-:W-:Y:S02]  /*1cee0*/  IMAD.MOV R8, RZ, RZ, -R8 ;  /* 0x000000ffff087224 */ /* 0x000fe400078e0a08 */
[----:B------:R-:W-:Y:S02]  /*1cef0*/  @P0 IMAD.MOV.U32 R12, RZ, RZ, R10 ;  /* 0x000000ffff0c0224 */ /* 0x000fe400078e000a */
[----:B------:R-:W-:Y:S02]  /*1cf00*/  IMAD R17, R90, R8, R9 ;  /* 0x000000085a117224 */ /* 0x000fe400078e0209 */
[----:B------:R-:W-:Y:S02]  /*1cf10*/  IMAD.MOV.U32 R9, RZ, RZ, R6 ;  /* 0x000000ffff097224 */ /* 0x000fe400078e0006 */
[----:B------:R-:W-:Y:S01]  /*1cf20*/  VIADD R15, R93, 0xd5 ;  /* 0x000000d55d0f7836 */ /* 0x000fe20000000000 */
[----:B------:R-:W-:Y:S01]  /*1cf30*/  STL [R1+0x15cc], R76 ;  /* 0x0015cc4c01007387 */ /* 0x000fe20000100800 */
[----:B------:R-:W-:-:S02]  /*1cf40*/  IMAD.MOV R4, RZ, RZ, -R4 ;  /* 0x000000ffff047224 */ /* 0x000fc400078e0a04 */
[C---:B------:R-:W-:Y:S01]  /*1cf50*/  IMAD.HI.U32 R6, R0.reuse, R7, RZ ;  /* 0x0000000700067227 */ /* 0x040fe200078e00ff */
[----:B------:R0:W2:Y:S03]  /*1cf60*/  @P0 LDG.E.U16 R83, desc[UR20][R12.64] ;  /* 0x000000140c530981 */ /* 0x0000a6000c1e1500 */
[----:B------:R-:W-:Y:S01]  /*1cf70*/  IMAD.HI.U32 R8, R0, R9, RZ ;  /* 0x0000000900087227 */ /* 0x000fe200078e00ff */
[----:B------:R-:W-:Y:S03]  /*1cf80*/  STL [R1+0x15d4], R75 ;  /* 0x0015d44b01007387 */ /* 0x000fe60000100800 */
[----:B------:R-:W-:Y:S01]  /*1cf90*/  IMAD R14, R90, R4, R5 ;  /* 0x000000045a0e7224 */ /* 0x000fe200078e0205 */
[----:B------:R-:W-:Y:S01]  /*1cfa0*/  STL [R1+0x15dc], R73 ;  /* 0x0015dc4901007387 */ /* 0x000fe20000100800 */
[C---:B------:R-:W-:Y:S01]  /*1cfb0*/  VIADD R40, R93.reuse, 0xd7 ;  /* 0x000000d75d287836 */ /* 0x040fe20000000000 */
[----:B------:R-:W-:Y:S01]  /*1cfc0*/  IABS R4, R15 ;  /* 0x0000000f00047213 */ /* 0x000fe20000000000 */
[----:B0-----:R-:W-:Y:S01]  /*1cfd0*/  VIADD R12, R93, 0xd6 ;  /* 0x000000d65d0c7836 */ /* 0x001fe20000000000 */
[----:B------:R-:W-:Y:S01]  /*1cfe0*/  STL [R1+0x15d8], R47 ;  /* 0x0015d82f01007387 */ /* 0x000fe20000100800 */
[----:B------:R-:W-:-:S03]  /*1cff0*/  IMAD.MOV R6, RZ, RZ, -R6 ;  /* 0x000000ffff067224 */ /* 0x000fc600078e0a06 */
[----:B------:R-:W-:Y:S01]  /*1d000*/  STL [R1+0x15e0], R44 ;  /* 0x0015e02c01007387 */ /* 0x000fe20000100800 */
[----:B------:R-:W-:-:S03]  /*1d010*/  IMAD.MOV R8, RZ, RZ, -R8 ;  /* 0x000000ffff087224 */ /* 0x000fc600078e0a08 */
[----:B------:R-:W-:Y:S01]  /*1d020*/  STL [R1+0x15e8], R43 ;  /* 0x0015e82b01007387 */ /* 0x000fe20000100800 */
[----:B------:R-:W-:-:S03]  /*1d030*/  IMAD.MOV.U32 R67, RZ, RZ, R4 ;  /* 0x000000ffff437224 */ /* 0x000fc600078e0004 */
[----:B------:R-:W-:Y:S01]  /*1d040*/  STL [R1+0x15e4], R15 ;  /* 0x0015e40f01007387 */ /* 0x000fe20000100800 */
[----:B------:R-:W-:-:S03]  /*1d050*/  IMAD R42, R90, R6, R7 ;  /* 0x000000065a2a7224 */ /* 0x000fc600078e0207 */
[----:B------:R-:W-:Y:S01]  /*1d060*/  STL [R1+0x15ec], R12 ;  /* 0x0015ec0c01007387 */ /* 0x000fe20000100800 */
[----:B------:R-:W-:-:S03]  /*1d070*/  IMAD R45, R90, R8, R9 ;  /* 0x000000085a2d7224 */ /* 0x000fc600078e0209 */
[----:B------:R-:W-:Y:S04]  /*1d080*/  STL [R1+0x15f0], R40 ;  /* 0x0015f02801007387 */ /* 0x000fe80000100800 */
[----:B------:R-:W2:Y:S04]  /*1d090*/  LDL.LU R4, [R1+0xe48] ;  /* 0x000e480001047983 */ /* 0x000ea80000300800 */
[----:B------:R-:W3:Y:S04]  /*1d0a0*/  LDL.LU R6, [R1+0xe44] ;  /* 0x000e440001067983 */ /* 0x000ee80000300800 */
        /* <DEDUP_REMOVED lines=9> */
[----:B------:R-:W-:-:S05]  /*1d140*/  IABS R9, R12 ;  /* 0x0000000c00097213 */ /* 0x000fca0000000000 */
[----:B------:R-:W-:Y:S02]  /*1d150*/  IMAD.MOV.U32 R66, RZ, RZ, R9 ;  /* 0x000000ffff427224 */ /* 0x000fe400078e0009 */
        /* <DEDUP_REMOVED lines=9> */
[----:B--2---:R-:W-:Y:S04]  /*1d1f0*/  STS.U16 [R19+UR4+0x1300], R4 ;  /* 0x0013000413007988 */ /* 0x004fe80008000404 */
[----:B---3--:R-:W-:Y:S04]  /*1d200*/  STS.U16 [R19+UR4+0x9300], R6 ;  /* 0x0093000613007988 */ /* 0x008fe80008000404 */
[----:B----4-:R-:W-:Y:S04]  /*1d210*/  STS.U16 [R19+UR4+0x1700], R7 ;  /* 0x0017000713007988 */ /* 0x010fe80008000404 */
[----:B------:R-:W-:Y:S04]  /*1d220*/  STS.U16 [R19+UR4+0x9700], R8 ;  /* 0x0097000813007988 */ /* 0x000fe80008000404 */
[----:B------:R-:W-:Y:S04]  /*1d230*/  STS.U16 [R19+UR4+0x1b00], R5 ;  /* 0x001b000513007988 */ /* 0x000fe80008000404 */
[----:B------:R-:W-:Y:S04]  /*1d240*/  STS.U16 [R19+UR4+0x9b00], R86 ;  /* 0x009b005613007988 */ /* 0x000fe80008000404 */
[----:B------:R-:W-:Y:S04]  /*1d250*/  STS.U16 [R19+UR4+0x1f00], R87 ;  /* 0x001f005713007988 */ /* 0x000fe80008000404 */
[----:B------:R-:W-:Y:S04]  /*1d260*/  STS.U16 [R19+UR4+0x9f00], R54 ;  /* 0x009f003613007988 */ /* 0x000fe80008000404 */
[----:B------:R0:W-:Y:S04]  /*1d270*/  STS.U16 [R19+UR4+0x2300], R81 ;  /* 0x0023005113007988 */ /* 0x0001e80008000404 */
[----:B------:R-:W-:Y:S04]  /*1d280*/  STS.U16 [R19+UR4+0xa300], R88 ;  /* 0x00a3005813007988 */ /* 0x000fe80008000404 */
[----:B------:R1:W-:Y:S04]  /*1d290*/  STS.U16 [R19+UR4+0x2700], R49 ;  /* 0x0027003113007988 */ /* 0x0003e80008000404 */
[----:B0-----:R-:W2:Y:S04]  /*1d2a0*/  LDL.LU R81, [R1+0xc7c] ;  /* 0x000c7c0001517983 */ /* 0x001ea80000300800 */
[----:B-1----:R-:W3:Y:S04]  /*1d2b0*/  LDL.LU R49, [R1+0xd40] ;  /* 0x000d400001317983 */ /* 0x002ee80000300800 */
[----:B------:R0:W-:Y:S04]  /*1d2c0*/  STS.U16 [R19+UR4+0xa700], R9 ;  /* 0x00a7000913007988 */ /* 0x0001e80008000404 */
[----:B0-----:R-:W4:Y:S04]  /*1d2d0*/  LDL.LU R9, [R1+0xd3c] ;  /* 0x000d3c0001097983 */ /* 0x001f280000300800 */
[----:B------:R-:W-:Y:S04]  /*1d2e0*/  STS.U16 [R19+UR4+0x2b00], R32 ;  /* 0x002b002013007988 */ /* 0x000fe80008000404 */
[----:B------:R-:W-:Y:S04]  /*1d2f0*/  STS.U16 [R19+UR4+0xab00], R89 ;  /* 0x00ab005913007988 */ /* 0x000fe80008000404 */
[----:B------:R-:W-:Y:S04]  /*1d300*/  STS.U16 [R19+UR4+0x2f00], R91 ;  /* 0x002f005b13007988 */ /* 0x000fe80008000404 */
[----:B------:R0:W-:Y:S04]  /*1d310*/  STS.U16 [R19+UR4+0xaf00], R51 ;  /* 0x00af003313007988 */ /* 0x0001e80008000404 */
        /* <DEDUP_REMOVED lines=16> */
[----:B------:R1:W-:Y:S04]  /*1d420*/  STS.U16 [R19+UR4+0xb300], R18 ;  /* 0x00b3001213007988 */ /* 0x0003e80008000404 */
[----:B------:R-:W4:Y:S04]  /*1d430*/  LDL.LU R91, [R1+0xdc8] ;  /* 0x000dc800015b7983 */ /* 0x000f280000300800 */
[----:B------:R-:W-:Y:S04]  /*1d440*/  STS.U16 [R19+UR4+0x3700], R48 ;  /* 0x0037003013007988 */ /* 0x000fe80008000404 */
[----:B0-----:R-:W4:Y:S04]  /*1d450*/  LDL.LU R92, [R1+0xdc4] ;  /* 0x000dc400015c7983 */ /* 0x001f280000300800 */
[----:B-1----:R-:W4:Y:S04]  /*1d460*/  LDL.LU R18, [R1+0xdc0] ;  /* 0x000dc00001127983 */ /* 0x002f280000300800 */
[----:B--2---:R0:W-:Y:S04]  /*1d470*/  STS.U16 [R19+UR4+0xb700], R81 ;  /* 0x00b7005113007988 */ /* 0x0041e80008000404 */
[----:B---3--:R1:W-:Y:S04]  /*1d480*/  STS.U16 [R19+UR4+0x3b00], R49 ;  /* 0x003b003113007988 */ /* 0x0083e80008000404 */
[----:B0-----:R-:W2:Y:S04]  /*1d490*/  LDL.LU R81, [R1+0xdbc] ;  /* 0x000dbc0001517983 */ /* 0x001ea80000300800 */
[----:B------:R-:W-:Y:S04]  /*1d4a0*/  STL [R1+0x1a54], R3 ;  /* 0x001a540301007387 */ /* 0x000fe80000100800 */
[----:B-1----:R-:W3:Y:S04]  /*1d4b0*/  LDL.LU R49, [R1+0xd90] ;  /* 0x000d900001317983 */ /* 0x002ee80000300800 */
[----:B----4-:R0:W-:Y:S04]  /*1d4c0*/  STS.U16 [R19+UR4+0xbb00], R9 ;  /* 0x00bb000913007988 */ /* 0x0101e80008000404 */
[----:B------:R-:W4:Y:S04]  /*1d4d0*/  LDL.LU R48, [R1+0xd8c] ;  /* 0x000d8c0001307983 */ /* 0x000f280000300800 */
[----:B0-----:R-:W4:Y:S01]  /*1d4e0*/  LDL.LU R9, [R1+0xd88] ;  /* 0x000d880001097983 */ /* 0x001f220000300800 */
[----:B------:R-:W-:-:S04]  /*1d4f0*/  IMAD.HI.U32 R10, R0, R11, RZ ;  /* 0x0000000b000a7227 */ /* 0x000fc800078e00ff */
[----:B------:R-:W-:-:S04]  /*1d500*/  IMAD.MOV R10, RZ, RZ, -R10 ;  /* 0x000000ffff0a7224 */ /* 0x000fc800078e0a0a */
[----:B------:R-:W-:Y:S01]  /*1d510*/  IMAD R16, R90, R10, R11 ;  /* 0x0000000a5a107224 */ /* 0x000fe200078e020b */
[----:B------:R-:W-:-:S05]  /*1d520*/  IABS R10, R40 ;  /* 0x00000028000a7213 */ /* 0x000fca0000000000 */
[----:B------:R-:W-:-:S04]  /*1d530*/  IMAD.MOV.U32 R21, RZ, RZ, R10 ;  /* 0x000000ffff157224 */ /* 0x000fc800078e000a */
[----:B------:R-:W-:-:S04]  /*1d540*/  IMAD.HI.U32 R10, R0, R21, RZ ;  /* 0x00000015000a7227 */ /* 0x000fc800078e00ff */
[----:B------:R-:W-:-:S04]  /*1d550*/  IMAD.MOV R10, RZ, RZ, -R10 ;  /* 0x000000ffff0a7224 */ /* 0x000fc800078e0a0a */
[----:B------:R-:W-:Y:S01]  /*1d560*/  IMAD R10, R90, R10, R21 ;  /* 0x0000000a5a0a7224 */ /* 0x000fe200078e0215 */
[----:B------:R-:W-:Y:S01]  /*1d570*/  LOP3.LUT R21, R3, 0x70, RZ, 0x3c, !PT ;  /* 0x0000007003157812 */ /* 0x000fe200078e3cff */
[----:B------:R-:W-:Y:S04]  /*1d580*/  STS.U16 [R19+UR4+0x3f00], R51 ;  /* 0x003f003313007988 */ /* 0x000fe80008000404 */
[----:B------:R0:W-:Y:S04]  /*1d590*/  STS.U16 [R19+UR4+0xbf00], R2 ;  /* 0x00bf000213007988 */ /* 0x0001e80008000404 */
        /* <DEDUP_REMOVED lines=9> */
[----:B------:R-:W-:Y:S04]  /*1d630*/  STL [R1+0x1550], R21 ;  /* 0x0015501501007387 */ /* 0x000fe80000100800 */
[----:B------:R-:W-:Y:S04]  /*1d640*/  STS.U16 [R21+UR4+0x9380], R87 ;  /* 0x0093805715007988 */ /* 0x000fe80008000404 */
[----:B0-----:R-:W4:Y:S04]  /*1d650*/  LDL.LU R2, [R1+0x1cfc] ;  /* 0x001cfc0001027983 */ /* 0x001f280000300800 */
[----:B------:R-:W-:Y:S04]  /*1d660*/  STS.U16 [R21+UR4+0x1780], R54 ;  /* 0x0017803615007988 */ /* 0x000fe80008000404 */
[----:B------:R-:W4:Y:S04]  /*1d670*/  LDL.LU R51, [R1+0xd84] ;  /* 0x000d840001337983 */ /* 0x000f280000300800 */
[----:B------:R-:W-:Y:S04]  /*1d680*/  STS.U16 [R21+UR4+0x9780], R88 ;  /* 0x0097805815007988 */ /* 0x000fe80008000404 */
[----:B------:R-:W4:Y:S04]  /*1d690*/  LDL.LU R19, [R1+0xd80] ;  /* 0x000d800001137983 */ /* 0x000f280000300800 */
[----:B------:R-:W-:Y:S04]  /*1d6a0*/  STS.U16 [R21+UR4+0x1b80], R32 ;  /* 0x001b802015007988 */ /* 0x000fe80008000404 */
[----:B------:R-:W-:Y:S04]  /*1d6b0*/  STS.U16 [R21+UR4+0x9b80], R89 ;  /* 0x009b805915007988 */ /* 0x000fe80008000404 */
[----:B------:R-:W4:Y:S04]  /*1d6c0*/  LDL.LU R69, [R1+0xd7c] ;  /* 0x000d7c0001457983 */ /* 0x000f280000300800 */
[----:B------:R-:W-:Y:S04]  /*1d6d0*/  STS.U16 [R21+UR4+0x1f80], R91 ;  /* 0x001f805b15007988 */ /* 0x000fe80008000404 */
[----:B------:R-:W4:Y:S04]  /*1d6e0*/  LDL.LU R70, [R1+0xd50] ;  /* 0x000d500001467983 */ /* 0x000f280000300800 */
[----:B------:R-:W-:Y:S04]  /*1d6f0*/  STS.U16 [R21+UR4+0x9f80], R92 ;  /* 0x009f805c15007988 */ /* 0x000fe80008000404 */
[----:B-1----:R-:W4:Y:S04]  /*1d700*/  LDL.LU R71, [R1+0xd4c] ;  /* 0x000d4c0001477983 */ /* 0x002f280000300800 */
[----:B------:R0:W-:Y:S04]  /*1d710*/  STS.U16 [R21+UR4+0x2380], R18 ;  /* 0x0023801215007988 */ /* 0x0001e80008000404 */
[----:B0-----:R-:W4:Y:S04]  /*1d720*/  LDL.LU R18, [R1+0xd44] ;  /* 0x000d440001127983 */ /* 0x001f280000300800 */
[----:B--2---:R0:W-:Y:S04]  /*1d730*/  STS.U16 [R21+UR4+0xa380], R81 ;  /* 0x00a3805115007988 */ /* 0x0041e80008000404 */
[----:B---3--:R1:W-:Y:S04]  /*1d740*/  STS.U16 [R21+UR4+0x2780], R49 ;  /* 0x0027803115007988 */ /* 0x0083e80008000404 */
[----:B0-----:R-:W2:Y:S04]  /*1d750*/  LDL.LU R81, [R1+0xd10] ;  /* 0x000d100001517983 */ /* 0x001ea80000300800 */
[----:B-1----:R-:W3:Y:S04]  /*1d760*/  LDL.LU R49, [R1+0xd0c] ;  /* 0x000d0c0001317983 */ /* 0x002ee80000300800 */
[----:B----4-:R0:W-:Y:S04]  /*1d770*/  STS.U16 [R21+UR4+0xa780], R48 ;  /* 0x00a7803015007988 */ /* 0x0101e80008000404 */
[----:B------:R1:W-:Y:S04]  /*1d780*/  STS.U16 [R21+UR4+0x2b80], R9 ;  /* 0x002b800915007988 */ /* 0x0003e80008000404 */
[----:B0-----:R-:W4:Y:S04]  /*1d790*/  LDL.LU R48, [R1+0xc50] ;  /* 0x000c500001307983 */ /* 0x001f280000300800 */
[----:B-1----:R-:W4:Y:S04]  /*1d7a0*/  LDL.LU R9, [R1+0xc4c] ;  /* 0x000c4c0001097983 */ /* 0x002f280000300800 */
        /* <DEDUP_REMOVED lines=16> */
[----:B------:R1:W-:Y:S04]  /*1d8b0*/  STS.U16 [R21+UR4+0x2f80], R19 ;  /* 0x002f801315007988 */ /* 0x0003e80008000404 */
[----:B0-----:R-:W4:Y:S04]  /*1d8c0*/  LDL.LU R51, [R1+0xa18] ;  /* 0x000a180001337983 */ /* 0x001f280000300800 */
[----:B-1----:R-:W4:Y:S04]  /*1d8d0*/  LDL.LU R19, [R1+0xa14] ;  /* 0x000a140001137983 */ /* 0x002f280000300800 */
[----:B------:R-:W-:Y:S04]  /*1d8e0*/  STS.U16 [R21+UR4+0xaf80], R69 ;  /* 0x00af804515007988 */ /* 0x000fe80008000404 */
[----:B------:R-:W-:Y:S04]  /*1d8f0*/  STS.U16 [R21+UR4+0x3380], R70 ;  /* 0x0033804615007988 */ /* 0x000fe80008000404 */
[----:B------:R-:W-:Y:S04]  /*1d900*/  STS.U16 [R21+UR4+0xb380], R71 ;  /* 0x00b3804715007988 */ /* 0x000fe80008000404 */
[----:B------:R0:W-:Y:S04]  /*1d910*/  STS.U16 [R21+UR4+0x3780], R2 ;  /* 0x0037800215007988 */ /* 0x0001e80008000404 */
[----:B0-----:R-:W4:Y:S04]  /*1d920*/  LDL.LU R2, [R1+0x1cf8] ;  /* 0x001cf80001027983 */ /* 0x001f280000300800 */
[----:B------:R-:W-:Y:S04]  /*1d930*/  STS.U16 [R21+UR4+0xb780], R18 ;  /* 0x00b7801215007988 */ /* 0x000fe80008000404 */
[----:B--2---:R0:W-:Y:S04]  /*1d940*/  STS.U16 [R21+UR4+0x3b80], R81 ;  /* 0x003b805115007988 */ /* 0x0041e80008000404 */
[----:B---3--:R1:W-:Y:S04]  /*1d950*/  STS.U16 [R21+UR4+0xbb80], R49 ;  /* 0x00bb803115007988 */ /* 0x0083e80008000404 */
[----:B0-----:R-:W2:Y:S04]  /*1d960*/  LDL.LU R81, [R1+0xa10] ;  /* 0x000a100001517983 */ /* 0x001ea80000300800 */
[----:B------:R-:W3:Y:S04]  /*1d970*/  LDL.LU R18, [R1+0xa0c] ;  /* 0x000a0c0001127983 */ /* 0x000ee80000300800 */
        /* <DEDUP_REMOVED lines=9> */
[----:B------:R0:W-:Y:S04]  /*1da10*/  STS.U16 [R2+UR4+0x10c00], R6 ;  /* 0x010c000602007988 */ /* 0x0001e80008000404 */
[----:B------:R1:W-:Y:S04]  /*1da20*/  STS.U16 [R2+UR4+0x14000], R19 ;  /* 0x0140001302007988 */ /* 0x0003e80008000404 */
[----:B------:R-:W-:Y:S04]  /*1da30*/  STS.U16 [R2+UR4+0x10000], R84 ;  /* 0x0100005402007988 */ /* 0x000fe80008000404 */
[----:B0-----:R-:W4:Y:S04]  /*1da40*/  LDL.LU R6, [R1+0x9ec] ;  /* 0x0009ec0001067983 */ /* 0x001f280000300800 */
[----:B-1----:R-:W4:Y:S04]  /*1da50*/  LDL.LU R19, [R1+0x9e8] ;  /* 0x0009e80001137983 */ /* 0x002f280000300800 */
        /* <DEDUP_REMOVED lines=14> */
[----:B--2---:R0:W-:Y:S04]  /*1db40*/  STS.U16 [R2+UR4+0x14400], R81 ;  /* 0x0144005102007988 */ /* 0x0041e80008000404 */
[----:B---3--:R1:W-:Y:S04]  /*1db50*/  STS.U16 [R2+UR4+0x14c00], R49 ;  /* 0x014c003102007988 */ /* 0x0083e80008000404 */
[----:B0-----:R-:W2:Y:S04]  /*1db60*/  LDL.LU R81, [R1+0x9e4] ;  /* 0x0009e40001517983 */ /* 0x001ea80000300800 */
[----:B------:R-:W3:Y:S04]  /*1db70*/  LDL.LU R84, [R1+0x9e0] ;  /* 0x0009e00001547983 */ /* 0x000ee80000300800 */
        /* <DEDUP_REMOVED lines=14> */
[----:B------:R0:W-:Y:S04]  /*1dc60*/  STS.U16 [R2+UR4+0x14800], R18 ;  /* 0x0148001202007988 */ /* 0x0001e80008000404 */
[----:B------:R-:W3:Y:S04]  /*1dc70*/  LDL.LU R51, [R1+0x9a4] ;  /* 0x0009a40001337983 */ /* 0x000ee80000300800 */
[----:B----4-:R1:W-:Y:S04]  /*1dc80*/  STS.U16 [R2+UR4+0x15000], R48 ;  /* 0x0150003002007988 */ /* 0x0103e80008000404 */
[----:B0-----:R-:W4:Y:S04]  /*1dc90*/  LDL.LU R18, [R1+0x9a0] ;  /* 0x0009a00001127983 */ /* 0x001f280000300800 */
[----:B------:R0:W-:Y:S04]  /*1dca0*/  STS.U16 [R2+UR4+0x15400], R9 ;  /* 0x0154000902007988 */ /* 0x0001e80008000404 */
[----:B-1----:R-:W4:Y:S04]  /*1dcb0*/  LDL.LU R48, [R1+0x99c] ;  /* 0x00099c0001307983 */ /* 0x002f280000300800 */
[----:B0-----:R-:W4:Y:S01]  /*1dcc0*/  LDL.LU R9, [R1+0x998] ;  /* 0x0009980001097983 */ /* 0x001f220000300800 */
[----:B------:R-:W-:-:S03]  /*1dcd0*/  IMAD.HI.U32 R11, R0, R66, RZ ;  /* 0x00000042000b7227 */ /* 0x000fc600078e00ff */
[----:B------:R-:W-:Y:S01]  /*1dce0*/  STS.U16 [R2+UR4+0x15800], R68 ;  /* 0x0158004402007988 */ /* 0x000fe20008000404 */
[----:B------:R-:W-:-:S03]  /*1dcf0*/  IMAD.HI.U32 R13, R0, R67, RZ ;  /* 0x00000043000d7227 */ /* 0x000fc600078e00ff */
[----:B------:R-:W-:Y:S04]  /*1dd00*/  STS.U16 [R2+UR4+0x15c00], R69 ;  /* 0x015c004502007988 */ /* 0x000fe80008000404 */
[----:B------:R-:W-:Y:S04]  /*1dd10*/  STS.U16 [R2+UR4+0x16000], R70 ;  /* 0x0160004602007988 */ /* 0x000fe80008000404 */
[----:B------:R-:W-:Y:S01]  /*1dd20*/  STS.U16 [R2+UR4+0x16400], R71 ;  /* 0x0164004702007988 */ /* 0x000fe20008000404 */
[----:B------:R-:W-:Y:S02]  /*1dd30*/  IMAD.MOV R11, RZ, RZ, -R11 ;  /* 0x000000ffff0b7224 */ /* 0x000fe400078e0a0b */
[----:B------:R-:W-:-:S02]  /*1dd40*/  IMAD.MOV R13, RZ, RZ, -R13 ;  /* 0x000000ffff0d7224 */ /* 0x000fc400078e0a0d */
[C---:B------:R-:W-:Y:S02]  /*1dd50*/  IMAD R11, R90.reuse, R11, R66 ;  /* 0x0000000b5a0b7224 */ /* 0x040fe400078e0242 */
[----:B------:R-:W-:Y:S01]  /*1dd60*/  IMAD R13, R90, R13, R67 ;  /* 0x0000000d5a0d7224 */ /* 0x000fe200078e0243 */
[----:B------:R0:W-:Y:S04]  /*1dd70*/  STS.U16 [R2+UR4+0x16800], R6 ;  /* 0x0168000602007988 */ /* 0x0001e80008000404 */
[----:B------:R1:W-:Y:S01]  /*1dd80*/  STS.U16 [R2+UR4+0x16c00], R19 ;  /* 0x016c001302007988 */ /* 0x0003e20008000404 */
[----:B0-----:R-:W-:-:S03]  /*1dd90*/  LOP3.LUT R6, R2, 0x10, RZ, 0x3c, !PT ;  /* 0x0000001002067812 */ /* 0x001fc600078e3cff */
[----:B-1----:R-:W4:Y:S04]  /*1dda0*/  LDL.LU R19, [R1+0x994] ;  /* 0x0009940001137983 */ /* 0x002f280000300800 */
[----:B--2---:R0:W-:Y:S04]  /*1ddb0*/  STS.U16 [R2+UR4+0x17000], R81 ;  /* 0x0170005102007988 */ /* 0x0041e80008000404 */
[----:B---3--:R-:W-:Y:S04]  /*1ddc0*/  STS.U16 [R2+UR4+0x17400], R84 ;  /* 0x0174005402007988 */ /* 0x008fe80008000404 */
        /* <DEDUP_REMOVED lines=9> */
[----:B0-----:R-:W2:Y:S04]  /*1de60*/  LDL.LU R81, [R1+0x990] ;  /* 0x0009900001517983 */ /* 0x001ea80000300800 */
[----:B------:R-:W-:Y:S04]  /*1de70*/  STS.U16 [R6+UR4+0x11c80], R88 ;  /* 0x011c805806007988 */ /* 0x000fe80008000404 */
[----:B-1----:R-:W3:Y:S04]  /*1de80*/  LDL.LU R49, [R1+0x98c] ;  /* 0x00098c0001317983 */ /* 0x002ee80000300800 */
[----:B------:R-:W-:Y:S04]  /*1de90*/  STS.U16 [R6+UR4+0x12080], R32 ;  /* 0x0120802006007988 */ /* 0x000fe80008000404 */
[----:B------:R-:W-:Y:S04]  /*1dea0*/  STS.U16 [R6+UR4+0x12480], R89 ;  /* 0x0124805906007988 */ /* 0x000fe80008000404 */
[----:B------:R-:W3:Y:S04]  /*1deb0*/  LDL.LU R21, [R1+0x988] ;  /* 0x0009880001157983 */ /* 0x000ee80000300800 */
[----:B------:R-:W-:Y:S04]  /*1dec0*/  STS.U16 [R6+UR4+0x12880], R91 ;  /* 0x0128805b06007988 */ /* 0x000fe80008000404 */
[----:B------:R-:W3:Y:S04]  /*1ded0*/  LDL.LU R66, [R1+0x984] ;  /* 0x0009840001427983 */ /* 0x000ee80000300800 */
[----:B------:R-:W-:Y:S04]  /*1dee0*/  STS.U16 [R6+UR4+0x12c80], R92 ;  /* 0x012c805c06007988 */ /* 0x000fe80008000404 */
[----:B------:R-:W3:Y:S04]  /*1def0*/  LDL.LU R67, [R1+0x980] ;  /* 0x0009800001437983 */ /* 0x000ee80000300800 */
[----:B------:R-:W-:Y:S04]  /*1df00*/  STS.U16 [R6+UR4+0x13080], R51 ;  /* 0x0130803306007988 */ /* 0x000fe80008000404 */
[----:B------:R-:W3:Y:S04]  /*1df10*/  LDL.LU R68, [R1+0x97c] ;  /* 0x00097c0001447983 */ /* 0x000ee80000300800 */
[----:B----4-:R-:W-:Y:S04]  /*1df20*/  STS.U16 [R6+UR4+0x13480], R18 ;  /* 0x0134801206007988 */ /* 0x010fe80008000404 */
[----:B------:R-:W4:Y:S04]  /*1df30*/  LDL.LU R69, [R1+0x978] ;  /* 0x0009780001457983 */ /* 0x000f280000300800 */
[----:B------:R-:W-:Y:S04]  /*1df40*/  STS.U16 [R6+UR4+0x13880], R48 ;  /* 0x0138803006007988 */ /* 0x000fe80008000404 */
[----:B------:R-:W4:Y:S04]  /*1df50*/  LDL.LU R70, [R1+0x974] ;  /* 0x0009740001467983 */ /* 0x000f280000300800 */
[----:B------:R0:W-:Y:S04]  /*1df60*/  STS.U16 [R6+UR4+0x13c80], R9 ;  /* 0x013c800906007988 */ /* 0x0001e80008000404 */
[----:B------:R-:W4:Y:S04]  /*1df70*/  LDL.LU R71, [R1+0x970] ;  /* 0x0009700001477983 */ /* 0x000f280000300800 */
        /* <DEDUP_REMOVED lines=22> */
[----:B0-----:R-:W2:Y:S04]  /*1e0e0*/  LDL.LU R81, [R1+0x91c] ;  /* 0x00091c0001517983 */ /* 0x001ea80000300800 */
[----:B-1----:R-:W3:Y:S04]  /*1e0f0*/  LDL.LU R49, [R1+0x918] ;  /* 0x0009180001317983 */ /* 0x002ee80000300800 */
[----:B------:R0:W-:Y:S04]  /*1e100*/  STS.U16 [R6+UR4+0x14c80], R21 ;  /* 0x014c801506007988 */ /* 0x0001e80008000404 */
[----:B------:R1:W-:Y:S04]  /*1e110*/  STS.U16 [R6+UR4+0x15080], R66 ;  /* 0x0150804206007988 */ /* 0x0003e80008000404 */
[----:B0-----:R-:W2:Y:S04]  /*1e120*/  LDL.LU R21, [R1+0x1cf4] ;  /* 0x001cf40001157983 */ /* 0x001ea80000300800 */
[----:B------:R0:W-:Y:S04]  /*1e130*/  STS.U16 [R6+UR4+0x15480], R67 ;  /* 0x0154804306007988 */ /* 0x0001e80008000404 */
[----:B-1----:R-:W2:Y:S04]  /*1e140*/  LDL.LU R66, [R1+0x1cf0] ;  /* 0x001cf00001427983 */ /* 0x002ea80000300800 */
[----:B------:R1:W-:Y:S04]  /*1e150*/  STS.U16 [R6+UR4+0x15880], R68 ;  /* 0x0158804406007988 */ /* 0x0003e80008000404 */
[----:B0-----:R-:W2:Y:S04]  /*1e160*/  LDL.LU R67, [R1+0x1cec] ;  /* 0x001cec0001437983 */ /* 0x001ea80000300800 */
[----:B----4-:R0:W-:Y:S04]  /*1e170*/  STS.U16 [R6+UR4+0x15c80], R69 ;  /* 0x015c804506007988 */ /* 0x0101e80008000404 */
[----:B-1----:R-:W4:Y:S04]  /*1e180*/  LDL.LU R68, [R1+0x1ce8] ;  /* 0x001ce80001447983 */ /* 0x002f280000300800 */
[----:B------:R1:W-:Y:S04]  /*1e190*/  STS.U16 [R6+UR4+0x16080], R70 ;  /* 0x0160804606007988 */ /* 0x0003e80008000404 */
[----:B0-----:R-:W2:Y:S04]  /*1e1a0*/  LDL.LU R69, [R1+0x1ce4] ;  /* 0x001ce40001457983 */ /* 0x001ea80000300800 */
[----:B------:R0:W-:Y:S04]  /*1e1b0*/  STS.U16 [R6+UR4+0x16480], R71 ;  /* 0x0164804706007988 */ /* 0x0001e80008000404 */
[----:B-1----:R-:W2:Y:S04]  /*1e1c0*/  LDL.LU R70, [R1+0x1ce0] ;  /* 0x001ce00001467983 */ /* 0x002ea80000300800 */
[----:B------:R1:W-:Y:S04]  /*1e1d0*/  STS.U16 [R6+UR4+0x16880], R9 ;  /* 0x0168800906007988 */ /* 0x0003e80008000404 */
[----:B0-----:R-:W2:Y:S04]  /*1e1e0*/  LDL.LU R71, [R1+0x1cdc] ;  /* 0x001cdc0001477983 */ /* 0x001ea80000300800 */
[----:B-1----:R-:W2:Y:S04]  /*1e1f0*/  LDL.LU R9, [R1+0x1cd8] ;  /* 0x001cd80001097983 */ /* 0x002ea80000300800 */
[----:B--2---:R0:W-:Y:S04]  /*1e200*/  STS.U16 [R6+UR4+0x16c80], R9 ;  /* 0x016c800906007988 */ /* 0x0041e80008000404 */
[----:B------:R1:W-:Y:S04]  /*1e210*/  STS.U16 [R6+UR4+0x17080], R84 ;  /* 0x0170805406007988 */ /* 0x0003e80008000404 */
[----:B------:R2:W-:Y:S01]  /*1e220*/  STS.U16 [R6+UR4+0x17480], R85 ;  /* 0x0174805506007988 */ /* 0x0005e20008000404 */
[----:B0-----:R-:W-:-:S03]  /*1e230*/  LOP3.LUT R9, R2, 0x20, RZ, 0x3c, !PT ;  /* 0x0000002002097812 */ /* 0x001fc600078e3cff */
[----:B------:R0:W-:Y:S04]  /*1e240*/  STS.U16 [R6+UR4+0x17880], R4 ;  /* 0x0178800406007988 */ /* 0x0001e80008000404 */
[----:B-1----:R-:W4:Y:S04]  /*1e250*/  LDL.LU R84, [R1+0x1cd4] ;  /* 0x001cd40001547983 */ /* 0x002f280000300800 */
[----:B--2---:R-:W2:Y:S04]  /*1e260*/  LDL.LU R85, [R1+0x1cd0] ;  /* 0x001cd00001557983 */ /* 0x004ea80000300800 */
[----:B0-----:R-:W2:Y:S04]  /*1e270*/  LDL.LU R4, [R1+0x1ccc] ;  /* 0x001ccc0001047983 */ /* 0x001ea80000300800 */
[----:B------:R0:W-:Y:S04]  /*1e280*/  STS.U16 [R6+UR4+0x17c80], R7 ;  /* 0x017c800706007988 */ /* 0x0001e80008000404 */
[----:B------:R1:W-:Y:S04]  /*1e290*/  STS.U16 [R9+UR4+0x10100], R8 ;  /* 0x0101000809007988 */ /* 0x0003e80008000404 */
[----:B------:R1:W-:Y:S04]  /*1e2a0*/  STS.U16 [R9+UR4+0x10500], R5 ;  /* 0x0105000509007988 */ /* 0x0003e80008000404 */
[----:B0-----:R-:W2:Y:S04]  /*1e2b0*/  LDL.LU R6, [R1+0x1cc8] ;  /* 0x001cc80001067983 */ /* 0x001ea80000300800 */
[----:B------:R-:W2:Y:S04]  /*1e2c0*/  LDL.LU R7, [R1+0x1cc4] ;  /* 0x001cc40001077983 */ /* 0x000ea80000300800 */
[----:B-1----:R-:W2:Y:S04]  /*1e2d0*/  LDL.LU R8, [R1+0x1cc0] ;  /* 0x001cc00001087983 */ /* 0x002ea80000300800 */
[----:B------:R-:W2:Y:S04]  /*1e2e0*/  LDL.LU R5, [R1+0x1cbc] ;  /* 0x001cbc0001057983 */ /* 0x000ea80000300800 */
[----:B------:R0:W-:Y:S04]  /*1e2f0*/  STS.U16 [R9+UR4+0x10900], R86 ;  /* 0x0109005609007988 */ /* 0x0001e80008000404 */
[----:B------:R1:W-:Y:S04]  /*1e300*/  STS.U16 [R9+UR4+0x10d00], R87 ;  /* 0x010d005709007988 */ /* 0x0003e80008000404 */
[----:B------:R3:W-:Y:S04]  /*1e310*/  STS.U16 [R9+UR4+0x11100], R54 ;  /* 0x0111003609007988 */ /* 0x0007e80008000404 */
[----:B0-----:R-:W2:Y:S04]  /*1e320*/  LDL.LU R86, [R1+0x1cb8] ;  /* 0x001cb80001567983 */ /* 0x001ea80000300800 */
[----:B-1----:R-:W2:Y:S04]  /*1e330*/  LDL.LU R87, [R1+0x1cb4] ;  /* 0x001cb40001577983 */ /* 0x002ea80000300800 */
[----:B---3--:R-:W3:Y:S04]  /*1e340*/  LDL.LU R54, [R1+0x1cb0] ;  /* 0x001cb00001367983 */ /* 0x008ee80000300800 */
[----:B------:R0:W-:Y:S04]  /*1e350*/  STS.U16 [R9+UR4+0x11500], R88 ;  /* 0x0115005809007988 */ /* 0x0001e80008000404 */
[----:B------:R1:W-:Y:S04]  /*1e360*/  STS.U16 [R9+UR4+0x11900], R32 ;  /* 0x0119002009007988 */ /* 0x0003e80008000404 */
[----:B------:R1:W-:Y:S04]  /*1e370*/  STS.U16 [R9+UR4+0x11d00], R89 ;  /* 0x011d005909007988 */ /* 0x0003e80008000404 */
[----:B0-----:R-:W2:Y:S04]  /*1e380*/  LDL.LU R88, [R1+0x1cac] ;  /* 0x001cac0001587983 */ /* 0x001ea80000300800 */
[----:B-1----:R-:W2:Y:S04]  /*1e390*/  LDL.LU R32, [R1+0x1ca8] ;  /* 0x001ca80001207983 */ /* 0x002ea80000300800 */
[----:B------:R-:W2:Y:S04]  /*1e3a0*/  LDL.LU R89, [R1+0x1ca4] ;  /* 0x001ca40001597983 */ /* 0x000ea80000300800 */
        /* <DEDUP_REMOVED lines=14> */
[----:B0-----:R-:W2:Y:S04]  /*1e490*/  LDL.LU R81, [R1+0x1c88] ;  /* 0x001c880001517983 */ /* 0x001ea80000300800 */
[----:B-1----:R-:W2:Y:S04]  /*1e4a0*/  LDL.LU R49, [R1+0x1c84] ;  /* 0x001c840001317983 */ /* 0x002ea80000300800 */
[----:B--2---:R0:W-:Y:S04]  /*1e4b0*/  STS.U16 [R9+UR4+0x14100], R49 ;  /* 0x0141003109007988 */ /* 0x0041e80008000404 */
[----:B------:R1:W-:Y:S04]  /*1e4c0*/  STS.U16 [R9+UR4+0x14500], R81 ;  /* 0x0145005109007988 */ /* 0x0003e80008000404 */
[----:B------:R2:W-:Y:S04]  /*1e4d0*/  STS.U16 [R9+UR4+0x14900], R19 ;  /* 0x0149001309007988 */ /* 0x0005e80008000404 */
[----:B0-----:R-:W4:Y:S04]  /*1e4e0*/  LDL.LU R49, [R1+0x1c80] ;  /* 0x001c800001317983 */ /* 0x001f280000300800 */
[----:B-1----:R-:W4:Y:S04]  /*1e4f0*/  LDL.LU R81, [R1+0x1c7c] ;  /* 0x001c7c0001517983 */ /* 0x002f280000300800 */
[----:B------:R0:W-:Y:S04]  /*1e500*/  STS.U16 [R9+UR4+0x14d00], R48 ;  /* 0x014d003009007988 */ /* 0x0001e80008000404 */
[----:B--2---:R-:W2:Y:S04]  /*1e510*/  LDL.LU R19, [R1+0x1c78] ;  /* 0x001c780001137983 */ /* 0x004ea80000300800 */
[----:B------:R1:W-:Y:S04]  /*1e520*/  STS.U16 [R9+UR4+0x15100], R18 ;  /* 0x0151001209007988 */ /* 0x0003e80008000404 */
[----:B0-----:R-:W2:Y:S04]  /*1e530*/  LDL.LU R48, [R1+0x1c74] ;  /* 0x001c740001307983 */ /* 0x001ea80000300800 */
[----:B------:R0:W-:Y:S04]  /*1e540*/  STS.U16 [R9+UR4+0x15500], R51 ;  /* 0x0155003309007988 */ /* 0x0001e80008000404 */
[----:B-1----:R-:W2:Y:S04]  /*1e550*/  LDL.LU R18, [R1+0x1c70] ;  /* 0x001c700001127983 */ /* 0x002ea80000300800 */
        /* <DEDUP_REMOVED lines=10> */
[----:B---3--:R0:W-:Y:S04]  /*1e600*/  STS.U16 [R9+UR4+0x16d00], R54 ;  /* 0x016d003609007988 */ /* 0x0081e80008000404 */
[----:B-1----:R-:W3:Y:S04]  /*1e610*/  LDL.LU R88, [R1+0x1c5c] ;  /* 0x001c5c0001587983 */ /* 0x002ee80000300800 */
[----:B------:R1:W-:Y:S01]  /*1e620*/  STS.U16 [R9+UR4+0x17100], R87 ;  /* 0x0171005709007988 */ /* 0x0003e20008000404 */
[----:B0-----:R-:W-:-:S03]  /*1e630*/  LOP3.LUT R54, R2, 0x30, RZ, 0x3c, !PT ;  /* 0x0000003002367812 */ /* 0x001fc600078e3cff */
[----:B------:R0:W-:Y:S04]  /*1e640*/  STS.U16 [R9+UR4+0x17500], R86 ;  /* 0x0175005609007988 */ /* 0x0001e80008000404 */
[----:B------:R0:W-:Y:S04]  /*1e650*/  STS.U16 [R9+UR4+0x17900], R5 ;  /* 0x0179000509007988 */ /* 0x0001e80008000404 */
[----:B-1----:R-:W2:Y:S04]  /*1e660*/  LDL.LU R87, [R1+0x1c58] ;  /* 0x001c580001577983 */ /* 0x002ea80000300800 */
[----:B0-----:R-:W2:Y:S04]  /*1e670*/  LDL.LU R86, [R1+0x1c54] ;  /* 0x001c540001567983 */ /* 0x001ea80000300800 */
[----:B------:R-:W2:Y:S04]  /*1e680*/  LDL.LU R5, [R1+0x1c50] ;  /* 0x001c500001057983 */ /* 0x000ea80000300800 */
        /* <DEDUP_REMOVED lines=9> */
[----:B----4-:R4:W-:Y:S04]  /*1e720*/  STS.U16 [R54+UR4+0x11180], R84 ;  /* 0x0111805436007988 */ /* 0x0109e80008000404 */
[----:B0-----:R-:W2:Y:S04]  /*1e730*/  LDL.LU R4, [R1+0x1c3c] ;  /* 0x001c3c0001047983 */ /* 0x001ea80000300800 */
[----:B-1----:R-:W2:Y:S04]  /*1e740*/  LDL.LU R85, [R1+0x1c38] ;  /* 0x001c380001557983 */ /* 0x002ea80000300800 */
[----:B----4-:R-:W4:Y:S04]  /*1e750*/  LDL.LU R84, [R1+0x1c34] ;  /* 0x001c340001547983 */ /* 0x010f280000300800 */
        /* <DEDUP_REMOVED lines=15> */
[----:B0-----:R-:W3:Y:S04]  /*1e850*/  LDL.LU R21, [R1+0x1c18] ;  /* 0x001c180001157983 */ /* 0x001ee80000300800 */
[----:B-1----:R-:W3:Y:S04]  /*1e860*/  LDL.LU R50, [R1+0x1c14] ;  /* 0x001c140001327983 */ /* 0x002ee80000300800 */
[----:B------:R-:W3:Y:S04]  /*1e870*/  LDL.LU R20, [R1+0x1c10] ;  /* 0x001c100001147983 */ /* 0x000ee80000300800 */
[----:B------:R0:W-:Y:S04]  /*1e880*/  STS.U16 [R54+UR4+0x13980], R53 ;  /* 0x0139803536007988 */ /* 0x0001e80008000404 */
[----:B------:R1:W-:Y:S04]  /*1e890*/  STS.U16 [R54+UR4+0x13d80], R52 ;  /* 0x013d803436007988 */ /* 0x0003e80008000404 */
[----:B------:R1:W-:Y:S04]  /*1e8a0*/  STS.U16 [R54+UR4+0x14180], R23 ;  /* 0x0141801736007988 */ /* 0x0003e80008000404 */
[----:B0-----:R-:W3:Y:S04]  /*1e8b0*/  LDL.LU R53, [R1+0x1c0c] ;  /* 0x001c0c0001357983 */ /* 0x001ee80000300800 */
[----:B-1----:R-:W3:Y:S04]  /*1e8c0*/  LDL.LU R52, [R1+0x1c08] ;  /* 0x001c080001347983 */ /* 0x002ee80000300800 */
[----:B------:R-:W3:Y:S04]  /*1e8d0*/  LDL.LU R23, [R1+0x1c04] ;  /* 0x001c040001177983 */ /* 0x000ee80000300800 */
[----:B------:R0:W-:Y:S04]  /*1e8e0*/  STS.U16 [R54+UR4+0x14580], R24 ;  /* 0x0145801836007988 */ /* 0x0001e80008000404 */
[----:B0-----:R-:W3:Y:S04]  /*1e8f0*/  LDL.LU R24, [R1+0x6b8] ;  /* 0x0006b80001187983 */ /* 0x001ee80000300800 */
[----:B------:R0:W-:Y:S04]  /*1e900*/  STS.U16 [R54+UR4+0x14980], R65 ;  /* 0x0149804136007988 */ /* 0x0001e80008000404 */
[----:B------:R1:W-:Y:S04]  /*1e910*/  STS.U16 [R54+UR4+0x14d80], R29 ;  /* 0x014d801d36007988 */ /* 0x0003e80008000404 */
[----:B------:R1:W-:Y:S04]  /*1e920*/  STS.U16 [R54+UR4+0x15180], R64 ;  /* 0x0151804036007988 */ /* 0x0003e80008000404 */
[----:B0-----:R-:W4:Y:S04]  /*1e930*/  LDL.LU R65, [R1+0x1c00] ;  /* 0x001c000001417983 */ /* 0x001f280000300800 */
        /* <DEDUP_REMOVED lines=16> */
[----:B0-----:R-:W4:Y:S01]  /*1ea40*/  LDL.LU R58, [R1+0x1be4] ;  /* 0x001be400013a7983 */ /* 0x001f220000300800 */
[----:B-1----:R-:W-:-:S03]  /*1ea50*/  LOP3.LUT R22, R2, 0x40, RZ, 0x3c, !PT ;  /* 0x0000004002167812 */ /* 0x002fc600078e3cff */
[----:B------:R0:W-:Y:S04]  /*1ea60*/  STL [R1+0x1ac4], R2 ;  /* 0x001ac40201007387 */ /* 0x0001e80000100800 */
[----:B0-----:R-:W4:Y:S04]  /*1ea70*/  LDL.LU R2, [R1+0x708] ;  /* 0x0007080001027983 */ /* 0x001f280000300800 */
        /* <DEDUP_REMOVED lines=9> */
[----:B------:R0:W-:Y:S04]  /*1eb10*/  STS.U16 [R22+UR4+0x10e00], R38 ;  /* 0x010e002616007988 */ /* 0x0001e80008000404 */
[----:B------:R0:W-:Y:S04]  /*1eb20*/  STS.U16 [R22+UR4+0x11200], R37 ;  /* 0x0112002516007988 */ /* 0x0001e80008000404 */
[----:B------:R0:W-:Y:S04]  /*1eb30*/  STS.U16 [R22+UR4+0x11600], R25 ;  /* 0x0116001916007988 */ /* 0x0001e80008000404 */
[----:B------:R-:W4:Y:S04]  /*1eb40*/  LDL.LU R31, [R1+0x6c0] ;  /* 0x0006c000011f7983 */ /* 0x000f280000300800 */
[----:B------:R1:W-:Y:S04]  /*1eb50*/  STS.U16 [R22+UR4+0x11a00], R36 ;  /* 0x011a002416007988 */ /* 0x0003e80008000404 */
[----:B0-----:R-:W4:Y:S04]  /*1eb60*/  LDL.LU R41, [R1+0x1bd4] ;  /* 0x001bd40001297983 */ /* 0x001f280000300800 */
[----:B------:R0:W-:Y:S04]  /*1eb70*/  STS.U16 [R22+UR4+0x11e00], R35 ;  /* 0x011e002316007988 */ /* 0x0001e80008000404 */
[----:B-1----:R-:W4:Y:S04]  /*1eb80*/  LDL.LU R39, [R1+0x1bd0] ;  /* 0x001bd00001277983 */ /* 0x002f280000300800 */
[----:B------:R1:W-:Y:S04]  /*1eb90*/  STS.U16 [R22+UR4+0x12200], R34 ;  /* 0x0122002216007988 */ /* 0x0003e80008000404 */
[----:B------:R-:W4:Y:S04]  /*1eba0*/  LDL.LU R55, [R1+0xebc] ;  /* 0x000ebc0001377983 */ /* 0x000f280000300800 */
[----:B------:R0:W-:Y:S04]  /*1ebb0*/  STS.U16 [R22+UR4+0x12600], R26 ;  /* 0x0126001a16007988 */ /* 0x0001e80008000404 */
[----:B------:R-:W4:Y:S04]  /*1ebc0*/  LDL.LU R38, [R1+0x1bcc] ;  /* 0x001bcc0001267983 */ /* 0x000f280000300800 */
[----:B------:R0:W-:Y:S04]  /*1ebd0*/  STS.U16 [R22+UR4+0x12a00], R27 ;  /* 0x012a001b16007988 */ /* 0x0001e80008000404 */
[----:B------:R-:W4:Y:S04]  /*1ebe0*/  LDL.LU R37, [R1+0x1bc8] ;  /* 0x001bc80001257983 */ /* 0x000f280000300800 */
[----:B------:R0:W-:Y:S04]  /*1ebf0*/  STS.U16 [R22+UR4+0x12e00], R80 ;  /* 0x012e005016007988 */ /* 0x0001e80008000404 */
[----:B------:R-:W4:Y:S04]  /*1ec00*/  LDL.LU R25, [R1+0xec0] ;  /* 0x000ec00001197983 */ /* 0x000f280000300800 */
[----:B------:R-:W4:Y:S04]  /*1ec10*/  LDL.LU R36, [R1+0x1bc4] ;  /* 0x001bc40001247983 */ /* 0x000f280000300800 */
[----:B0-----:R-:W4:Y:S04]  /*1ec20*/  LDL.LU R35, [R1+0x1bc0] ;  /* 0x001bc00001237983 */ /* 0x001f280000300800 */
[----:B------:R0:W-:Y:S04]  /*1ec30*/  STS.U16 [R22+UR4+0x13200], R33 ;  /* 0x0132002116007988 */ /* 0x0001e80008000404 */
[----:B-1----:R-:W4:Y:S04]  /*1ec40*/  LDL.LU R34, [R1+0x1bbc] ;  /* 0x001bbc0001227983 */ /* 0x002f280000300800 */
[----:B------:R1:W-:Y:S04]  /*1ec50*/  STS.U16 [R22+UR4+0x13600], R82 ;  /* 0x0136005216007988 */ /* 0x0003e80008000404 */
[----:B------:R-:W4:Y:S04]  /*1ec60*/  LDL.LU R26, [R1+0x1bb8] ;  /* 0x001bb800011a7983 */ /* 0x000f280000300800 */
[----:B------:R-:W4:Y:S04]  /*1ec70*/  LDL.LU R27, [R1+0x1bb4] ;  /* 0x001bb400011b7983 */ /* 0x000f280000300800 */
[----:B------:R-:W-:Y:S04]  /*1ec80*/  STS.U16 [R22+UR4+0x13a00], R28 ;  /* 0x013a001c16007988 */ /* 0x000fe80008000404 */
[----:B------:R0:W-:Y:S01]  /*1ec90*/  STS.U16 [R22+UR4+0x13e00], R83 ;  /* 0x013e005316007988 */ /* 0x0001e20008000404 */
[----:B--2---:R-:W-:Y:S01]  /*1eca0*/  PRMT R70, RZ, 0x7610, R70 ;  /* 0x00007610ff467816 */ /* 0x004fe20000000046 */
[----:B---3--:R-:W-:Y:S01]  /*1ecb0*/  @!P2 IMAD.MOV R24, RZ, RZ, -R24 ;  /* 0x000000ffff18a224 */ /* 0x008fe200078e0a18 */
[----:B------:R-:W-:-:S13]  /*1ecc0*/  ISETP.GT.U32.AND P2, PT, R90, R32, PT ;  /* 0x000000205a00720c */ /* 0x000fda0003f44070 */
[----:B------:R-:W-:-:S05]  /*1ecd0*/  @!P2 IMAD.IADD R32, R32, 0x1, -R90 ;  /* 0x000000012020a824 */ /* 0x000fca00078e0a5a */
[----:B------:R-:W-:-:S13]  /*1ece0*/  ISETP.GT.U32.AND P2, PT, R90, R32, PT ;  /* 0x000000205a00720c */ /* 0x000fda0003f44070 */
[----:B------:R-:W-:Y:S01]  /*1ecf0*/  @!P2 IMAD.IADD R32, R32, 0x1, -R90 ;  /* 0x000000012020a824 */ /* 0x000fe200078e0a5a */
[----:B----4-:R-:W-:-:S05]  /*1ed00*/  SEL R29, R2, R29, !P3 ;  /* 0x0000001d021d7207 */ /* 0x010fca0005800000 */
[----:B------:R-:W-:Y:S01]  /*1ed10*/  IMAD R29, R29, UR7, RZ ;  /* 0x000000071d1d7c24 */ /* 0x000fe2000f8e02ff */
[----:B------:R-:W-:-:S04]  /*1ed20*/  SEL R30, R2, R30, !P3 ;  /* 0x0000001e021e7207 */ /* 0x000fc80005800000 */
[C---:B------:R-:W-:Y:S01]  /*1ed30*/  LEA R80, P2, R29.reuse, R91, 0x1 ;  /* 0x0000005b1d507211 */ /* 0x040fe200078408ff */
[----:B0-----:R-:W-:Y:S02]  /*1ed40*/  IMAD R33, R30, UR7, RZ ;  /* 0x000000071e217c24 */ /* 0x001fe4000f8e02ff */
[----:B------:R-:W2:Y:S01]  /*1ed50*/  LDL.LU R30, [R1+0x6c4] ;  /* 0x0006c400011e7983 */ /* 0x000ea20000300800 */
[----:B-1----:R-:W-:-:S03]  /*1ed60*/  LEA.HI.X.SX32 R82, R29, R92, 0x1, P2 ;  /* 0x0000005c1d527211 */ /* 0x002fc600010f0eff */
[----:B------:R-:W-:Y:S02]  /*1ed70*/  STL [R1+0xb00], R80 ;  /* 0x000b005001007387 */ /* 0x000fe40000100800 */
[----:B------:R-:W-:Y:S02]  /*1ed80*/  @P0 IMAD.MOV.U32 R83, RZ, RZ, R82 ;  /* 0x000000ffff530224 */ /* 0x000fe400078e0052 */
[----:B------:R-:W3:Y:S01]  /*1ed90*/  LDL.LU R28, [R1+0xecc] ;  /* 0x000ecc00011c7983 */ /* 0x000ee20000300800 */
[----:B------:R-:W-:-:S03]  /*1eda0*/  PRMT R54, RZ, 0x7610, R54 ;  /* 0x00007610ff367816 */ /* 0x000fc60000000036 */
[----:B------:R0:W-:Y:S01]  /*1edb0*/  STL [R1+0xafc], R82 ;  /* 0x000afc5201007387 */ /* 0x0001e20000100800 */
[----:B------:R-:W-:-:S03]  /*1edc0*/  LEA R29, P2, R33, R91, 0x1 ;  /* 0x0000005b211d7211 */ /* 0x000fc600078408ff */
[----:B------:R-:W4:Y:S01]  /*1edd0*/  LDL.LU R22, [R1+0x1bb0] ;  /* 0x001bb00001167983 */ /* 0x000f220000300800 */
[----:B0-----:R-:W-:-:S05]  /*1ede0*/  @P0 IMAD.MOV.U32 R82, RZ, RZ, R80 ;  /* 0x000000ffff520224 */ /* 0x001fca00078e0050 */
[----:B------:R0:W2:Y:S01]  /*1edf0*/  @P0 LDG.E.U16 R54, desc[UR20][R82.64] ;  /* 0x0000001452360981 */ /* 0x0000a2000c1e1500 */
[----:B------:R-:W-:Y:S01]  /*1ee00*/  LEA.HI.X.SX32 R33, R33, R92, 0x1, P2 ;  /* 0x0000005c21217211 */ /* 0x000fe200010f0eff */
[----:B0-----:R-:W-:-:S03]  /*1ee10*/  @P0 IMAD.MOV.U32 R82, RZ, RZ, R29 ;  /* 0x000000ffff520224 */ /* 0x001fc600078e001d */
[----:B------:R-:W-:-:S05]  /*1ee20*/  @P0 MOV R83, R33 ;  /* 0x0000002100530202 */ /* 0x000fca0000000f00 */
[----:B------:R-:W3:Y:S01]  /*1ee30*/  @P0 LDG.E.U16 R70, desc[UR20][R82.64] ;  /* 0x0000001452460981 */ /* 0x000ee2000c1e1500 */
[----:B------:R-:W-:-:S03]  /*1ee40*/  ISETP.GT.U32.AND P2, PT, R90, R31, PT ;  /* 0x0000001f5a00720c */ /* 0x000fc60003f44070 */
[----:B------:R-:W-:Y:S01]  /*1ee50*/  STL [R1+0xb08], R29 ;  /* 0x000b081d01007387 */ /* 0x000fe20000100800 */
[----:B------:R-:W-:Y:S01]  /*1ee60*/  @!P4 IMAD.MOV R32, RZ, RZ, -R32 ;  /* 0x000000ffff20c224 */ /* 0x000fe200078e0a20 */
[----:B------:R-:W-:-:S08]  /*1ee70*/  PRMT R41, RZ, 0x7610, R41 ;  /* 0x00007610ff297816 */ /* 0x000fd00000000029 */
[----:B------:R-:W-:Y:S01]  /*1ee80*/  @!P2 IMAD.IADD R31, R31, 0x1, -R90 ;  /* 0x000000011f1fa824 */ /* 0x000fe200078e0a5a */
[C---:B------:R-:W-:Y:S02]  /*1ee90*/  SEL R25, R2.reuse, R25, !P3 ;  /* 0x0000001902197207 */ /* 0x040fe40005800000 */
[----:B------:R-:W-:Y:S01]  /*1eea0*/  PRMT R27, RZ, 0x7610, R27 ;  /* 0x00007610ff1b7816 */ /* 0x000fe2000000001b */
[----:B--2---:R0:W-:Y:S02]  /*1eeb0*/  STL [R1+0x8fc], R54 ;  /* 0x0008fc3601007387 */ /* 0x0041e40000100800 */
[----:B0-----:R-:W-:-:S05]  /*1eec0*/  SEL R54, R2, R55, !P3 ;  /* 0x0000003702367207 */ /* 0x001fca0005800000 */
[----:B------:R-:W-:Y:S02]  /*1eed0*/  IMAD R55, R54, UR7, RZ ;  /* 0x0000000736377c24 */ /* 0x000fe4000f8e02ff */
[----:B------:R-:W-:Y:S01]  /*1eee0*/  IMAD R54, R25, UR7, RZ ;  /* 0x0000000719367c24 */ /* 0x000fe2000f8e02ff */
[----:B------:R0:W-:Y:S01]  /*1eef0*/  STL [R1+0xb04], R33 ;  /* 0x000b042101007387 */ /* 0x0001e20000100800 */
[----:B------:R-:W1:Y:S01]  /*1ef00*/  LDCU UR7, c[0x0][0x3b0] ;  /* 0x00007600ff0777ac */ /* 0x000e620008000800 */
[CC--:B------:R-:W-:Y:S02]  /*1ef10*/  LEA R29, P4, R55.reuse, R91.reuse, 0x1 ;  /* 0x0000005b371d7211 */ /* 0x0c0fe400078808ff */
[----:B---3--:R-:W-:Y:S02]  /*1ef20*/  STL [R1+0x1a58], R70 ;  /* 0x001a584601007387 */ /* 0x008fe40000100800 */
[----:B------:R-:W-:Y:S02]  /*1ef30*/  LEA.HI.X.SX32 R55, R55, R92, 0x1, P4 ;  /* 0x0000005c37377211 */ /* 0x000fe400020f0eff */
[----:B------:R-:W2:Y:S01]  /*1ef40*/  LDL.LU R25, [R1+0x6c8] ;  /* 0x0006c80001197983 */ /* 0x000ea20000300800 */
[----:B0-----:R-:W-:-:S03]  /*1ef50*/  LEA R33, P2, R54, R91, 0x1 ;  /* 0x0000005b36217211 */ /* 0x001fc600078408ff */
[----:B------:R-:W-:Y:S01]  /*1ef60*/  STL [R1+0xb10], R29 ;  /* 0x000b101d01007387 */ /* 0x000fe20000100800 */
[----:B------:R-:W-:Y:S01]  /*1ef70*/  LEA.HI.X.SX32 R54, R54, R92, 0x1, P2 ;  /* 0x0000005c36367211 */ /* 0x000fe200010f0eff */
[----:B------:R-:W-:Y:S02]  /*1ef80*/  @P0 IMAD.MOV.U32 R82, RZ, RZ, R29 ;  /* 0x000000ffff520224 */ /* 0x000fe400078e001d */
[----:B------:R-:W-:Y:S01]  /*1ef90*/  STL [R1+0xb40], R33 ;  /* 0x000b402101007387 */ /* 0x000fe20000100800 */
[----:B------:R-:W-:-:S03]  /*1efa0*/  @P0 IMAD.MOV.U32 R83, RZ, RZ, R55 ;  /* 0x000000ffff530224 */ /* 0x000fc600078e0037 */
[----:B------:R0:W-:Y:S04]  /*1efb0*/  STL [R1+0xb0c], R55 ;  /* 0x000b0c3701007387 */ /* 0x0001e80000100800 */
[----:B------:R3:W-:Y:S04]  /*1efc0*/  STL [R1+0xb3c], R54 ;  /* 0x000b3c3601007387 */ /* 0x0007e80000100800 */
[----:B------:R-:W2:Y:S01]  /*1efd0*/  @P0 LDG.E.U16 R41, desc[UR20][R82.64] ;  /* 0x0000001452290981 */ /* 0x000ea2000c1e1500 */
[----:B0-----:R-:W-:Y:S02]  /*1efe0*/  @P0 IMAD.MOV.U32 R55, RZ, RZ, R54 ;  /* 0x000000ffff370224 */ /* 0x001fe400078e0036 */
[----:B---3--:R-:W-:-:S05]  /*1eff0*/  @P0 IMAD.MOV.U32 R54, RZ, RZ, R33 ;  /* 0x000000ffff360224 */ /* 0x008fca00078e0021 */
[----:B------:R0:W3:Y:S01]  /*1f000*/  @P0 LDG.E.U16 R27, desc[UR20][R54.64] ;  /* 0x00000014361b0981 */ /* 0x0000e2000c1e1500 */
[C---:B------:R-:W-:Y:S02]  /*1f010*/  ISETP.GT.U32.AND P4, PT, R90.reuse, R31, PT ;  /* 0x0000001f5a00720c */ /* 0x040fe40003f84070 */
[----:B------:R-:W-:Y:S02]  /*1f020*/  ISETP.GT.U32.AND P2, PT, R90, R30, PT ;  /* 0x0000001e5a00720c */ /* 0x000fe40003f44070 */
[C---:B------:R-:W-:Y:S02]  /*1f030*/  SEL R28, R2.reuse, R28, !P3 ;  /* 0x0000001c021c7207 */ /* 0x040fe40005800000 */
[----:B------:R-:W-:-:S03]  /*1f040*/  SEL R24, R2, R24, !P3 ;  /* 0x0000001802187207 */ /* 0x000fc60005800000 */
[----:B------:R-:W-:Y:S01]  /*1f050*/  IMAD R28, R28, UR9, RZ ;  /* 0x000000091c1c7c24 */ /* 0x000fe2000f8e02ff */
[----:B------:R-:W-:Y:S01]  /*1f060*/  PRMT R71, RZ, 0x7610, R71 ;  /* 0x00007610ff477816 */ /* 0x000fe20000000047 */
[----:B------:R-:W1:Y:S02]  /*1f070*/  LDCU UR9, c[0x0][0x3b0] ;  /* 0x00007600ff0977ac */ /* 0x000e640008000800 */
[--C-:B------:R-:W-:Y:S01]  /*1f080*/  @!P4 IMAD.IADD R31, R31, 0x1, -R90.reuse ;  /* 0x000000011f1fc824 */ /* 0x100fe200078e0a5a */
[----:B0-----:R-:W-:Y:S01]  /*1f090*/  LEA R54, P4, R28, R91, 0x1 ;  /* 0x0000005b1c367211 */ /* 0x001fe200078808ff */
[----:B------:R-:W-:-:S03]  /*1f0a0*/  @!P2 IMAD.IADD R30, R30, 0x1, -R90 ;  /* 0x000000011e1ea824 */ /* 0x000fc600078e0a5a */
[----:B------:R-:W-:Y:S02]  /*1f0b0*/  LEA.HI.X.SX32 R55, R28, R92, 0x1, P4 ;  /* 0x0000005c1c377211 */ /* 0x000fe400020f0eff */
[----:B------:R-:W-:-:S03]  /*1f0c0*/  PRMT R38, RZ, 0x7610, R38 ;  /* 0x00007610ff267816 */ /* 0x000fc60000000026 */
[----:B------:R0:W4:Y:S04]  /*1f0d0*/  @P0 LDG.E.U16 R71, desc[UR20][R54.64] ;  /* 0x0000001436470981 */ /* 0x000128000c1e1500 */
[----:B--2---:R-:W-:Y:S04]  /*1f0e0*/  STL [R1+0x1a5c], R41 ;  /* 0x001a5c2901007387 */ /* 0x004fe80000100800 */
[----:B------:R-:W2:Y:S04]  /*1f0f0*/  LDL.LU R29, [R1+0x6cc] ;  /* 0x0006cc00011d7983 */ /* 0x000ea80000300800 */
[----:B---3--:R1:W-:Y:S02]  /*1f100*/  STL [R1+0x8f0], R27 ;  /* 0x0008f01b01007387 */ /* 0x0083e40000100800 */
[----:B-1----:R-:W-:-:S02]  /*1f110*/  IMAD R27, R24, UR7, RZ ;  /* 0x00000007181b7c24 */ /* 0x002fc4000f8e02ff */
[----:B------:R0:W-:Y:S01]  /*1f120*/  STL [R1+0xb48], R54 ;  /* 0x000b483601007387 */ /* 0x0001e20000100800 */
[----:B------:R-:W1:Y:S02]  /*1f130*/  LDCU UR7, c[0x0][0x3b0] ;  /* 0x00007600ff0777ac */ /* 0x000e640008000800 */
[C---:B------:R-:W-:Y:S01]  /*1f140*/  LEA R24, P2, R27.reuse, R91, 0x1 ;  /* 0x0000005b1b187211 */ /* 0x040fe200078408ff */
[----:B------:R-:W3:Y:S03]  /*1f150*/  LDL.LU R28, [R1+0x6d0] ;  /* 0x0006d000011c7983 */ /* 0x000ee60000300800 */
[----:B------:R-:W-:Y:S01]  /*1f160*/  LEA.HI.X.SX32 R27, R27, R92, 0x1, P2 ;  /* 0x0000005c1b1b7211 */ /* 0x000fe200010f0eff */
[----:B------:R-:W-:Y:S01]  /*1f170*/  STL [R1+0xb50], R24 ;  /* 0x000b501801007387 */ /* 0x000fe20000100800 */
[----:B0-----:R-:W-:-:S03]  /*1f180*/  @P0 IMAD.MOV.U32 R54, RZ, RZ, R24 ;  /* 0x000000ffff360224 */ /* 0x001fc600078e0018 */
[----:B------:R0:W-:Y:S04]  /*1f190*/  STL [R1+0xb44], R55 ;  /* 0x000b443701007387 */ /* 0x0001e80000100800 */
[----:B------:R-:W3:Y:S01]  /*1f1a0*/  LDL R33, [R1+0x161c] ;  /* 0x00161c0001217983 */ /* 0x000ee20000100800 */
[----:B0-----:R-:W-:-:S05]  /*1f1b0*/  @P0 IMAD.MOV.U32 R55, RZ, RZ, R27 ;  /* 0x000000ffff370224 */ /* 0x001fca00078e001b */
[----:B------:R0:W3:Y:S01]  /*1f1c0*/  @P0 LDG.E.U16 R38, desc[UR20][R54.64] ;  /* 0x0000001436260981 */ /* 0x0000e2000c1e1500 */
[----:B------:R-:W-:Y:S02]  /*1f1d0*/  ISETP.GT.U32.AND P4, PT, R90, R30, PT ;  /* 0x0000001e5a00720c */ /* 0x000fe40003f84070 */
[----:B------:R-:W-:Y:S01]  /*1f1e0*/  SEL R32, R2, R32, !P3 ;  /* 0x0000002002207207 */ /* 0x000fe20005800000 */
[----:B------:R-:W-:-:S04]  /*1f1f0*/  @!P6 IMAD.MOV R31, RZ, RZ, -R31 ;  /* 0x000000ffff1fe224 */ /* 0x000fc800078e0a1f */
[----:B------:R-:W-:Y:S01]  /*1f200*/  IMAD R32, R32, UR10, RZ ;  /* 0x0000000a20207c24 */ /* 0x000fe2000f8e02ff */
[----:B------:R0:W-:Y:S01]  /*1f210*/  STL [R1+0xb4c], R27 ;  /* 0x000b4c1b01007387 */ /* 0x0001e20000100800 */
[----:B------:R-:W-:Y:S01]  /*1f220*/  SEL R31, R2, R31, !P3 ;  /* 0x0000001f021f7207 */ /* 0x000fe20005800000 */
[----:B------:R-:W2:Y:S03]  /*1f230*/  LDCU UR10, c[0x0][0x3b0] ;  /* 0x00007600ff0a77ac */ /* 0x000ea60008000800 */
[----:B------:R-:W-:Y:S01]  /*1f240*/  @!P4 IMAD.IADD R30, R30, 0x1, -R90 ;  /* 0x000000011e1ec824 */ /* 0x000fe200078e0a5a */
[C---:B0-----:R-:W-:Y:S01]  /*1f250*/  LEA R27, P6, R32.reuse, R91, 0x1 ;  /* 0x0000005b201b7211 */ /* 0x041fe200078c08ff */
[----:B-1----:R-:W-:Y:S01]  /*1f260*/  IMAD R31, R31, UR7, RZ ;  /* 0x000000071f1f7c24 */ /* 0x002fe2000f8e02ff */
[----:B----4-:R-:W-:Y:S01]  /*1f270*/  STL [R1+0x1a60], R71 ;  /* 0x001a604701007387 */ /* 0x010fe20000100800 */
[----:B------:R-:W-:Y:S01]  /*1f280*/  PRMT R26, RZ, 0x7610, R26 ;  /* 0x00007610ff1a7816 */ /* 0x000fe2000000001a */
[----:B------:R-:W-:Y:S01]  /*1f290*/  @!P5 IMAD.MOV R30, RZ, RZ, -R30 ;  /* 0x000000ffff1ed224 */ /* 0x000fe200078e0a1e */
[----:B------:R-:W-:Y:S01]  /*1f2a0*/  LEA.HI.X.SX32 R32, R32, R92, 0x1, P6 ;  /* 0x0000005c20207211 */ /* 0x000fe200030f0eff */
[----:B------:R-:W4:Y:S01]  /*1f2b0*/  LDL.LU R24, [R1+0x6d4] ;  /* 0x0006d40001187983 */ /* 0x000f220000300800 */
[----:B------:R-:W-:Y:S01]  /*1f2c0*/  @P0 IMAD.MOV.U32 R54, RZ, RZ, R27 ;  /* 0x000000ffff360224 */ /* 0x000fe200078e001b */
[----:B------:R-:W-:Y:S01]  /*1f2d0*/  PRMT R68, RZ, 0x7610, R68 ;  /* 0x00007610ff447816 */ /* 0x000fe20000000044 */
[----:B------:R-:W0:Y:S01]  /*1f2e0*/  LDCU UR7, c[0x0][0x3b0] ;  /* 0x00007600ff0777ac */ /* 0x000e220008000800 */
[----:B------:R-:W-:-:S05]  /*1f2f0*/  @P0 IMAD.MOV.U32 R55, RZ, RZ, R32 ;  /* 0x000000ffff370224 */ /* 0x000fca00078e0020 */
[----:B------:R-:W4:Y:S01]  /*1f300*/  @P0 LDG.E.U16 R26, desc[UR20][R54.64] ;  /* 0x00000014361a0981 */ /* 0x000f22000c1e1500 */
[----:B--2---:R-:W-:-:S13]  /*1f310*/  ISETP.GT.U32.AND P4, PT, R90, R29, PT ;  /* 0x0000001d5a00720c */ /* 0x004fda0003f84070 */
[----:B------:R-:W-:Y:S01]  /*1f320*/  @!P4 IMAD.IADD R29, R29, 0x1, -R90 ;  /* 0x000000011d1dc824 */ /* 0x000fe200078e0a5a */
[----:B---3--:R-:W-:Y:S01]  /*1f330*/  ISETP.GE.AND P4, PT, R33, RZ, PT ;  /* 0x000000ff2100720c */ /* 0x008fe20003f86270 */
[----:B------:R-:W-:Y:S04]  /*1f340*/  STL [R1+0x1a64], R38 ;  /* 0x001a642601007387 */ /* 0x000fe80000100800 */
[----:B------:R1:W-:Y:S02]  /*1f350*/  STL [R1+0xb80], R27 ;  /* 0x000b801b01007387 */ /* 0x0003e40000100800 */
[----:B-1----:R-:W-:-:S04]  /*1f360*/  LEA R27, P5, R31, R91, 0x1 ;  /* 0x0000005b1f1b7211 */ /* 0x002fc800078a08ff */
[----:B------:R-:W-:Y:S01]  /*1f370*/  LEA.HI.X.SX32 R31, R31, R92, 0x1, P5 ;  /* 0x0000005c1f1f7211 */ /* 0x000fe200028f0eff */
[----:B------:R1:W-:Y:S04]  /*1f380*/  STL [R1+0xb7c], R32 ;  /* 0x000b7c2001007387 */ /* 0x0003e80000100800 */
[----:B------:R-:W-:Y:S01]  /*1f390*/  @P0 IMAD.MOV.U32 R33, RZ, RZ, R31 ;  /* 0x000000ffff210224 */ /* 0x000fe200078e001f */
[----:B------:R-:W2:Y:S01]  /*1f3a0*/  LDL R55, [R1+0x162c] ;  /* 0x00162c0001377983 */ /* 0x000ea20000100800 */
[----:B-1----:R-:W-:-:S05]  /*1f3b0*/  @P0 IMAD.MOV.U32 R32, RZ, RZ, R27 ;  /* 0x000000ffff200224 */ /* 0x002fca00078e001b */
[----:B------:R-:W3:Y:S01]  /*1f3c0*/  @P0 LDG.E.U16 R68, desc[UR20][R32.64] ;  /* 0x0000001420440981 */ /* 0x000ee2000c1e1500 */
[----:B------:R-:W-:Y:S02]  /*1f3d0*/  ISETP.GT.U32.AND P2, PT, R90, R25, PT ;  /* 0x000000195a00720c */ /* 0x000fe40003f44070 */
[----:B------:R-:W-:-:S11]  /*1f3e0*/  SEL R30, R2, R30, !P3 ;  /* 0x0000001e021e7207 */ /* 0x000fd60005800000 */
[----:B------:R-:W-:-:S05]  /*1f3f0*/  @!P2 IMAD.IADD R25, R25, 0x1, -R90 ;  /* 0x000000011919a824 */ /* 0x000fca00078e0a5a */
[----:B------:R-:W-:Y:S01]  /*1f400*/  ISETP.GT.U32.AND P6, PT, R90, R25, PT ;  /* 0x000000195a00720c */ /* 0x000fe20003fc4070 */
[----:B------:R-:W-:Y:S01]  /*1f410*/  IMAD R30, R30, UR9, RZ ;  /* 0x000000091e1e7c24 */ /* 0x000fe2000f8e02ff */
[----:B----4-:R1:W-:Y:S01]  /*1f420*/  STL [R1+0x8e4], R26 ;  /* 0x0008e41a01007387 */ /* 0x0103e20000100800 */
[----:B------:R-:W-:Y:S01]  /*1f430*/  PRMT R39, RZ, 0x7610, R39 ;  /* 0x00007610ff277816 */ /* 0x000fe20000000027 */
[----:B------:R-:W4:Y:S02]  /*1f440*/  LDCU UR9, c[0x0][0x3b0] ;  /* 0x00007600ff0977ac */ /* 0x000f240008000800 */
[----:B-1----:R-:W4:Y:S07]  /*1f450*/  LDL.LU R26, [R1+0x6dc] ;  /* 0x0006dc00011a7983 */ /* 0x002f2e0000300800 */
[----:B------:R-:W-:Y:S01]  /*1f460*/  @!P6 IMAD.IADD R25, R25, 0x1, -R90 ;  /* 0x000000011919e824 */ /* 0x000fe200078e0a5a */
[----:B------:R-:W-:Y:S04]  /*1f470*/  STL [R1+0xb88], R27 ;  /* 0x000b881b01007387 */ /* 0x000fe80000100800 */
[----:B------:R1:W-:Y:S04]  /*1f480*/  STL [R1+0xb84], R31 ;  /* 0x000b841f01007387 */ /* 0x0003e80000100800 */
[----:B------:R-:W4:Y:S04]  /*1f490*/  LDL R83, [R1+0x1628] ;  /* 0x0016280001537983 */ /* 0x000f280000100800 */
[----:B------:R-:W4:Y:S01]  /*1f4a0*/  LDL.LU.64 R32, [R1+0x1ba8] ;  /* 0x001ba80001207983 */ /* 0x000f220000300a00 */
[----:B-1----:R-:W-:-:S03]  /*1f4b0*/  LEA R31, P6, R30, R91, 0x1 ;  /* 0x0000005b1e1f7211 */ /* 0x002fc600078c08ff */
[----:B------:R-:W4:Y:S01]  /*1f4c0*/  LDL.LU R27, [R1+0x6d8] ;  /* 0x0006d800011b7983 */ /* 0x000f220000300800 */
[----:B------:R-:W-:Y:S02]  /*1f4d0*/  LEA.HI.X.SX32 R54, R30, R92, 0x1, P6 ;  /* 0x0000005c1e367211 */ /* 0x000fe400030f0eff */
[----:B--2---:R-:W-:-:S03]  /*1f4e0*/  ISETP.GE.AND P6, PT, R55, RZ, PT ;  /* 0x000000ff3700720c */ /* 0x004fc60003fc6270 */
[----:B------:R-:W-:Y:S01]  /*1f4f0*/  @P0 IMAD.MOV.U32 R55, RZ, RZ, R54 ;  /* 0x000000ffff370224 */ /* 0x000fe200078e0036 */
[----:B---3--:R-:W-:Y:S04]  /*1f500*/  STL [R1+0x1a68], R68 ;  /* 0x001a684401007387 */ /* 0x008fe80000100800 */
[----:B------:R-:W-:Y:S04]  /*1f510*/  STL [R1+0xb90], R31 ;  /* 0x000b901f01007387 */ /* 0x000fe80000100800 */
[----:B------:R-:W2:Y:S04]  /*1f520*/  LDL R30, [R1+0x1624] ;  /* 0x00162400011e7983 */ /* 0x000ea80000100800 */
[----:B------:R1:W-:Y:S02]  /*1f530*/  STL [R1+0xb8c], R54 ;  /* 0x000b8c3601007387 */ /* 0x0003e40000100800 */
[----:B-1----:R-:W-:-:S05]  /*1f540*/  @P0 IMAD.MOV.U32 R54, RZ, RZ, R31 ;  /* 0x000000ffff360224 */ /* 0x002fca00078e001f */
[----:B------:R0:W3:Y:S01]  /*1f550*/  @P0 LDG.E.U16 R39, desc[UR20][R54.64] ;  /* 0x0000001436270981 */ /* 0x0000e2000c1e1500 */
[----:B------:R-:W-:Y:S01]  /*1f560*/  ISETP.GT.U32.AND P2, PT, R90, R28, PT ;  /* 0x0000001c5a00720c */ /* 0x000fe20003f44070 */
[----:B------:R-:W-:-:S12]  /*1f570*/  @!P4 IMAD.MOV R25, RZ, RZ, -R25 ;  /* 0x000000ffff19c224 */ /* 0x000fd800078e0a19 */
[----:B------:R-:W-:Y:S01]  /*1f580*/  @!P2 IMAD.IADD R28, R28, 0x1, -R90 ;  /* 0x000000011c1ca824 */ /* 0x000fe200078e0a5a */
[----:B------:R-:W-:-:S04]  /*1f590*/  SEL R25, R2, R25, !P3 ;  /* 0x0000001902197207 */ /* 0x000fc80005800000 */
[C---:B------:R-:W-:Y:S01]  /*1f5a0*/  ISETP.GT.U32.AND P2, PT, R90.reuse, R28, PT ;  /* 0x0000001c5a00720c */ /* 0x040fe20003f44070 */
[----:B0-----:R-:W-:Y:S01]  /*1f5b0*/  IMAD R54, R25, UR7, RZ ;  /* 0x0000000719367c24 */ /* 0x001fe2000f8e02ff */
[----:B------:R-:W-:Y:S01]  /*1f5c0*/  ISETP.GT.U32.AND P4, PT, R90, R24, PT ;  /* 0x000000185a00720c */ /* 0x000fe20003f84070 */
[----:B------:R-:W0:Y:S01]  /*1f5d0*/  LDCU UR7, c[0x0][0x3b0] ;  /* 0x00007600ff0777ac */ /* 0x000e220008000800 */
[----:B------:R-:W-:-:S09]  /*1f5e0*/  PRMT R38, RZ, 0x7610, R38 ;  /* 0x00007610ff267816 */ /* 0x000fd20000000026 */
[--C-:B------:R-:W-:Y:S01]  /*1f5f0*/  @!P2 IMAD.IADD R28, R28, 0x1, -R90.reuse ;  /* 0x000000011c1ca824 */ /* 0x100fe200078e0a5a */
[----:B------:R-:W-:Y:S01]  /*1f600*/  LEA R31, P2, R54, R91, 0x1 ;  /* 0x0000005b361f7211 */ /* 0x000fe200078408ff */
[----:B------:R-:W-:Y:S01]  /*1f610*/  @!P4 IMAD.IADD R24, R24, 0x1, -R90 ;  /* 0x000000011818c824 */ /* 0x000fe200078e0a5a */
[----:B----4-:R-:W-:-:S03]  /*1f620*/  ISETP.GE.AND P4, PT, R83, RZ, PT ;  /* 0x000000ff5300720c */ /* 0x010fc60003f86270 */
[----:B------:R-:W-:Y:S01]  /*1f630*/  @P0 IMAD.MOV.U32 R82, RZ, RZ, R31 ;  /* 0x000000ffff520224 */ /* 0x000fe200078e001f */
[----:B---3--:R1:W-:Y:S04]  /*1f640*/  STL [R1+0x1a6c], R39 ;  /* 0x001a6c2701007387 */ /* 0x0083e80000100800 */
[----:B------:R-:W3:Y:S01]  /*1f650*/  LDL R55, [R1+0x1618] ;  /* 0x0016180001377983 */ /* 0x000ee20000100800 */
[----:B------:R-:W-:-:S04]  /*1f660*/  ISETP.GT.U32.AND P5, PT, R90, R29, PT ;  /* 0x0000001d5a00720c */ /* 0x000fc80003fa4070 */
[----:B------:R-:W-:Y:S01]  /*1f670*/  @!P4 IMAD.MOV R28, RZ, RZ, -R28 ;  /* 0x000000ffff1cc224 */ /* 0x000fe200078e0a1c */
[----:B------:R-:W4:Y:S01]  /*1f680*/  LDL.LU R25, [R1+0x6e0] ;  /* 0x0006e00001197983 */ /* 0x000f220000300800 */
[----:B-1----:R-:W-:-:S05]  /*1f690*/  LEA.HI.X.SX32 R39, R54, R92, 0x1, P2 ;  /* 0x0000005c36277211 */ /* 0x002fca00010f0eff */
[----:B------:R-:W-:-:S05]  /*1f6a0*/  @P0 IMAD.MOV.U32 R83, RZ, RZ, R39 ;  /* 0x000000ffff530224 */ /* 0x000fca00078e0027 */
[----:B------:R-:W4:Y:S01]  /*1f6b0*/  @P0 LDG.E.U16 R38, desc[UR20][R82.64] ;  /* 0x0000001452260981 */ /* 0x000f22000c1e1500 */
[----:B------:R-:W-:-:S04]  /*1f6c0*/  @!P5 IMAD.IADD R29, R29, 0x1, -R90 ;  /* 0x000000011d1dd824 */ /* 0x000fc800078e0a5a */
[----:B------:R-:W-:Y:S01]  /*1f6d0*/  @!P6 IMAD.MOV R29, RZ, RZ, -R29 ;  /* 0x000000ffff1de224 */ /* 0x000fe200078e0a1d */
[----:B------:R-:W-:-:S04]  /*1f6e0*/  ISETP.GT.U32.AND P6, PT, R90, R27, PT ;  /* 0x0000001b5a00720c */ /* 0x000fc80003fc4070 */
[----:B------:R-:W-:Y:S02]  /*1f6f0*/  SEL R29, R2, R29, !P3 ;  /* 0x0000001d021d7207 */ /* 0x000fe40005800000 */
[----:B------:R-:W-:Y:S02]  /*1f700*/  ISETP.GT.U32.AND P2, PT, R90, R24, PT ;  /* 0x000000185a00720c */ /* 0x000fe40003f44070 */
[----:B--2---:R-:W-:Y:S01]  /*1f710*/  ISETP.GE.AND P4, PT, R30, RZ, PT ;  /* 0x000000ff1e00720c */ /* 0x004fe20003f86270 */
[----:B------:R-:W-:Y:S01]  /*1f720*/  IMAD R30, R29, UR9, RZ ;  /* 0x000000091d1e7c24 */ /* 0x000fe2000f8e02ff */
[----:B------:R1:W-:Y:S01]  /*1f730*/  STL [R1+0xbc0], R31 ;  /* 0x000bc01f01007387 */ /* 0x0003e20000100800 */
[----:B------:R-:W-:Y:S01]  /*1f740*/  PRMT R69, RZ, 0x7610, R69 ;  /* 0x00007610ff457816 */ /* 0x000fe20000000045 */
[----:B------:R-:W2:Y:S01]  /*1f750*/  LDCU UR9, c[0x0][0x3b0] ;  /* 0x00007600ff0977ac */ /* 0x000ea20008000800 */
[--C-:B------:R-:W-:Y:S01]  /*1f760*/  @!P6 IMAD.IADD R27, R27, 0x1, -R90.reuse ;  /* 0x000000011b1be824 */ /* 0x100fe200078e0a5a */
[----:B------:R0:W-:Y:S04]  /*1f770*/  STL [R1+0xbbc], R39 ;  /* 0x000bbc2701007387 */ /* 0x0001e80000100800 */
[----:B-1----:R-:W2:Y:S01]  /*1f780*/  LDL.LU R31, [R1+0x6e4] ;  /* 0x0006e400011f7983 */ /* 0x002ea20000300800 */
[----:B0-----:R-:W-:Y:S01]  /*1f790*/  LEA R39, P6, R30, R91, 0x1 ;  /* 0x0000005b1e277211 */ /* 0x001fe200078c08ff */
[----:B------:R-:W-:-:S03]  /*1f7a0*/  @!P2 IMAD.IADD R24, R24, 0x1, -R90 ;  /* 0x000000011818a824 */ /* 0x000fc600078e0a5a */
[----:B------:R-:W-:Y:S02]  /*1f7b0*/  LEA.HI.X.SX32 R54, R30, R92, 0x1, P6 ;  /* 0x0000005c1e367211 */ /* 0x000fe400030f0eff */
[----:B------:R-:W-:Y:S01]  /*1f7c0*/  SEL R28, R2, R28, !P3 ;  /* 0x0000001c021c7207 */ /* 0x000fe20005800000 */
[----:B------:R-:W-:-:S04]  /*1f7d0*/  @!P4 IMAD.MOV R24, RZ, RZ, -R24 ;  /* 0x000000ffff18c224 */ /* 0x000fc800078e0a18 */
[----:B------:R-:W-:Y:S01]  /*1f7e0*/  IMAD R28, R28, UR7, RZ ;  /* 0x000000071c1c7c24 */ /* 0x000fe2000f8e02ff */
[----:B------:R-:W-:Y:S01]  /*1f7f0*/  PRMT R36, RZ, 0x7610, R36 ;  /* 0x00007610ff247816 */ /* 0x000fe20000000024 */
[----:B------:R-:W0:Y:S03]  /*1f800*/  LDCU UR7, c[0x0][0x3b0] ;  /* 0x00007600ff0777ac */ /* 0x000e260008000800 */
[----:B------:R-:W-:Y:S02]  /*1f810*/  LEA R30, P4, R28, R91, 0x1 ;  /* 0x0000005b1c1e7211 */ /* 0x000fe400078808ff */
[----:B---3--:R-:W-:Y:S01]  /*1f820*/  ISETP.GE.AND P2, PT, R55, RZ, PT ;  /* 0x000000ff3700720c */ /* 0x008fe20003f46270 */
[----:B------:R-:W-:Y:S01]  /*1f830*/  @P0 IMAD.MOV.U32 R55, RZ, RZ, R54 ;  /* 0x000000ffff370224 */ /* 0x000fe200078e0036 */
[----:B----4-:R-:W-:Y:S04]  /*1f840*/  STL [R1+0x1a74], R38 ;  /* 0x001a742601007387 */ /* 0x010fe80000100800 */
[----:B------:R-:W3:Y:S04]  /*1f850*/  LDL R29, [R1+0x1620] ;  /* 0x00162000011d7983 */ /* 0x000ee80000100800 */
[----:B------:R-:W-:Y:S04]  /*1f860*/  STL [R1+0xbc8], R39 ;  /* 0x000bc82701007387 */ /* 0x000fe80000100800 */
[----:B------:R1:W-:Y:S02]  /*1f870*/  STL [R1+0xbc4], R54 ;  /* 0x000bc43601007387 */ /* 0x0003e40000100800 */
[----:B-1----:R-:W-:-:S05]  /*1f880*/  @P0 IMAD.MOV.U32 R54, RZ, RZ, R39 ;  /* 0x000000ffff360224 */ /* 0x002fca00078e0027 */
[----:B------:R1:W4:Y:S01]  /*1f890*/  @P0 LDG.E.U16 R69, desc[UR20][R54.64] ;  /* 0x0000001436450981 */ /* 0x000322000c1e1500 */
[----:B------:R-:W-:Y:S01]  /*1f8a0*/  LEA.HI.X.SX32 R39, R28, R92, 0x1, P4 ;  /* 0x0000005c1c277211 */ /* 0x000fe200020f0eff */
[----:B-1----:R-:W-:-:S04]  /*1f8b0*/  @P0 IMAD.MOV.U32 R54, RZ, RZ, R30 ;  /* 0x000000ffff360224 */ /* 0x002fc800078e001e */
[----:B------:R-:W-:-:S05]  /*1f8c0*/  @P0 IMAD.MOV.U32 R55, RZ, RZ, R39 ;  /* 0x000000ffff370224 */ /* 0x000fca00078e0027 */
[----:B------:R-:W2:Y:S01]  /*1f8d0*/  @P0 LDG.E.U16 R36, desc[UR20][R54.64] ;  /* 0x0000001436240981 */ /* 0x000ea2000c1e1500 */
[----:B------:R-:W-:-:S13]  /*1f8e0*/  ISETP.GT.U32.AND P5, PT, R90, R26, PT ;  /* 0x0000001a5a00720c */ /* 0x000fda0003fa4070 */
[----:B------:R-:W-:-:S05]  /*1f8f0*/  @!P5 IMAD.IADD R26, R26, 0x1, -R90 ;  /* 0x000000011a1ad824 */ /* 0x000fca00078e0a5a */
[----:B------:R-:W-:-:S13]  /*1f900*/  ISETP.GT.U32.AND P5, PT, R90, R26, PT ;  /* 0x0000001a5a00720c */ /* 0x000fda0003fa4070 */
[----:B------:R-:W-:Y:S01]  /*1f910*/  @!P5 IMAD.IADD R26, R26, 0x1, -R90 ;  /* 0x000000011a1ad824 */ /* 0x000fe200078e0a5a */
[----:B------:R-:W-:-:S13]  /*1f920*/  ISETP.GT.U32.AND P5, PT, R90, R25, PT ;  /* 0x000000195a00720c */ /* 0x000fda0003fa4070 */
[----:B------:R-:W-:Y:S01]  /*1f930*/  @!P5 IMAD.IADD R25, R25, 0x1, -R90 ;  /* 0x000000011919d824 */ /* 0x000fe200078e0a5a */
[----:B---3--:R-:W-:Y:S01]  /*1f940*/  ISETP.GE.AND P5, PT, R29, RZ, PT ;  /* 0x000000ff1d00720c */ /* 0x008fe20003fa6270 */
[----:B----4-:R-:W-:Y:S04]  /*1f950*/  STL [R1+0x1a70], R69 ;  /* 0x001a704501007387 */ /* 0x010fe80000100800 */
[----:B------:R1:W-:Y:S04]  /*1f960*/  STL [R1+0xbd0], R30 ;  /* 0x000bd01e01007387 */ /* 0x0003e80000100800 */
[----:B------:R-:W3:Y:S01]  /*1f970*/  LDL R83, [R1+0x1630] ;  /* 0x0016300001537983 */ /* 0x000ee20000100800 */
[----:B------:R-:W-:-:S03]  /*1f980*/  SEL R29, R2, R24, !P3 ;  /* 0x00000018021d7207 */ /* 0x000fc60005800000 */
[----:B------:R-:W4:Y:S04]  /*1f990*/  LDL.LU R28, [R1+0x6e8] ;  /* 0x0006e800011c7983 */ /* 0x000f280000300800 */
[----:B------:R0:W-:Y:S04]  /*1f9a0*/  STL [R1+0xbcc], R39 ;  /* 0x000bcc2701007387 */ /* 0x0001e80000100800 */
[----:B--2---:R-:W-:Y:S04]  /*1f9b0*/  STL [R1+0x1a78], R36 ;  /* 0x001a782401007387 */ /* 0x004fe80000100800 */
[----:B------:R-:W2:Y:S01]  /*1f9c0*/  LDL R24, [R1+0x1638] ;  /* 0x0016380001187983 */ /* 0x000ea20000100800 */
[C---:B------:R-:W-:Y:S01]  /*1f9d0*/  ISETP.GT.U32.AND P6, PT, R90.reuse, R27, PT ;  /* 0x0000001b5a00720c */ /* 0x040fe20003fc4070 */
[----:B------:R-:W-:Y:S01]  /*1f9e0*/  @!P2 IMAD.MOV R26, RZ, RZ, -R26 ;  /* 0x000000ffff1aa224 */ /* 0x000fe200078e0a1a */
[C---:B------:R-:W-:Y:S01]  /*1f9f0*/  ISETP.GT.U32.AND P2, PT, R90.reuse, R25, PT ;  /* 0x000000195a00720c */ /* 0x040fe20003f44070 */
[----:B------:R-:W-:Y:S01]  /*1fa00*/  IMAD R29, R29, UR10, RZ ;  /* 0x0000000a1d1d7c24 */ /* 0x000fe2000f8e02ff */
[----:B------:R-:W-:Y:S01]  /*1fa10*/  ISETP.GT.U32.AND P4, PT, R90, R31, PT ;  /* 0x0000001f5a00720c */ /* 0x000fe20003f84070 */
[----:B------:R-:W2:Y:S01]  /*1fa20*/  LDCU UR10, c[0x0][0x3b0] ;  /* 0x00007600ff0a77ac */ /* 0x000ea20008000800 */
[----:B-1----:R-:W-:-:S02]  /*1fa30*/  SEL R30, R2, R26, !P3 ;  /* 0x0000001a021e7207 */ /* 0x002fc40005800000 */
[----:B------:R-:W-:Y:S01]  /*1fa40*/  PRMT R71, RZ, 0x7610, R71 ;  /* 0x00007610ff477816 */ /* 0x000fe20000000047 */
[----:B------:R-:W4:Y:S02]  /*1fa50*/  LDL.LU R26, [R1+0x6ec] ;  /* 0x0006ec00011a7983 */ /* 0x000f240000300800 */
[----:B0-----:R-:W-:Y:S01]  /*1fa60*/  IMAD R39, R30, UR7, RZ ;  /* 0x000000071e277c24 */ /* 0x001fe2000f8e02ff */
[----:B------:R-:W-:Y:S01]  /*1fa70*/  PRMT R66, RZ, 0x7610, R66 ;  /* 0x00007610ff427816 */ /* 0x000fe20000000042 */
[--C-:B------:R-:W-:Y:S01]  /*1fa80*/  @!P6 IMAD.IADD R27, R27, 0x1, -R90.reuse ;  /* 0x000000011b1be824 */ /* 0x100fe200078e0a5a */
[-C--:B------:R-:W-:Y:S01]  /*1fa90*/  LEA R54, P6, R29, R91.reuse, 0x1 ;  /* 0x0000005b1d367211 */ /* 0x080fe200078c08ff */
[--C-:B------:R-:W-:Y:S01]  /*1faa0*/  @!P2 IMAD.IADD R25, R25, 0x1, -R90.reuse ;  /* 0x000000011919a824 */ /* 0x100fe200078e0a5a */
[----:B------:R-:W-:Y:S01]  /*1fab0*/  PRMT R37, RZ, 0x7610, R37 ;  /* 0x00007610ff257816 */ /* 0x000fe20000000025 */
[----:B------:R-:W-:Y:S01]  /*1fac0*/  @!P5 IMAD.MOV R27, RZ, RZ, -R27 ;  /* 0x000000ffff1bd224 */ /* 0x000fe200078e0a1b */
[----:B------:R-:W-:Y:S01]  /*1fad0*/  LEA.HI.X.SX32 R55, R29, R92, 0x1, P6 ;  /* 0x0000005c1d377211 */ /* 0x000fe200030f0eff */
[----:B------:R-:W-:Y:S01]  /*1fae0*/  @!P4 IMAD.IADD R31, R31, 0x1, -R90 ;  /* 0x000000011f1fc824 */ /* 0x000fe200078e0a5a */
[----:B------:R-:W-:Y:S01]  /*1faf0*/  LEA R30, P5, R39, R91, 0x1 ;  /* 0x0000005b271e7211 */ /* 0x000fe200078a08ff */
[----:B------:R-:W0:Y:S01]  /*1fb00*/  LDCU UR7, c[0x0][0x3b0] ;  /* 0x00007600ff0777ac */ /* 0x000e220008000800 */
[----:B------:R-:W-:-:S02]  /*1fb10*/  @P0 MOV R82, R54 ;  /* 0x0000003600520202 */ /* 0x000fc40000000f00 */
[----:B------:R-:W-:Y:S02]  /*1fb20*/  LEA.HI.X.SX32 R39, R39, R92, 0x1, P5 ;  /* 0x0000005c27277211 */ /* 0x000fe400028f0eff */
[----:B------:R-:W-:Y:S02]  /*1fb30*/  ISETP.GT.U32.AND P4, PT, R90, R31, PT ;  /* 0x0000001f5a00720c */ /* 0x000fe40003f84070 */
[----:B------:R-:W-:-:S05]  /*1fb40*/  SEL R27, R2, R27, !P3 ;  /* 0x0000001b021b7207 */ /* 0x000fca0005800000 */
[----:B------:R-:W-:Y:S01]  /*1fb50*/  IMAD R27, R27, UR9, RZ ;  /* 0x000000091b1b7c24 */ /* 0x000fe2000f8e02ff */
[----:B------:R-:W-:Y:S01]  /*1fb60*/  STL [R1+0xc00], R54 ;  /* 0x000c003601007387 */ /* 0x000fe20000100800 */
[----:B------:R-:W-:Y:S01]  /*1fb70*/  PRMT R41, RZ, 0x7610, R41 ;  /* 0x00007610ff297816 */ /* 0x000fe20000000029 */
[----:B------:R-:W1:Y:S02]  /*1fb80*/  LDCU UR9, c[0x0][0x3b0] ;  /* 0x00007600ff0977ac */ /* 0x000e640008000800 */
[----:B------:R-:W4:Y:S01]  /*1fb90*/  LDL.LU R29, [R1+0x6f0] ;  /* 0x0006f000011d7983 */ /* 0x000f220000300800 */
[----:B------:R-:W-:Y:S01]  /*1fba0*/  @!P4 IMAD.IADD R31, R31, 0x1, -R90 ;  /* 0x000000011f1fc824 */ /* 0x000fe200078e0a5a */
[----:B---3--:R-:W-:Y:S01]  /*1fbb0*/  ISETP.GE.AND P2, PT, R83, RZ, PT ;  /* 0x000000ff5300720c */ /* 0x008fe20003f46270 */
[----:B------:R-:W-:-:S05]  /*1fbc0*/  @P0 IMAD.MOV.U32 R83, RZ, RZ, R55 ;  /* 0x000000ffff530224 */ /* 0x000fca00078e0037 */
[----:B------:R3:W4:Y:S02]  /*1fbd0*/  @P0 LDG.E.U16 R71, desc[UR20][R82.64] ;  /* 0x0000001452470981 */ /* 0x000724000c1e1500 */
[----:B---3--:R-:W-:Y:S02]  /*1fbe0*/  @P0 IMAD.MOV.U32 R82, RZ, RZ, R30 ;  /* 0x000000ffff520224 */ /* 0x008fe400078e001e */
[----:B------:R-:W-:-:S05]  /*1fbf0*/  @P0 IMAD.MOV.U32 R83, RZ, RZ, R39 ;  /* 0x000000ffff530224 */ /* 0x000fca00078e0027 */
[----:B------:R3:W4:Y:S01]  /*1fc00*/  @P0 LDG.E.U16 R66, desc[UR20][R82.64] ;  /* 0x0000001452420981 */ /* 0x000722000c1e1500 */
[----:B--2---:R-:W-:Y:S02]  /*1fc10*/  ISETP.GE.AND P5, PT, R24, RZ, PT ;  /* 0x000000ff1800720c */ /* 0x004fe40003fa6270 */
[----:B------:R-:W-:-:S04]  /*1fc20*/  LEA R24, P4, R27, R91, 0x1 ;  /* 0x0000005b1b187211 */ /* 0x000fc800078808ff */
[----:B------:R-:W-:Y:S01]  /*1fc30*/  LEA.HI.X.SX32 R27, R27, R92, 0x1, P4 ;  /* 0x0000005c1b1b7211 */ /* 0x000fe200020f0eff */
[----:B---3--:R-:W-:-:S04]  /*1fc40*/  @P0 IMAD.MOV.U32 R82, RZ, RZ, R24 ;  /* 0x000000ffff520224 */ /* 0x008fc800078e0018 */
[----:B------:R-:W-:-:S05]  /*1fc50*/  @P0 IMAD.MOV.U32 R83, RZ, RZ, R27 ;  /* 0x000000ffff530224 */ /* 0x000fca00078e001b */
[----:B------:R2:W3:Y:S01]  /*1fc60*/  @P0 LDG.E.U16 R37, desc[UR20][R82.64] ;  /* 0x0000001452250981 */ /* 0x0004e2000c1e1500 */
[----:B------:R-:W-:-:S03]  /*1fc70*/  @!P2 IMAD.MOV R25, RZ, RZ, -R25 ;  /* 0x000000ffff19a224 */ /* 0x000fc600078e0a19 */
[----:B------:R0:W-:Y:S01]  /*1fc80*/  STL [R1+0xc08], R30 ;  /* 0x000c081e01007387 */ /* 0x0001e20000100800 */
[----:B----4-:R-:W-:-:S03]  /*1fc90*/  ISETP.GT.U32.AND P6, PT, R90, R28, PT ;  /* 0x0000001c5a00720c */ /* 0x010fc60003fc4070 */
[----:B------:R4:W-:Y:S01]  /*1fca0*/  STL [R1+0xbfc], R55 ;  /* 0x000bfc3701007387 */ /* 0x0009e20000100800 */
[----:B0-----:R-:W-:-:S03]  /*1fcb0*/  SEL R30, R2, R25, !P3 ;  /* 0x00000019021e7207 */ /* 0x001fc60005800000 */
[----:B------:R-:W-:Y:S04]  /*1fcc0*/  STL [R1+0xc04], R39 ;  /* 0x000c042701007387 */ /* 0x000fe80000100800 */
[----:B------:R-:W3:Y:S01]  /*1fcd0*/  LDL R54, [R1+0x1644] ;  /* 0x0016440001367983 */ /* 0x000ee20000100800 */
[----:B------:R-:W-:Y:S02]  /*1fce0*/  IMAD R30, R30, UR11, RZ ;  /* 0x0000000b1e1e7c24 */ /* 0x000fe4000f8e02ff */
[----:B------:R-:W-:Y:S01]  /*1fcf0*/  @!P5 IMAD.MOV R31, RZ, RZ, -R31 ;  /* 0x000000ffff1fd224 */ /* 0x000fe200078e0a1f */
[----:B------:R-:W-:Y:S01]  /*1fd00*/  PRMT R67, RZ, 0x7610, R67 ;  /* 0x00007610ff437816 */ /* 0x000fe20000000043 */
[----:B------:R-:W-:Y:S01]  /*1fd10*/  @!P6 IMAD.IADD R28, R28, 0x1, -R90 ;  /* 0x000000011c1ce824 */ /* 0x000fe200078e0a5a */
[C---:B------:R-:W-:Y:S01]  /*1fd20*/  ISETP.GT.U32.AND P2, PT, R90.reuse, R26, PT ;  /* 0x0000001a5a00720c */ /* 0x040fe20003f44070 */
[----:B------:R-:W0:Y:S03]  /*1fd30*/  LDCU UR11, c[0x0][0x3b0] ;  /* 0x00007600ff0b77ac */ /* 0x000e260008000800 */
[----:B------:R-:W-:-:S02]  /*1fd40*/  ISETP.GT.U32.AND P6, PT, R90, R28, PT ;  /* 0x0000001c5a00720c */ /* 0x000fc40003fc4070 */
[----:B------:R-:W-:-:S05]  /*1fd50*/  SEL R31, R2, R31, !P3 ;  /* 0x0000001f021f7207 */ /* 0x000fca0005800000 */
[----:B------:R-:W-:Y:S01]  /*1fd60*/  IMAD R31, R31, UR7, RZ ;  /* 0x000000071f1f7c24 */ /* 0x000fe2000f8e02ff */
[----:B------:R-:W-:Y:S01]  /*1fd70*/  ISETP.GT.U32.AND P4, PT, R90, R29, PT ;  /* 0x0000001d5a00720c */ /* 0x000fe20003f84070 */
[----:B------:R-:W-:Y:S04]  /*1fd80*/  STL [R1+0x1a7c], R71 ;  /* 0x001a7c4701007387 */ /* 0x000fe80000100800 */
[----:B------:R-:W-:Y:S01]  /*1fd90*/  @!P6 IMAD.IADD R28, R28, 0x1, -R90 ;  /* 0x000000011c1ce824 */ /* 0x000fe200078e0a5a */
[----:B------:R-:W-:Y:S01]  /*1fda0*/  PRMT R34, RZ, 0x7610, R34 ;  /* 0x00007610ff227816 */ /* 0x000fe20000000022 */
[----:B------:R-:W-:Y:S01]  /*1fdb0*/  @!P2 IMAD.IADD R26, R26, 0x1, -R90 ;  /* 0x000000011a1aa824 */ /* 0x000fe200078e0a5a */
[----:B------:R-:W0:Y:S01]  /*1fdc0*/  LDCU UR7, c[0x0][0x3b0] ;  /* 0x00007600ff0777ac */ /* 0x000e220008000800 */
[----:B------:R-:W-:Y:S04]  /*1fdd0*/  STL [R1+0x1a80], R66 ;  /* 0x001a804201007387 */ /* 0x000fe80000100800 */
[----:B------:R0:W-:Y:S04]  /*1fde0*/  STL [R1+0xc10], R24 ;  /* 0x000c101801007387 */ /* 0x0001e80000100800 */
[----:B------:R-:W3:Y:S04]  /*1fdf0*/  LDL.LU R25, [R1+0x6f4] ;  /* 0x0006f40001197983 */ /* 0x000ee80000300800 */
[----:B------:R1:W-:Y:S04]  /*1fe00*/  STL [R1+0xc0c], R27 ;  /* 0x000c0c1b01007387 */ /* 0x0003e80000100800 */
[----:B----4-:R-:W4:Y:S04]  /*1fe10*/  LDL R55, [R1+0x1654] ;  /* 0x0016540001377983 */ /* 0x010f280000100800 */
[----:B0-----:R-:W4:Y:S01]  /*1fe20*/  LDL.LU R24, [R1+0x6fc] ;  /* 0x0006fc0001187983 */ /* 0x001f220000300800 */
[----:B-1----:R-:W-:-:S04]  /*1fe30*/  LEA R27, P5, R30, R91, 0x1 ;  /* 0x0000005b1e1b7211 */ /* 0x002fc800078a08ff */
[----:B------:R-:W-:Y:S01]  /*1fe40*/  LEA.HI.X.SX32 R30, R30, R92, 0x1, P5 ;  /* 0x0000005c1e1e7211 */ /* 0x000fe200028f0eff */
[----:B--2---:R-:W-:-:S04]  /*1fe50*/  @P0 IMAD.MOV.U32 R82, RZ, RZ, R27 ;  /* 0x000000ffff520224 */ /* 0x004fc800078e001b */
[----:B------:R-:W-:-:S05]  /*1fe60*/  @P0 IMAD.MOV.U32 R83, RZ, RZ, R30 ;  /* 0x000000ffff530224 */ /* 0x000fca00078e001e */
[----:B------:R0:W2:Y:S04]  /*1fe70*/  @P0 LDG.E.U16 R41, desc[UR20][R82.64] ;  /* 0x0000001452290981 */ /* 0x0000a8000c1e1500 */
[----:B---3--:R-:W-:Y:S04]  /*1fe80*/  STL [R1+0x1a84], R37 ;  /* 0x001a842501007387 */ /* 0x008fe80000100800 */
[----:B------:R-:W-:Y:S04]  /*1fe90*/  STL [R1+0xc40], R27 ;  /* 0x000c401b01007387 */ /* 0x000fe80000100800 */
[----:B------:R1:W-:Y:S02]  /*1fea0*/  STL [R1+0xc3c], R30 ;  /* 0x000c3c1e01007387 */ /* 0x0003e40000100800 */
[----:B-1----:R-:W-:-:S04]  /*1feb0*/  LEA R30, P6, R31, R91, 0x1 ;  /* 0x0000005b1f1e7211 */ /* 0x002fc800078c08ff */
[----:B------:R-:W-:Y:S01]  /*1fec0*/  LEA.HI.X.SX32 R39, R31, R92, 0x1, P6 ;  /* 0x0000005c1f277211 */ /* 0x000fe200030f0eff */
[----:B0-----:R-:W-:-:S04]  /*1fed0*/  @P0 IMAD.MOV.U32 R82, RZ, RZ, R30 ;  /* 0x000000ffff520224 */ /* 0x001fc800078e001e */
[----:B------:R-:W-:-:S05]  /*1fee0*/  @P0 IMAD.MOV.U32 R83, RZ, RZ, R39 ;  /* 0x000000ffff530224 */ /* 0x000fca00078e0027 */
[----:B------:R0:W3:Y:S01]  /*1fef0*/  @P0 LDG.E.U16 R67, desc[UR20][R82.64] ;  /* 0x0000001452430981 */ /* 0x0000e2000c1e1500 */
[----:B------:R-:W-:Y:S01]  /*1ff00*/  ISETP.GE.AND P2, PT, R54, RZ, PT ;  /* 0x000000ff3600720c */ /* 0x000fe20003f46270 */
[----:B------:R-:W-:Y:S02]  /*1ff10*/  @!P4 IMAD.IADD R29, R29, 0x1, -R90 ;  /* 0x000000011d1dc824 */ /* 0x000fe400078e0a5a */
[----:B------:R-:W3:Y:S03]  /*1ff20*/  LDL R54, [R1+0x1648] ;  /* 0x0016480001367983 */ /* 0x000ee60000100800 */
[----:B------:R-:W-:Y:S01]  /*1ff30*/  ISETP.GT.U32.AND P4, PT, R90, R29, PT ;  /* 0x0000001d5a00720c */ /* 0x000fe20003f84070 */
[----:B------:R-:W3:Y:S06]  /*1ff40*/  LDL.LU R27, [R1+0x6f8] ;  /* 0x0006f800011b7983 */ /* 0x000eec0000300800 */
[----:B------:R-:W-:-:S05]  /*1ff50*/  @!P2 IMAD.MOV R28, RZ, RZ, -R28 ;  /* 0x000000ffff1ca224 */ /* 0x000fca00078e0a1c */
[----:B------:R-:W-:Y:S01]  /*1ff60*/  SEL R28, R2, R28, !P3 ;  /* 0x0000001c021c7207 */ /* 0x000fe20005800000 */
[----:B------:R-:W-:Y:S01]  /*1ff70*/  @!P4 IMAD.IADD R29, R29, 0x1, -R90 ;  /* 0x000000011d1dc824 */ /* 0x000fe200078e0a5a */
[----:B--2---:R-:W-:Y:S04]  /*1ff80*/  STL [R1+0x1a88], R41 ;  /* 0x001a882901007387 */ /* 0x004fe80000100800 */
[----:B------:R-:W-:Y:S04]  /*1ff90*/  STL [R1+0xc48], R30 ;  /* 0x000c481e01007387 */ /* 0x000fe80000100800 */
[----:B------:R-:W2:Y:S04]  /*1ffa0*/  LDL R31, [R1+0x1640] ;  /* 0x00164000011f7983 */ /* 0x000ea80000100800 */
[----:B------:R1:W-:Y:S02]  /*1ffb0*/  STL [R1+0xc44], R39 ;  /* 0x000c442701007387 */ /* 0x0003e40000100800 */
[----:B-1----:R-:W-:Y:S01]  /*1ffc0*/  IMAD R39, R28, UR9, RZ ;  /* 0x000000091c277c24 */ /* 0x002fe2000f8e02ff */
[----:B----4-:R-:W-:Y:S01]  /*1ffd0*/  ISETP.GE.AND P6, PT, R55, RZ, PT ;  /* 0x000000ff3700720c */ /* 0x010fe20003fc6270 */
[----:B------:R-:W1:Y:S03]  /*1ffe0*/  LDCU UR9, c[0x0][0x3b0] ;  /* 0x00007600ff0977ac */ /* 0x000e660008000800 */
[----:B------:R-:W-:-:S04]  /*1fff0*/  LEA R30, P4, R39, R91, 0x1 ;  /* 0x0000005b271e7211 */ /* 0x000fc800078808ff */
[----:B------:R-:W-:Y:S01]  /*20000*/  LEA.HI.X.SX32 R39, R39, R92, 0x1, P4 ;  /* 0x0000005c27277211 */ /* 0x000fe200020f0eff */
[----:B0-----:R-:W-:-:S04]  /*20010*/  @P0 IMAD.MOV.U32 R82, RZ, RZ, R30 ;  /* 0x000000ffff520224 */ /* 0x001fc800078e001e */
[----:B------:R-:W-:Y:S01]  /*20020*/  @P0 IMAD.MOV.U32 R83, RZ, RZ, R39 ;  /* 0x000000ffff530224 */ /* 0x000fe200078e0027 */
[----:B---3--:R-:W-:Y:S04]  /*20030*/  STL [R1+0x1a8c], R67 ;  /* 0x001a8c4301007387 */ /* 0x008fe80000100800 */
[----:B------:R-:W3:Y:S04]  /*20040*/  @P0 LDG.E.U16 R34, desc[UR20][R82.64] ;  /* 0x0000001452220981 */ /* 0x000ee8000c1e1500 */
[----:B------:R-:W4:Y:S01]  /*20050*/  LDL R55, [R1+0x1650] ;  /* 0x0016500001377983 */ /* 0x000f220000100800 */
[----:B------:R-:W-:-:S02]  /*20060*/  ISETP.GT.U32.AND P2, PT, R90, R25, PT ;  /* 0x000000195a00720c */ /* 0x000fc40003f44070 */
[----:B------:R-:W-:Y:S01]  /*20070*/  ISETP.GT.U32.AND P5, PT, R90, R26, PT ;  /* 0x0000001a5a00720c */ /* 0x000fe20003fa4070 */
[----:B------:R-:W4:Y:S10]  /*20080*/  LDL.LU R28, [R1+0x700] ;  /* 0x00070000011c7983 */ /* 0x000f340000300800 */
[--C-:B------:R-:W-:Y:S01]  /*20090*/  @!P2 IMAD.IADD R25, R25, 0x1, -R90.reuse ;  /* 0x000000011919a824 */ /* 0x100fe200078e0a5a */
[----:B------:R-:W-:Y:S01]  /*200a0*/  ISETP.GE.AND P2, PT, R54, RZ, PT ;  /* 0x000000ff3600720c */ /* 0x000fe20003f46270 */
[----:B------:R-:W-:-:S04]  /*200b0*/  @!P5 IMAD.IADD R26, R26, 0x1, -R90 ;  /* 0x000000011a1ad824 */ /* 0x000fc800078e0a5a */
[----:B------:R-:W-:Y:S01]  /*200c0*/  @!P6 IMAD.MOV R26, RZ, RZ, -R26 ;  /* 0x000000ffff1ae224 */ /* 0x000fe200078e0a1a */
[----:B------:R-:W-:-:S04]  /*200d0*/  ISETP.GT.U32.AND P6, PT, R90, R27, PT ;  /* 0x0000001b5a00720c */ /* 0x000fc80003fc4070 */
[----:B------:R-:W-:Y:S02]  /*200e0*/  SEL R26, R2, R26, !P3 ;  /* 0x0000001a021a7207 */ /* 0x000fe40005800000 */
[----:B------:R-:W-:Y:S01]  /*200f0*/  ISETP.GT.U32.AND P4, PT, R90, R25, PT ;  /* 0x000000195a00720c */ /* 0x000fe20003f84070 */
[----:B------:R-:W-:Y:S01]  /*20100*/  @!P2 IMAD.MOV R29, RZ, RZ, -R29 ;  /* 0x000000ffff1da224 */ /* 0x000fe200078e0a1d */
[----:B------:R0:W-:Y:S04]  /*20110*/  STL [R1+0xc50], R30 ;  /* 0x000c501e01007387 */ /* 0x0001e80000100800 */
[----:B------:R2:W-:Y:S01]  /*20120*/  STL [R1+0xc4c], R39 ;  /* 0x000c4c2701007387 */ /* 0x0005e20000100800 */
[----:B------:R-:W-:Y:S01]  /*20130*/  @!P6 IMAD.IADD R27, R27, 0x1, -R90 ;  /* 0x000000011b1be824 */ /* 0x000fe200078e0a5a */
[----:B------:R-:W-:-:S02]  /*20140*/  SEL R29, R2, R29, !P3 ;  /* 0x0000001d021d7207 */ /* 0x000fc40005800000 */
[----:B0-----:R-:W4:Y:S03]  /*20150*/  LDL.LU R30, [R1+0x704] ;  /* 0x00070400011e7983 */ /* 0x001f260000300800 */
[----:B------:R-:W-:Y:S01]  /*20160*/  @!P4 IMAD.IADD R25, R25, 0x1, -R90 ;  /* 0x000000011919c824 */ /* 0x000fe200078e0a5a */
[----:B------:R-:W-:Y:S01]  /*20170*/  PRMT R70, RZ, 0x7610, R70 ;  /* 0x00007610ff467816 */ /* 0x000fe20000000046 */
[----:B-1----:R-:W-:Y:S01]  /*20180*/  IMAD R29, R29, UR9, RZ ;  /* 0x000000091d1d7c24 */ /* 0x002fe2000f8e02ff */
[----:B------:R-:W-:Y:S01]  /*20190*/  PRMT R64, RZ, 0x7610, R64 ;  /* 0x00007610ff407816 */ /* 0x000fe20000000040 */
[----:B------:R-:W0:Y:S01]  /*201a0*/  LDCU UR9, c[0x0][0x3b0] ;  /* 0x00007600ff0977ac */ /* 0x000e220008000800 */
[----:B--2---:R-:W-:Y:S01]  /*201b0*/  ISETP.GE.AND P2, PT, R31, RZ, PT ;  /* 0x000000ff1f00720c */ /* 0x004fe20003f46270 */
[----:B------:R-:W-:Y:S01]  /*201c0*/  IMAD R31, R26, UR7, RZ ;  /* 0x000000071a1f7c24 */ /* 0x000fe2000f8e02ff */
[----:B------:R-:W-:Y:S01]  /*201d0*/  ISETP.GT.U32.AND P5, PT, R90, R24, PT ;  /* 0x000000185a00720c */ /* 0x000fe20003fa4070 */
[----:B------:R-:W1:Y:S03]  /*201e0*/  LDCU UR7, c[0x0][0x3b0] ;  /* 0x00007600ff0777ac */ /* 0x000e660008000800 */
[----:B------:R-:W-:-:S04]  /*201f0*/  LEA R39, P6, R31, R91, 0x1 ;  /* 0x0000005b1f277211 */ /* 0x000fc800078c08ff */
[----:B------:R-:W-:-:S03]  /*20200*/  LEA.HI.X.SX32 R54, R31, R92, 0x1, P6 ;  /* 0x0000005c1f367211 */ /* 0x000fc600030f0eff */
[----:B------:R-:W-:Y:S01]  /*20210*/  @!P2 IMAD.MOV R25, RZ, RZ, -R25 ;  /* 0x000000ffff19a224 */ /* 0x000fe200078e0a19 */
[----:B------:R-:W-:Y:S01]  /*20220*/  LEA R31, P2, R29, R91, 0x1 ;  /* 0x0000005b1d1f7211 */ /* 0x000fe200078408ff */
[----:B---3--:R-:W-:Y:S04]  /*20230*/  STL [R1+0x1a90], R34 ;  /* 0x001a902201007387 */ /* 0x008fe80000100800 */
[----:B------:R-:W2:Y:S01]  /*20240*/  LDL R26, [R1+0x1658] ;  /* 0x00165800011a7983 */ /* 0x000ea20000100800 */
[----:B----4-:R-:W-:Y:S01]  /*20250*/  ISETP.GE.AND P4, PT, R55, RZ, PT ;  /* 0x000000ff3700720c */ /* 0x010fe20003f86270 */
[----:B------:R-:W-:Y:S02]  /*20260*/  @P0 IMAD.MOV.U32 R55, RZ, RZ, R54 ;  /* 0x000000ffff370224 */ /* 0x000fe400078e0036 */
[----:B------:R-:W-:Y:S04]  /*20270*/  STL [R1+0xc80], R39 ;  /* 0x000c802701007387 */ /* 0x000fe80000100800 */
[----:B------:R3:W-:Y:S02]  /*20280*/  STL [R1+0xc7c], R54 ;  /* 0x000c7c3601007387 */ /* 0x0007e40000100800 */
[----:B---3--:R-:W-:Y:S01]  /*20290*/  @P0 IMAD.MOV.U32 R54, RZ, RZ, R39 ;  /* 0x000000ffff360224 */ /* 0x008fe200078e0027 */
[----:B------:R-:W-:-:S04]  /*202a0*/  LEA.HI.X.SX32 R39, R29, R92, 0x1, P2 ;  /* 0x0000005c1d277211 */ /* 0x000fc800010f0eff */
[----:B------:R3:W4:Y:S02]  /*202b0*/  @P0 LDG.E.U16 R70, desc[UR20][R54.64] ;  /* 0x0000001436460981 */ /* 0x000724000c1e1500 */
[----:B---3--:R-:W-:Y:S02]  /*202c0*/  @P0 IMAD.MOV.U32 R54, RZ, RZ, R31 ;  /* 0x000000ffff360224 */ /* 0x008fe400078e001f */
[----:B------:R-:W-:-:S05]  /*202d0*/  @P0 IMAD.MOV.U32 R55, RZ, RZ, R39 ;  /* 0x000000ffff370224 */ /* 0x000fca00078e0027 */
[----:B------:R-:W3:Y:S01]  /*202e0*/  @P0 LDG.E.U16 R64, desc[UR20][R54.64] ;  /* 0x0000001436400981 */ /* 0x000ee2000c1e1500 */
[----:B------:R-:W-:-:S05]  /*202f0*/  @!P5 IMAD.IADD R24, R24, 0x1, -R90 ;  /* 0x000000011818d824 */ /* 0x000fca00078e0a5a */
[----:B------:R-:W-:-:S13]  /*20300*/  ISETP.GT.U32.AND P5, PT, R90, R24, PT ;  /* 0x000000185a00720c */ /* 0x000fda0003fa4070 */
[----:B------:R-:W-:Y:S01]  /*20310*/  @!P5 IMAD.IADD R24, R24, 0x1, -R90 ;  /* 0x000000011818d824 */ /* 0x000fe200078e0a5a */
[----:B------:R-:W-:-:S13]  /*20320*/  ISETP.GT.U32.AND P5, PT, R90, R28, PT ;  /* 0x0000001c5a00720c */ /* 0x000fda0003fa4070 */
[----:B------:R-:W-:Y:S01]  /*20330*/  @!P5 IMAD.IADD R28, R28, 0x1, -R90 ;  /* 0x000000011c1cd824 */ /* 0x000fe200078e0a5a */
[----:B--2---:R-:W-:Y:S01]  /*20340*/  ISETP.GE.AND P5, PT, R26, RZ, PT ;  /* 0x000000ff1a00720c */ /* 0x004fe20003fa6270 */
[----:B----4-:R-:W-:Y:S04]  /*20350*/  STL [R1+0x1a94], R70 ;  /* 0x001a944601007387 */ /* 0x010fe80000100800 */
[----:B------:R2:W-:Y:S04]  /*20360*/  STL [R1+0xc88], R31 ;  /* 0x000c881f01007387 */ /* 0x0005e80000100800 */
[----:B------:R-:W4:Y:S04]  /*20370*/  LDL R83, [R1+0x1660] ;  /* 0x0016600001537983 */ /* 0x000f280000100800 */
[----:B------:R-:W4:Y:S04]  /*20380*/  LDL.LU R29, [R1+0x70c] ;  /* 0x00070c00011d7983 */ /* 0x000f280000300800 */
[----:B------:R1:W-:Y:S04]  /*20390*/  STL [R1+0xc84], R39 ;  /* 0x000c842701007387 */ /* 0x0003e80000100800 */
[----:B---3--:R-:W-:Y:S04]  /*203a0*/  STL [R1+0x1a98], R64 ;  /* 0x001a984001007387 */ /* 0x008fe80000100800 */
[----:B------:R-:W3:Y:S01]  /*203b0*/  LDL R26, [R1+0x1680] ;  /* 0x00168000011a7983 */ /* 0x000ee20000100800 */
[----:B------:R-:W-:Y:S01]  /*203c0*/  ISETP.GT.U32.AND P6, PT, R90, R27, PT ;  /* 0x0000001b5a00720c */ /* 0x000fe20003fc4070 */
[----:B------:R-:W-:Y:S01]  /*203d0*/  @!P4 IMAD.MOV R24, RZ, RZ, -R24 ;  /* 0x000000ffff18c224 */ /* 0x000fe200078e0a18 */
[----:B------:R-:W-:-:S02]  /*203e0*/  SEL R25, R2, R25, !P3 ;  /* 0x0000001902197207 */ /* 0x000fc40005800000 */
[----:B------:R-:W-:Y:S02]  /*203f0*/  ISETP.GT.U32.AND P4, PT, R90, R28, PT ;  /* 0x0000001c5a00720c */ /* 0x000fe40003f84070 */
[----:B--2---:R-:W-:Y:S01]  /*20400*/  SEL R31, R2, R24, !P3 ;  /* 0x00000018021f7207 */ /* 0x004fe20005800000 */
[----:B------:R-:W-:Y:S01]  /*20410*/  IMAD R25, R25, UR10, RZ ;  /* 0x0000000a19197c24 */ /* 0x000fe2000f8e02ff */
[----:B------:R-:W-:Y:S01]  /*20420*/  PRMT R35, RZ, 0x7610, R35 ;  /* 0x00007610ff237816 */ /* 0x000fe20000000023 */
[----:B------:R-:W2:Y:S01]  /*20430*/  LDL.LU R24, [R1+0x710] ;  /* 0x0007100001187983 */ /* 0x000ea20000300800 */
[----:B------:R-:W-:Y:S01]  /*20440*/  PRMT R3, RZ, 0x7610, R3 ;  /* 0x00007610ff037816 */ /* 0x000fe20000000003 */
[----:B-1----:R-:W-:Y:S01]  /*20450*/  IMAD R39, R31, UR7, RZ ;  /* 0x000000071f277c24 */ /* 0x002fe2000f8e02ff */
[----:B------:R-:W-:Y:S01]  /*20460*/  PRMT R65, RZ, 0x7610, R65 ;  /* 0x00007610ff417816 */ /* 0x000fe20000000041 */
[--C-:B------:R-:W-:Y:S01]  /*20470*/  @!P6 IMAD.IADD R27, R27, 0x1, -R90.reuse ;  /* 0x000000011b1be824 */ /* 0x100fe200078e0a5a */
[CC--:B------:R-:W-:Y:S01]  /*20480*/  LEA R54, P6, R25.reuse, R91.reuse, 0x1 ;  /* 0x0000005b19367211 */ /* 0x0c0fe200078c08ff */
[----:B------:R-:W1:Y:S02]  /*20490*/  LDCU UR7, c[0x0][0x3b0] ;  /* 0x00007600ff0777ac */ /* 0x000e640008000800 */
[----:B------:R-:W-:Y:S01]  /*204a0*/  @!P5 IMAD.MOV R27, RZ, RZ, -R27 ;  /* 0x000000ffff1bd224 */ /* 0x000fe200078e0a1b */
[-C--:B------:R-:W-:Y:S01]  /*204b0*/  LEA.HI.X.SX32 R55, R25, R92.reuse, 0x1, P6 ;  /* 0x0000005c19377211 */ /* 0x080fe200030f0eff */
[----:B------:R-:W-:Y:S01]  /*204c0*/  @!P4 IMAD.IADD R28, R28, 0x1, -R90 ;  /* 0x000000011c1cc824 */ /* 0x000fe200078e0a5a */
[C---:B------:R-:W-:Y:S01]  /*204d0*/  LEA R31, P5, R39.reuse, R91, 0x1 ;  /* 0x0000005b271f7211 */ /* 0x040fe200078a08ff */
[----:B------:R-:W-:Y:S01]  /*204e0*/  @P0 IMAD.MOV.U32 R82, RZ, RZ, R54 ;  /* 0x000000ffff520224 */ /* 0x000fe200078e0036 */
[----:B------:R-:W-:Y:S01]  /*204f0*/  SEL R27, R2, R27, !P3 ;  /* 0x0000001b021b7207 */ /* 0x000fe20005800000 */
[----:B------:R-:W1:Y:S01]  /*20500*/  LDCU UR10, c[0x0][0x3b0] ;  /* 0x00007600ff0a77ac */ /* 0x000e620008000800 */
[----:B------:R-:W-:-:S03]  /*20510*/  LEA.HI.X.SX32 R39, R39, R92, 0x1, P5 ;  /* 0x0000005c27277211 */ /* 0x000fc600028f0eff */
[----:B0-----:R-:W-:Y:S01]  /*20520*/  IMAD R27, R27, UR9, RZ ;  /* 0x000000091b1b7c24 */ /* 0x001fe2000f8e02ff */
[----:B------:R-:W-:Y:S01]  /*20530*/  ISETP.GT.U32.AND P2, PT, R90, R30, PT ;  /* 0x0000001e5a00720c */ /* 0x000fe20003f44070 */
[----:B------:R-:W-:Y:S01]  /*20540*/  STL [R1+0xc90], R54 ;  /* 0x000c903601007387 */ /* 0x000fe20000100800 */
[----:B------:R-:W-:Y:S01]  /*20550*/  PRMT R32, RZ, 0x7610, R32 ;  /* 0x00007610ff207816 */ /* 0x000fe20000000020 */
[----:B------:R-:W0:Y:S02]  /*20560*/  LDCU UR9, c[0x0][0x3b0] ;  /* 0x00007600ff0977ac */ /* 0x000e240008000800 */
[----:B------:R-:W2:Y:S01]  /*20570*/  LDL.LU R25, [R1+0x714] ;  /* 0x0007140001197983 */ /* 0x000ea20000300800 */
[----:B----4-:R-:W-:Y:S01]  /*20580*/  ISETP.GE.AND P4, PT, R83, RZ, PT ;  /* 0x000000ff5300720c */ /* 0x010fe20003f86270 */
[----:B------:R-:W-:-:S05]  /*20590*/  @P0 IMAD.MOV.U32 R83, RZ, RZ, R55 ;  /* 0x000000ffff530224 */ /* 0x000fca00078e0037 */
[----:B------:R4:W2:Y:S02]  /*205a0*/  @P0 LDG.E.U16 R35, desc[UR20][R82.64] ;  /* 0x0000001452230981 */ /* 0x0008a4000c1e1500 */
[----:B----4-:R-:W-:Y:S02]  /*205b0*/  @P0 IMAD.MOV.U32 R82, RZ, RZ, R31 ;  /* 0x000000ffff520224 */ /* 0x010fe400078e001f */
[----:B------:R-:W-:Y:S01]  /*205c0*/  @P0 IMAD.MOV.U32 R83, RZ, RZ, R39 ;  /* 0x000000ffff530224 */ /* 0x000fe200078e0027 */
[----:B---3--:R-:W-:Y:S02]  /*205d0*/  ISETP.GE.AND P5, PT, R26, RZ, PT ;  /* 0x000000ff1a00720c */ /* 0x008fe40003fa6270 */
[----:B------:R-:W-:Y:S01]  /*205e0*/  @!P4 IMAD.MOV R28, RZ, RZ, -R28 ;  /* 0x000000ffff1cc224 */ /* 0x000fe200078e0a1c */
[C---:B------:R-:W-:Y:S01]  /*205f0*/  LEA R26, P4, R27.reuse, R91, 0x1 ;  /* 0x0000005b1b1a7211 */ /* 0x040fe200078808ff */
[----:B------:R-:W3:Y:S03]  /*20600*/  @P0 LDG.E.U16 R3, desc[UR20][R82.64] ;  /* 0x0000001452030981 */ /* 0x000ee6000c1e1500 */
[----:B------:R-:W-:-:S05]  /*20610*/  LEA.HI.X.SX32 R27, R27, R92, 0x1, P4 ;  /* 0x0000005c1b1b7211 */ /* 0x000fca00020f0eff */
[----:B------:R4:W4:Y:S01]  /*20620*/  @P0 LDG.E.U16 R65, desc[UR20][R26.64] ;  /* 0x000000141a410981 */ /* 0x000922000c1e1500 */
[----:B------:R-:W-:Y:S01]  /*20630*/  @!P2 IMAD.IADD R30, R30, 0x1, -R90 ;  /* 0x000000011e1ea824 */ /* 0x000fe200078e0a5a */
[----:B------:R-:W-:-:S04]  /*20640*/  ISETP.GT.U32.AND P6, PT, R90, R29, PT ;  /* 0x0000001d5a00720c */ /* 0x000fc80003fc4070 */
[----:B------:R-:W-:Y:S01]  /*20650*/  ISETP.GT.U32.AND P2, PT, R90, R30, PT ;  /* 0x0000001e5a00720c */ /* 0x000fe20003f44070 */
[----:B------:R0:W-:Y:S04]  /*20660*/  STL [R1+0xcc0], R31 ;  /* 0x000cc01f01007387 */ /* 0x0001e80000100800 */
[----:B------:R1:W-:Y:S04]  /*20670*/  STL [R1+0xc8c], R55 ;  /* 0x000c8c3701007387 */ /* 0x0003e80000100800 */
[----:B------:R-:W-:Y:S01]  /*20680*/  @!P6 IMAD.IADD R29, R29, 0x1, -R90 ;  /* 0x000000011d1de824 */ /* 0x000fe200078e0a5a */
[----:B0-----:R-:W-:-:S03]  /*20690*/  SEL R31, R2, R28, !P3 ;  /* 0x0000001c021f7207 */ /* 0x001fc60005800000 */
[----:B------:R-:W-:Y:S01]  /*206a0*/  @!P2 IMAD.IADD R30, R30, 0x1, -R90 ;  /* 0x000000011e1ea824 */ /* 0x000fe200078e0a5a */
[----:B------:R-:W-:Y:S01]  /*206b0*/  STL [R1+0xcbc], R39 ;  /* 0x000cbc2701007387 */ /* 0x000fe20000100800 */
[----:B------:R-:W-:Y:S01]  /*206c0*/  ISETP.GT.U32.AND P6, PT, R90, R29, PT ;  /* 0x0000001d5a00720c */ /* 0x000fe20003fc4070 */
[----:B------:R-:W-:Y:S01]  /*206d0*/  IMAD R31, R31, UR11, RZ ;  /* 0x0000000b1f1f7c24 */ /* 0x000fe2000f8e02ff */
[----:B------:R-:W-:Y:S01]  /*206e0*/  PRMT R88, RZ, 0x7610, R88 ;  /* 0x00007610ff587816 */ /* 0x000fe20000000058 */
[----:B-1----:R-:W4:Y:S01]  /*206f0*/  LDL R55, [R1+0x166c] ;  /* 0x00166c0001377983 */ /* 0x002f220000100800 */
[----:B------:R-:W-:Y:S01]  /*20700*/  @!P5 IADD3 R30, PT, PT, -R30, RZ, RZ ;  /* 0x000000ff1e1ed210 */ /* 0x000fe20007ffe1ff */
[----:B------:R-:W0:Y:S03]  /*20710*/  LDCU UR11, c[0x0][0x3b0] ;  /* 0x00007600ff0b77ac */ /* 0x000e260008000800 */
[----:B------:R-:W-:-:S05]  /*20720*/  SEL R30, R2, R30, !P3 ;  /* 0x0000001e021e7207 */ /* 0x000fca0005800000 */
[----:B------:R-:W-:Y:S01]  /*20730*/  IMAD R30, R30, UR7, RZ ;  /* 0x000000071e1e7c24 */ /* 0x000fe2000f8e02ff */
[C---:B--2---:R-:W-:Y:S01]  /*20740*/  ISETP.GT.U32.AND P2, PT, R90.reuse, R24, PT ;  /* 0x000000185a00720c */ /* 0x044fe20003f44070 */
[----:B------:R-:W-:Y:S01]  /*20750*/  @!P6 IMAD.IADD R29, R29, 0x1, -R90 ;  /* 0x000000011d1de824 */ /* 0x000fe200078e0a5a */
[----:B------:R-:W-:Y:S01]  /*20760*/  ISETP.GT.U32.AND P4, PT, R90, R25, PT ;  /* 0x000000195a00720c */ /* 0x000fe20003f84070 */
[----:B------:R-:W1:Y:S01]  /*20770*/  LDCU UR7, c[0x0][0x3b0] ;  /* 0x00007600ff0777ac */ /* 0x000e620008000800 */
[----:B------:R-:W-:Y:S04]  /*20780*/  STL [R1+0x1a9c], R35 ;  /* 0x001a9c2301007387 */ /* 0x000fe80000100800 */
[----:B---3--:R-:W-:Y:S04]  /*20790*/  STL [R1+0x1aa0], R3 ;  /* 0x001aa00301007387 */ /* 0x008fe80000100800 */
[----:B------:R2:W-:Y:S04]  /*207a0*/  STL [R1+0xcc8], R26 ;  /* 0x000cc81a01007387 */ /* 0x0005e80000100800 */
[----:B------:R-:W3:Y:S04]  /*207b0*/  LDL.LU R28, [R1+0x718] ;  /* 0x00071800011c7983 */ /* 0x000ee80000300800 */
[----:B------:R4:W-:Y:S04]  /*207c0*/  STL [R1+0xcc4], R27 ;  /* 0x000cc41b01007387 */ /* 0x0009e80000100800 */
[----:B------:R-:W3:Y:S04]  /*207d0*/  LDL R54, [R1+0x1664] ;  /* 0x0016640001367983 */ /* 0x000ee80000100800 */
[----:B--2---:R-:W2:Y:S01]  /*207e0*/  LDL.LU R26, [R1+0x720] ;  /* 0x00072000011a7983 */ /* 0x004ea20000300800 */
[----:B----4-:R-:W-:-:S04]  /*207f0*/  LEA R27, P5, R31, R91, 0x1 ;  /* 0x0000005b1f1b7211 */ /* 0x010fc800078a08ff */
[----:B------:R-:W-:Y:S01]  /*20800*/  LEA.HI.X.SX32 R31, R31, R92, 0x1, P5 ;  /* 0x0000005c1f1f7211 */ /* 0x000fe200028f0eff */
[----:B------:R-:W-:Y:S01]  /*20810*/  STL [R1+0x1aa4], R65 ;  /* 0x001aa44101007387 */ /* 0x000fe20000100800 */
[----:B------:R-:W-:-:S03]  /*20820*/  @P0 IMAD.MOV.U32 R82, RZ, RZ, R27 ;  /* 0x000000ffff520224 */ /* 0x000fc600078e001b */
[----:B------:R-:W-:Y:S01]  /*20830*/  STL [R1+0xcd0], R27 ;  /* 0x000cd01b01007387 */ /* 0x000fe20000100800 */
[----:B------:R-:W-:-:S03]  /*20840*/  @P0 IMAD.MOV.U32 R83, RZ, RZ, R31 ;  /* 0x000000ffff530224 */ /* 0x000fc600078e001f */
[----:B------:R4:W-:Y:S04]  /*20850*/  STL [R1+0xccc], R31 ;  /* 0x000ccc1f01007387 */ /* 0x0009e80000100800 */
[----:B------:R0:W2:Y:S01]  /*20860*/  @P0 LDG.E.U16 R32, desc[UR20][R82.64] ;  /* 0x0000001452200981 */ /* 0x0000a2000c1e1500 */
[----:B----4-:R-:W-:-:S04]  /*20870*/  LEA R31, P6, R30, R91, 0x1 ;  /* 0x0000005b1e1f7211 */ /* 0x010fc800078c08ff */
[----:B------:R-:W-:Y:S01]  /*20880*/  LEA.HI.X.SX32 R39, R30, R92, 0x1, P6 ;  /* 0x0000005c1e277211 */ /* 0x000fe200030f0eff */
[----:B0-----:R-:W-:-:S04]  /*20890*/  @P0 IMAD.MOV.U32 R82, RZ, RZ, R31 ;  /* 0x000000ffff520224 */ /* 0x001fc800078e001f */
[----:B------:R-:W-:-:S05]  /*208a0*/  @P0 IMAD.MOV.U32 R83, RZ, RZ, R39 ;  /* 0x000000ffff530224 */ /* 0x000fca00078e0027 */
[----:B------:R-:W4:Y:S01]  /*208b0*/  @P0 LDG.E.U16 R88, desc[UR20][R82.64] ;  /* 0x0000001452580981 */ /* 0x000f22000c1e1500 */
[----:B------:R-:W-:Y:S01]  /*208c0*/  @!P2 IMAD.IADD R24, R24, 0x1, -R90 ;  /* 0x000000011818a824 */ /* 0x000fe200078e0a5a */
[----:B------:R-:W-:Y:S02]  /*208d0*/  ISETP.GE.AND P2, PT, R55, RZ, PT ;  /* 0x000000ff3700720c */ /* 0x000fe40003f46270 */
[----:B------:R-:W3:Y:S04]  /*208e0*/  LDL R55, [R1+0x1684] ;  /* 0x0016840001377983 */ /* 0x000ee80000100800 */
[----:B------:R-:W3:Y:S07]  /*208f0*/  LDL.LU R27, [R1+0x71c] ;  /* 0x00071c00011b7983 */ /* 0x000eee0000300800 */
[----:B------:R-:W-:-:S05]  /*20900*/  @!P2 IMAD.MOV R29, RZ, RZ, -R29 ;  /* 0x000000ffff1da224 */ /* 0x000fca00078e0a1d */
[----:B------:R-:W-:Y:S01]  /*20910*/  SEL R30, R2, R29, !P3 ;  /* 0x0000001d021e7207 */ /* 0x000fe20005800000 */
[----:B--2---:R-:W-:Y:S04]  /*20920*/  STL [R1+0x1aa8], R32 ;  /* 0x001aa82001007387 */ /* 0x004fe80000100800 */
[----:B------:R0:W-:Y:S04]  /*20930*/  STL [R1+0xd00], R31 ;  /* 0x000d001f01007387 */ /* 0x0001e80000100800 */
[----:B------:R-:W2:Y:S04]  /*20940*/  LDL R29, [R1+0x1670] ;  /* 0x00167000011d7983 */ /* 0x000ea80000100800 */
[----:B------:R0:W-:Y:S04]  /*20950*/  STL [R1+0xcfc], R39 ;  /* 0x000cfc2701007387 */ /* 0x0001e80000100800 */
[----:B----4-:R-:W-:Y:S04]  /*20960*/  STL [R1+0x1aac], R88 ;  /* 0x001aac5801007387 */ /* 0x010fe80000100800 */
[----:B0-----:R-:W4:Y:S01]  /*20970*/  LDL R31, [R1+0x1678] ;  /* 0x00167800011f7983 */ /* 0x001f220000100800 */
[----:B------:R-:W-:Y:S01]  /*20980*/  @!P4 IMAD.IADD R25, R25, 0x1, -R90 ;  /* 0x000000011919c824 */ /* 0x000fe200078e0a5a */
[----:B---3--:R-:W-:-:S02]  /*20990*/  ISETP.GT.U32.AND P2, PT, R90, R28, PT ;  /* 0x0000001c5a00720c */ /* 0x008fc40003f44070 */
[----:B------:R-:W-:Y:S01]  /*209a0*/  ISETP.GT.U32.AND P5, PT, R90, R24, PT ;  /* 0x000000185a00720c */ /* 0x000fe20003fa4070 */
[----:B------:R-:W-:Y:S01]  /*209b0*/  IMAD R39, R30, UR9, RZ ;  /* 0x000000091e277c24 */ /* 0x000fe2000f8e02ff */
[----:B------:R-:W-:Y:S01]  /*209c0*/  ISETP.GT.U32.AND P4, PT, R90, R25, PT ;  /* 0x000000195a00720c */ /* 0x000fe20003f84070 */
[----:B------:R-:W3:Y:S01]  /*209d0*/  LDL.LU R82, [R1+0x724] ;  /* 0x0007240001527983 */ /* 0x000ee20000300800 */
[----:B------:R-:W-:Y:S01]  /*209e0*/  ISETP.GE.AND P6, PT, R54, RZ, PT ;  /* 0x000000ff3600720c */ /* 0x000fe20003fc6270 */
[----:B------:R-:W0:Y:S01]  /*209f0*/  LDCU UR9, c[0x0][0x3b0] ;  /* 0x00007600ff0977ac */ /* 0x000e220008000800 */
[----:B------:R-:W-:-:S05]  /*20a00*/  PRMT R62, RZ, 0x7610, R62 ;  /* 0x00007610ff3e7816 */ /* 0x000fca000000003e */
[----:B------:R-:W-:-:S04]  /*20a10*/  @!P2 IMAD.IADD R28, R28, 0x1, -R90 ;  /* 0x000000011c1ca824 */ /* 0x000fc800078e0a5a */
[--C-:B------:R-:W-:Y:S01]  /*20a20*/  @!P4 IMAD.IADD R25, R25, 0x1, -R90.reuse ;  /* 0x000000011919c824 */ /* 0x100fe200078e0a5a */
[----:B------:R-:W-:Y:S01]  /*20a30*/  LEA R30, P4, R39, R91, 0x1 ;  /* 0x0000005b271e7211 */ /* 0x000fe200078808ff */
[----:B------:R-:W-:Y:S01]  /*20a40*/  @!P5 IMAD.IADD R24, R24, 0x1, -R90 ;  /* 0x000000011818d824 */ /* 0x000fe200078e0a5a */
[----:B------:R-:W-:Y:S02]  /*20a50*/  ISETP.GE.AND P2, PT, R55, RZ, PT ;  /* 0x000000ff3700720c */ /* 0x000fe40003f46270 */
[----:B------:R-:W-:Y:S01]  /*20a60*/  LEA.HI.X.SX32 R39, R39, R92, 0x1, P4 ;  /* 0x0000005c27277211 */ /* 0x000fe200020f0eff */
[----:B------:R-:W-:Y:S01]  /*20a70*/  @!P6 IMAD.MOV R24, RZ, RZ, -R24 ;  /* 0x000000ffff18e224 */ /* 0x000fe200078e0a18 */
[C---:B------:R-:W-:Y:S01]  /*20a80*/  ISETP.GT.U32.AND P6, PT, R90.reuse, R27, PT ;  /* 0x0000001b5a00720c */ /* 0x040fe20003fc4070 */
[----:B------:R-:W-:Y:S02]  /*20a90*/  @P0 IMAD.MOV.U32 R54, RZ, RZ, R30 ;  /* 0x000000ffff360224 */ /* 0x000fe400078e001e */
[----:B------:R-:W-:Y:S01]  /*20aa0*/  @P0 IMAD.MOV.U32 R55, RZ, RZ, R39 ;  /* 0x000000ffff370224 */ /* 0x000fe200078e0027 */
[----:B------:R-:W-:-:S02]  /*20ab0*/  ISETP.GT.U32.AND P4, PT, R90, R28, PT ;  /* 0x0000001c5a00720c */ /* 0x000fc40003f84070 */
[----:B------:R-:W-:Y:S02]  /*20ac0*/  SEL R24, R2, R24, !P3 ;  /* 0x0000001802187207 */ /* 0x000fe40005800000 */
[----:B------:R-:W3:Y:S01]  /*20ad0*/  @P0 LDG.E.U16 R62, desc[UR20][R54.64] ;  /* 0x00000014363e0981 */ /* 0x000ee2000c1e1500 */
[----:B------:R-:W-:-:S03]  /*20ae0*/  @!P2 IMAD.MOV R25, RZ, RZ, -R25 ;  /* 0x000000ffff19a224 */ /* 0x000fc600078e0a19 */
[----:B------:R0:W-:Y:S01]  /*20af0*/  STL [R1+0xd08], R30 ;  /* 0x000d081e01007387 */ /* 0x0001e20000100800 */
[----:B------:R-:W-:Y:S01]  /*20b00*/  @!P6 IMAD.IADD R27, R27, 0x1, -R90 ;  /* 0x000000011b1be824 */ /* 0x000fe200078e0a5a */
[----:B------:R-:W-:-:S03]  /*20b10*/  PRMT R33, RZ, 0x7610, R33 ;  /* 0x00007610ff217816 */ /* 0x000fc60000000021 */
[----:B------:R-:W-:Y:S01]  /*20b20*/  @!P4 IMAD.IADD R28, R28, 0x1, -R90 ;  /* 0x000000011c1cc824 */ /* 0x000fe200078e0a5a */
[----:B--2---:R-:W-:Y:S01]  /*20b30*/  ISETP.GE.AND P2, PT, R29, RZ, PT ;  /* 0x000000ff1d00720c */ /* 0x004fe20003f46270 */
[----:B-1----:R-:W-:Y:S01]  /*20b40*/  IMAD R29, R24, UR7, RZ ;  /* 0x00000007181d7c24 */ /* 0x002fe2000f8e02ff */
[----:B------:R-:W-:Y:S01]  /*20b50*/  STL [R1+0xd04], R39 ;  /* 0x000d042701007387 */ /* 0x000fe20000100800 */
[----:B------:R-:W-:Y:S01]  /*20b60*/  SEL R25, R2, R25, !P3 ;  /* 0x0000001902197207 */ /* 0x000fe20005800000 */
[----:B------:R-:W1:Y:S02]  /*20b70*/  LDCU UR7, c[0x0][0x3b0] ;  /* 0x00007600ff0777ac */ /* 0x000e640008000800 */
[----:B0-----:R-:W-:Y:S01]  /*20b80*/  LEA R30, P6, R29, R91, 0x1 ;  /* 0x0000005b1d1e7211 */ /* 0x001fe200078c08ff */
[----:B------:R-:W2:Y:S01]  /*20b90*/  LDL.LU R54, [R1+0x728] ;  /* 0x0007280001367983 */ /* 0x000ea20000300800 */
[----:B----4-:R-:W-:Y:S02]  /*20ba0*/  ISETP.GE.AND P4, PT, R31, RZ, PT ;  /* 0x000000ff1f00720c */ /* 0x010fe40003f86270 */
[----:B------:R-:W-:-:S05]  /*20bb0*/  LEA.HI.X.SX32 R31, R29, R92, 0x1, P6 ;  /* 0x0000005c1d1f7211 */ /* 0x000fca00030f0eff */
[----:B------:R-:W4:Y:S01]  /*20bc0*/  @P0 LDG.E.U16 R33, desc[UR20][R30.64] ;  /* 0x000000141e210981 */ /* 0x000f22000c1e1500 */
[----:B------:R-:W-:Y:S02]  /*20bd0*/  IMAD R25, R25, UR9, RZ ;  /* 0x0000000919197c24 */ /* 0x000fe4000f8e02ff */
[----:B------:R-:W-:Y:S01]  /*20be0*/  @!P2 IMAD.MOV R28, RZ, RZ, -R28 ;  /* 0x000000ffff1ca224 */ /* 0x000fe200078e0a1c */
[----:B---3--:R-:W-:Y:S01]  /*20bf0*/  STL [R1+0x1ab0], R62 ;  /* 0x001ab03e01007387 */ /* 0x008fe20000100800 */
[----:B------:R-:W-:Y:S01]  /*20c00*/  ISETP.GT.U32.AND P5, PT, R90, R26, PT ;  /* 0x0000001a5a00720c */ /* 0x000fe20003fa4070 */
[----:B------:R-:W0:Y:S02]  /*20c10*/  LDCU UR9, c[0x0][0x3b0] ;  /* 0x00007600ff0977ac */ /* 0x000e240008000800 */
[----:B------:R-:W3:Y:S01]  /*20c20*/  LDL R24, [R1+0x16a4] ;  /* 0x0016a40001187983 */ /* 0x000ee20000100800 */
[----:B------:R-:W-:-:S03]  /*20c30*/  LEA R29, P2, R25, R91, 0x1 ;  /* 0x0000005b191d7211 */ /* 0x000fc600078408ff */
[----:B------:R0:W-:Y:S04]  /*20c40*/  STL [R1+0xd10], R30 ;  /* 0x000d101e01007387 */ /* 0x0001e80000100800 */
[----:B------:R0:W-:Y:S02]  /*20c50*/  STL [R1+0xd0c], R31 ;  /* 0x000d0c1f01007387 */ /* 0x0001e40000100800 */
[----:B------:R-:W-:-:S05]  /*20c60*/  @!P5 IMAD.IADD R26, R26, 0x1, -R90 ;  /* 0x000000011a1ad824 */ /* 0x000fca00078e0a5a */
[----:B------:R-:W-:Y:S01]  /*20c70*/  ISETP.GT.U32.AND P5, PT, R90, R26, PT ;  /* 0x0000001a5a00720c */ /* 0x000fe20003fa4070 */
[----:B----4-:R-:W-:Y:S04]  /*20c80*/  STL [R1+0x1ad8], R33 ;  /* 0x001ad82101007387 */ /* 0x010fe80000100800 */
[----:B------:R-:W-:Y:S04]  /*20c90*/  STL [R1+0xd40], R29 ;  /* 0x000d401d01007387 */ /* 0x000fe80000100800 */
[----:B------:R-:W4:Y:S04]  /*20ca0*/  LDL R55, [R1+0x1690] ;  /* 0x0016900001377983 */ /* 0x000f280000100800 */
[----:B------:R-:W-:Y:S01]  /*20cb0*/  @!P5 IMAD.IADD R26, R26, 0x1, -R90 ;  /* 0x000000011a1ad824 */ /* 0x000fe200078e0a5a */
[----:B------:R-:W-:-:S02]  /*20cc0*/  ISETP.GT.U32.AND P5, PT, R90, R82, PT ;  /* 0x000000525a00720c */ /* 0x000fc40003fa4070 */
[----:B------:R-:W-:Y:S02]  /*20cd0*/  ISETP.GT.U32.AND P6, PT, R90, R27, PT ;  /* 0x0000001b5a00720c */ /* 0x000fe40003fc4070 */
[----:B0-----:R-:W-:Y:S02]  /*20ce0*/  LEA.HI.X.SX32 R30, R25, R92, 0x1, P2 ;  /* 0x0000005c191e7211 */ /* 0x001fe400010f0eff */
[----:B------:R-:W4:Y:S01]  /*20cf0*/  LDL.LU R25, [R1+0x72c] ;  /* 0x00072c0001197983 */ /* 0x000f220000300800 */
[----:B------:R-:W-:Y:S02]  /*20d00*/  PRMT R89, RZ, 0x7610, R89 ;  /* 0x00007610ff597816 */ /* 0x000fe40000000059 */
[----:B------:R-:W-:Y:S01]  /*20d10*/  @P0 IMAD.MOV.U32 R31, RZ, RZ, R30 ;  /* 0x000000ffff1f0224 */ /* 0x000fe200078e001e */
[----:B------:R0:W-:Y:S01]  /*20d20*/  STL [R1+0xd3c], R30 ;  /* 0x000d3c1e01007387 */ /* 0x0001e20000100800 */
[----:B------:R-:W-:Y:S01]  /*20d30*/  SEL R28, R2, R28, !P3 ;  /* 0x0000001c021c7207 */ /* 0x000fe20005800000 */
[----:B------:R-:W-:-:S02]  /*20d40*/  @!P4 IMAD.MOV R26, RZ, RZ, -R26 ;  /* 0x000000ffff1ac224 */ /* 0x000fc400078e0a1a */
[--C-:B------:R-:W-:Y:S02]  /*20d50*/  @!P5 IMAD.IADD R82, R82, 0x1, -R90.reuse ;  /* 0x000000015252d824 */ /* 0x100fe400078e0a5a */
[----:B0-----:R-:W-:Y:S01]  /*20d60*/  @P0 IMAD.MOV.U32 R30, RZ, RZ, R29 ;  /* 0x000000ffff1e0224 */ /* 0x001fe200078e001d */
[----:B---3--:R-:W-:Y:S01]  /*20d70*/  ISETP.GE.AND P5, PT, R24, RZ, PT ;  /* 0x000000ff1800720c */ /* 0x008fe20003fa6270 */
[----:B------:R-:W-:Y:S01]  /*20d80*/  IMAD R29, R28, UR10, RZ ;  /* 0x0000000a1c1d7c24 */ /* 0x000fe2000f8e02ff */
[----:B------:R-:W-:Y:S01]  /*20d90*/  SEL R26, R2, R26, !P3 ;  /* 0x0000001a021a7207 */ /* 0x000fe20005800000 */
[--C-:B------:R-:W-:Y:S01]  /*20da0*/  @!P6 IMAD.IADD R27, R27, 0x1, -R90.reuse ;  /* 0x000000011b1be824 */ /* 0x100fe200078e0a5a */
[----:B------:R0:W3:Y:S01]  /*20db0*/  @P0 LDG.E.U16 R89, desc[UR20][R30.64] ;  /* 0x000000141e590981 */ /* 0x0000e2000c1e1500 */
[----:B------:R-:W-:Y:S01]  /*20dc0*/  ISETP.GT.U32.AND P4, PT, R90, R82, PT ;  /* 0x000000525a00720c */ /* 0x000fe20003f84070 */
[----:B------:R-:W0:Y:S01]  /*20dd0*/  LDCU UR10, c[0x0][0x3b0] ;  /* 0x00007600ff0a77ac */ /* 0x000e220008000800 */
[CC--:B------:R-:W-:Y:S01]  /*20de0*/  LEA R28, P6, R29.reuse, R91.reuse, 0x1 ;  /* 0x0000005b1d1c7211 */ /* 0x0c0fe200078c08ff */
[----:B------:R-:W-:Y:S01]  /*20df0*/  IMAD.MOV.U32 R39, RZ, RZ, R27 ;  /* 0x000000ffff277224 */ /* 0x000fe200078e001b */
[----:B------:R-:W0:Y:S04]  /*20e00*/  LDL.LU.64 R30, [R1+0x1ba0] ;  /* 0x001ba000011e7983 */ /* 0x000e280000300a00 */
[----:B------:R-:W3:Y:S01]  /*20e10*/  LDL R24, [R1+0x1688] ;  /* 0x0016880001187983 */ /* 0x000ee20000100800 */
[----:B------:R-:W-:Y:S01]  /*20e20*/  PRMT R63, RZ, 0x7610, R63 ;  /* 0x00007610ff3f7816 */ /* 0x000fe2000000003f */
[----:B-1----:R-:W-:Y:S01]  /*20e30*/  IMAD R27, R26, UR7, RZ ;  /* 0x000000071a1b7c24 */ /* 0x002fe2000f8e02ff */
[----:B------:R-:W-:Y:S01]  /*20e40*/  LEA.HI.X.SX32 R29, R29, R92, 0x1, P6 ;  /* 0x0000005c1d1d7211 */ /* 0x000fe200030f0eff */
[----:B------:R-:W3:Y:S01]  /*20e50*/  LDL.LU R33, [R1+0x730] ;  /* 0x0007300001217983 */ /* 0x000ee20000300800 */
[----:B------:R-:W-:Y:S01]  /*20e60*/  @!P5 IMAD.MOV R39, RZ, RZ, -R39 ;  /* 0x000000ffff27d224 */ /* 0x000fe200078e0a27 */
[----:B--2---:R-:W-:Y:S01]  /*20e70*/  ISETP.GT.U32.AND P2, PT, R90, R54, PT ;  /* 0x000000365a00720c */ /* 0x004fe20003f44070 */
[----:B------:R-:W-:Y:S01]  /*20e80*/  @!P4 IMAD.IADD R82, R82, 0x1, -R90 ;  /* 0x000000015252c824 */ /* 0x000fe200078e0a5a */
[----:B------:R-:W-:Y:S01]  /*20e90*/  LEA R26, P5, R27, R91, 0x1 ;  /* 0x0000005b1b1a7211 */ /* 0x000fe200078a08ff */
[----:B------:R-:W2:Y:S01]  /*20ea0*/  @P0 LDG.E.U16 R63, desc[UR20][R28.64] ;  /* 0x000000141c3f0981 */ /* 0x000ea2000c1e1500 */
[----:B------:R-:W1:Y:S03]  /*20eb0*/  LDCU UR7, c[0x0][0x3b0] ;  /* 0x00007600ff0777ac */ /* 0x000e660008000800 */
[----:B------:R-:W2:Y:S04]  /*20ec0*/  LDL.LU R83, [R1+0x734] ;  /* 0x0007340001537983 */ /* 0x000ea80000300800 */
[----:B------:R-:W-:Y:S04]  /*20ed0*/  STL [R1+0xd48], R28 ;  /* 0x000d481c01007387 */ /* 0x000fe80000100800 */
[----:B------:R-:W-:Y:S04]  /*20ee0*/  STL [R1+0xd50], R26 ;  /* 0x000d501a01007387 */ /* 0x000fe80000100800 */
[----:B------:R1:W-:Y:S01]  /*20ef0*/  STL [R1+0xd44], R29 ;  /* 0x000d441d01007387 */ /* 0x0003e20000100800 */
[----:B----4-:R-:W-:-:S03]  /*20f00*/  ISETP.GE.AND P4, PT, R55, RZ, PT ;  /* 0x000000ff3700720c */ /* 0x010fc60003f86270 */
[----:B------:R-:W4:Y:S01]  /*20f10*/  LDL R55, [R1+0x16a0] ;  /* 0x0016a00001377983 */ /* 0x000f220000100800 */
[----:B------:R-:W-:-:S05]  /*20f20*/  @!P2 IMAD.IADD R54, R54, 0x1, -R90 ;  /* 0x000000013636a824 */ /* 0x000fca00078e0a5a */
[C---:B------:R-:W-:Y:S02]  /*20f30*/  ISETP.GT.U32.AND P2, PT, R90.reuse, R54, PT ;  /* 0x000000365a00720c */ /* 0x040fe40003f44070 */
[----:B------:R-:W-:Y:S02]  /*20f40*/  ISETP.GT.U32.AND P6, PT, R90, R25, PT ;  /* 0x000000195a00720c */ /* 0x000fe40003fc4070 */
[----:B------:R-:W-:Y:S01]  /*20f50*/  SEL R62, R2, R39, !P3 ;  /* 0x00000027023e7207 */ /* 0x000fe20005800000 */
[----:B------:R-:W-:Y:S01]  /*20f60*/  IMAD.MOV.U32 R39, RZ, RZ, R82 ;  /* 0x000000ffff277224 */ /* 0x000fe200078e0052 */
[----:B------:R-:W-:-:S03]  /*20f70*/  LEA.HI.X.SX32 R27, R27, R92, 0x1, P5 ;  /* 0x0000005c1b1b7211 */ /* 0x000fc600028f0eff */
[----:B------:R-:W-:Y:S01]  /*20f80*/  IMAD R62, R62, UR9, RZ ;  /* 0x000000093e3e7c24 */ /* 0x000fe2000f8e02ff */
[----:B------:R-:W-:Y:S01]  /*20f90*/  PRMT R86, RZ, 0x7610, R86 ;  /* 0x00007610ff567816 */ /* 0x000fe20000000056 */
[----:B------:R-:W-:Y:S02]  /*20fa0*/  @!P4 IMAD.MOV R39, RZ, RZ, -R39 ;  /* 0x000000ffff27c224 */ /* 0x000fe400078e0a27 */
[--C-:B------:R-:W-:Y:S02]  /*20fb0*/  @!P2 IMAD.IADD R54, R54, 0x1, -R90.reuse ;  /* 0x000000013636a824 */ /* 0x100fe400078e0a5a */
[----:B------:R-:W-:Y:S01]  /*20fc0*/  @!P6 IMAD.IADD R25, R25, 0x1, -R90 ;  /* 0x000000011919e824 */ /* 0x000fe200078e0a5a */
[----:B------:R-:W-:Y:S01]  /*20fd0*/  SEL R39, R2, R39, !P3 ;  /* 0x0000002702277207 */ /* 0x000fe20005800000 */
[----:B------:R0:W-:Y:S01]  /*20fe0*/  STL [R1+0xd4c], R27 ;  /* 0x000d4c1b01007387 */ /* 0x0001e20000100800 */
[----:B------:R-:W-:Y:S01]  /*20ff0*/  PRMT R60, RZ, 0x7610, R60 ;  /* 0x00007610ff3c7816 */ /* 0x000fe2000000003c */
[----:B------:R-:W2:Y:S01]  /*21000*/  LDCU UR9, c[0x0][0x3b0] ;  /* 0x00007600ff0977ac */ /* 0x000ea20008000800 */
[----:B------:R-:W-:Y:S01]  /*21010*/  ISETP.GT.U32.AND P6, PT, R90, R25, PT ;  /* 0x000000195a00720c */ /* 0x000fe20003fc4070 */
[----:B-1----:R-:W4:Y:S01]  /*21020*/  LDL.LU.64 R28, [R1+0x1b98] ;  /* 0x001b9800011c7983 */ /* 0x002f220000300a00 */
[----:B---3--:R-:W-:-:S02]  /*21030*/  ISETP.GE.AND P5, PT, R24, RZ, PT ;  /* 0x000000ff1800720c */ /* 0x008fc40003fa6270 */
[----:B0-----:R-:W-:Y:S02]  /*21040*/  PRMT R30, RZ, 0x7610, R30 ;  /* 0x00007610ff1e7816 */ /* 0x001fe4000000001e */
[----:B------:R-:W-:Y:S02]  /*21050*/  ISETP.GT.U32.AND P2, PT, R90, R33, PT ;  /* 0x000000215a00720c */ /* 0x000fe40003f44070 */
[C---:B------:R-:W-:Y:S01]  /*21060*/  LEA R24, P4, R62.reuse, R91, 0x1 ;  /* 0x0000005b3e187211 */ /* 0x040fe200078808ff */
[----:B------:R-:W-:Y:S01]  /*21070*/  IMAD R39, R39, UR11, RZ ;  /* 0x0000000b27277c24 */ /* 0x000fe2000f8e02ff */
[----:B------:R-:W3:Y:S03]  /*21080*/  @P0 LDG.E.U16 R30, desc[UR20][R26.64] ;  /* 0x000000141a1e0981 */ /* 0x000ee6000c1e1500 */
[----:B------:R-:W-:Y:S01]  /*21090*/  @!P6 IMAD.IADD R25, R25, 0x1, -R90 ;  /* 0x000000011919e824 */ /* 0x000fe200078e0a5a */
[----:B------:R-:W-:Y:S01]  /*210a0*/  LEA.HI.X.SX32 R62, R62, R92, 0x1, P4 ;  /* 0x0000005c3e3e7211 */ /* 0x000fe200020f0eff */
[----:B------:R-:W0:Y:S01]  /*210b0*/  LDCU UR11, c[0x0][0x3b0] ;  /* 0x00007600ff0b77ac */ /* 0x000e220008000800 */
[----:B--2---:R1:W-:Y:S01]  /*210c0*/  STL [R1+0x1ac0], R63 ;  /* 0x001ac03f01007387 */ /* 0x0043e20000100800 */
[----:B------:R-:W-:-:S03]  /*210d0*/  @!P5 IMAD.MOV R54, RZ, RZ, -R54 ;  /* 0x000000ffff36d224 */ /* 0x000fc600078e0a36 */
[----:B------:R-:W2:Y:S01]  /*210e0*/  LDL.LU.64 R26, [R1+0x1b90] ;  /* 0x001b9000011a7983 */ /* 0x000ea20000300a00 */
[----:B------:R-:W-:-:S03]  /*210f0*/  @!P2 IMAD.IADD R33, R33, 0x1, -R90 ;  /* 0x000000012121a824 */ /* 0x000fc600078e0a5a */
[----:B------:R-:W2:Y:S01]  /*21100*/  LDL.LU R82, [R1+0x738] ;  /* 0x0007380001527983 */ /* 0x000ea20000300800 */
[----:B-1----:R-:W-:-:S03]  /*21110*/  @P0 IMAD.MOV.U32 R63, RZ, RZ, R62 ;  /* 0x000000ffff3f0224 */ /* 0x002fc600078e003e */
[----:B------:R-:W-:Y:S04]  /*21120*/  STL [R1+0xd80], R24 ;  /* 0x000d801801007387 */ /* 0x000fe80000100800 */
[----:B------:R1:W-:Y:S04]  /*21130*/  STL [R1+0xd7c], R62 ;  /* 0x000d7c3e01007387 */ /* 0x0003e80000100800 */
[----:B------:R-:W2:Y:S04]  /*21140*/  LDL R80, [R1+0x168c] ;  /* 0x00168c0001507983 */ /* 0x000ea80000100800 */
[----:B------:R-:W2:Y:S01]  /*21150*/  LDL.LU R68, [R1+0x740] ;  /* 0x0007400001447983 */ /* 0x000ea20000300800 */
[----:B-1----:R-:W-:Y:S01]  /*21160*/  @P0 IMAD.MOV.U32 R62, RZ, RZ, R24 ;  /* 0x000000ffff3e0224 */ /* 0x002fe200078e0018 */
[----:B------:R-:W-:-:S04]  /*21170*/  LEA R24, P5, R39, R91, 0x1 ;  /* 0x0000005b27187211 */ /* 0x000fc800078a08ff */
[----:B------:R-:W-:Y:S01]  /*21180*/  LEA.HI.X.SX32 R39, R39, R92, 0x1, P5 ;  /* 0x0000005c27277211 */ /* 0x000fe200028f0eff */
[----:B------:R1:W3:Y:S04]  /*21190*/  @P0 LDG.E.U16 R86, desc[UR20][R62.64] ;  /* 0x000000143e560981 */ /* 0x0002e8000c1e1500 */
[----:B------:R0:W-:Y:S01]  /*211a0*/  STL [R1+0xd88], R24 ;  /* 0x000d881801007387 */ /* 0x0001e20000100800 */
[----:B-1----:R-:W-:Y:S02]  /*211b0*/  @P0 IMAD.MOV.U32 R62, RZ, RZ, R24 ;  /* 0x000000ffff3e0224 */ /* 0x002fe400078e0018 */
[----:B------:R-:W-:Y:S02]  /*211c0*/  @P0 IMAD.MOV.U32 R63, RZ, RZ, R39 ;  /* 0x000000ffff3f0224 */ /* 0x000fe400078e0027 */
[----:B0-----:R-:W-:-:S03]  /*211d0*/  IMAD.MOV.U32 R24, RZ, RZ, R25 ;  /* 0x000000ffff187224 */ /* 0x001fc600078e0019 */
[----:B------:R0:W3:Y:S01]  /*211e0*/  @P0 LDG.E.U16 R60, desc[UR20][R62.64] ;  /* 0x000000143e3c0981 */ /* 0x0000e2000c1e1500 */
[----:B------:R-:W-:Y:S02]  /*211f0*/  PRMT R31, RZ, 0x7610, R31 ;  /* 0x00007610ff1f7816 */ /* 0x000fe4000000001f */
[----:B----4-:R-:W-:Y:S02]  /*21200*/  ISETP.GE.AND P2, PT, R55, RZ, PT ;  /* 0x000000ff3700720c */ /* 0x010fe40003f46270 */
[----:B------:R-:W-:Y:S02]  /*21210*/  SEL R55, R2, R54, !P3 ;  /* 0x0000003602377207 */ /* 0x000fe40005800000 */
[----:B------:R-:W4:Y:S03]  /*21220*/  LDL R54, [R1+0x1698] ;  /* 0x0016980001367983 */ /* 0x000f260000100800 */
[----:B------:R-:W-:Y:S01]  /*21230*/  IMAD R55, R55, UR7, RZ ;  /* 0x0000000737377c24 */ /* 0x000fe2000f8e02ff */
[----:B------:R1:W-:Y:S01]  /*21240*/  STL [R1+0xd84], R39 ;  /* 0x000d842701007387 */ /* 0x0003e20000100800 */
[----:B------:R-:W-:Y:S01]  /*21250*/  ISETP.GT.U32.AND P4, PT, R90, R83, PT ;  /* 0x000000535a00720c */ /* 0x000fe20003f84070 */
[----:B------:R-:W2:Y:S02]  /*21260*/  LDCU UR7, c[0x0][0x3b0] ;  /* 0x00007600ff0777ac */ /* 0x000ea40008000800 */
[----:B------:R-:W-:-:S04]  /*21270*/  LEA R25, P6, R55, R91, 0x1 ;  /* 0x0000005b37197211 */ /* 0x000fc800078c08ff */
[----:B0-----:R-:W-:Y:S01]  /*21280*/  LEA.HI.X.SX32 R62, R55, R92, 0x1, P6 ;  /* 0x0000005c373e7211 */ /* 0x001fe200030f0eff */
[----:B-1----:R-:W3:Y:S04]  /*21290*/  LDL.LU R39, [R1+0x73c] ;  /* 0x00073c0001277983 */ /* 0x002ee80000300800 */
[----:B------:R-:W-:Y:S01]  /*212a0*/  STL [R1+0xd90], R25 ;  /* 0x000d901901007387 */ /* 0x000fe20000100800 */
[----:B------:R-:W-:-:S03]  /*212b0*/  @P0 IMAD.MOV.U32 R63, RZ, RZ, R62 ;  /* 0x000000ffff3f0224 */ /* 0x000fc600078e003e */
[----:B------:R-:W3:Y:S04]  /*212c0*/  LDL R55, [R1+0x16bc] ;  /* 0x0016bc0001377983 */ /* 0x000ee80000100800 */
[----:B------:R0:W-:Y:S02]  /*212d0*/  STL [R1+0xd8c], R62 ;  /* 0x000d8c3e01007387 */ /* 0x0001e40000100800 */
[----:B0-----:R-:W-:-:S05]  /*212e0*/  @P0 IMAD.MOV.U32 R62, RZ, RZ, R25 ;  /* 0x000000ffff3e0224 */ /* 0x001fca00078e0019 */
[----:B------:R-:W3:Y:S01]  /*212f0*/  @P0 LDG.E.U16 R31, desc[UR20][R62.64] ;  /* 0x000000143e1f0981 */ /* 0x000ee2000c1e1500 */
[----:B------:R-:W-:Y:S02]  /*21300*/  @!P4 IMAD.IADD R83, R83, 0x1, -R90 ;  /* 0x000000015353c824 */ /* 0x000fe400078e0a5a */
[----:B------:R-:W-:-:S03]  /*21310*/  @!P2 IMAD.MOV R24, RZ, RZ, -R24 ;  /* 0x000000ffff18a224 */ /* 0x000fc600078e0a18 */
[----:B------:R-:W-:Y:S02]  /*21320*/  ISETP.GT.U32.AND P4, PT, R90, R83, PT ;  /* 0x000000535a00720c */ /* 0x000fe40003f84070 */
[----:B------:R-:W-:-:S05]  /*21330*/  SEL R24, R2, R24, !P3 ;  /* 0x0000001802187207 */ /* 0x000fca0005800000 */
[----:B------:R-:W-:Y:S01]  /*21340*/  IMAD R25, R24, UR9, RZ ;  /* 0x0000000918197c24 */ /* 0x000fe2000f8e02ff */
[----:B------:R-:W-:Y:S01]  /*21350*/  PRMT R87, RZ, 0x7610, R87 ;  /* 0x00007610ff577816 */ /* 0x000fe20000000057 */
[----:B------:R-:W0:Y:S04]  /*21360*/  LDCU UR9, c[0x0][0x3b0] ;  /* 0x00007600ff0977ac */ /* 0x000e280008000800 */
[----:B------:R-:W-:Y:S02]  /*21370*/  @!P4 IADD3 R83, PT, PT, R83, -R90, RZ ;  /* 0x8000005a5353c210 */ /* 0x000fe40007ffe0ff */
[----:B------:R-:W-:-:S04]  /*21380*/  LEA R24, P4, R25, R91, 0x1 ;  /* 0x0000005b19187211 */ /* 0x000fc800078808ff */
[----:B------:R-:W-:-:S05]  /*21390*/  LEA.HI.X.SX32 R25, R25, R92, 0x1, P4 ;  /* 0x0000005c19197211 */ /* 0x000fca00020f0eff */
[----:B------:R-:W4:Y:S01]  /*213a0*/  @P0 LDG.E.U16 R87, desc[UR20][R24.64] ;  /* 0x0000001418570981 */ /* 0x000f22000c1e1500 */
[C---:B------:R-:W-:Y:S02]  /*213b0*/  ISETP.GT.U32.AND P5, PT, R90.reuse, R33, PT ;  /* 0x000000215a00720c */ /* 0x040fe40003fa4070 */
[----:B--2---:R-:W-:Y:S01]  /*213c0*/  ISETP.GT.U32.AND P2, PT, R90, R82, PT ;  /* 0x000000525a00720c */ /* 0x004fe20003f44070 */
[----:B---3--:R1:W-:Y:S04]  /*213d0*/  STL.64 [R1+0x1ab8], R30 ;  /* 0x001ab81e01007387 */ /* 0x0083e80000100a00 */
[----:B------:R-:W2:Y:S01]  /*213e0*/  LDL R62, [R1+0x16c4] ;  /* 0x0016c400013e7983 */ /* 0x000ea20000100800 */
[----:B------:R-:W-:-:S05]  /*213f0*/  ISETP.GE.AND P6, PT, R80, RZ, PT ;  /* 0x000000ff5000720c */ /* 0x000fca0003fc6270 */
[--C-:B------:R-:W-:Y:S02]  /*21400*/  @!P5 IMAD.IADD R33, R33, 0x1, -R90.reuse ;  /* 0x000000012121d824 */ /* 0x100fe400078e0a5a */
[----:B------:R-:W-:Y:S01]  /*21410*/  @!P2 IMAD.IADD R82, R82, 0x1, -R90 ;  /* 0x000000015252a824 */ /* 0x000fe200078e0a5a */
[----:B------:R-:W3:Y:S01]  /*21420*/  LDL.LU R80, [R1+0x744] ;  /* 0x0007440001507983 */ /* 0x000ee20000300800 */
[----:B----4-:R-:W-:Y:S01]  /*21430*/  ISETP.GE.AND P2, PT, R54, RZ, PT ;  /* 0x000000ff3600720c */ /* 0x010fe20003f46270 */
[----:B-1----:R-:W-:Y:S02]  /*21440*/  IMAD.MOV.U32 R31, RZ, RZ, R33 ;  /* 0x000000ffff1f7224 */ /* 0x002fe400078e0021 */
[C---:B------:R-:W-:Y:S01]  /*21450*/  ISETP.GT.U32.AND P4, PT, R90.reuse, R82, PT ;  /* 0x000000525a00720c */ /* 0x040fe20003f84070 */
[----:B------:R-:W-:Y:S01]  /*21460*/  STL [R1+0xdc0], R24 ;  /* 0x000dc01801007387 */ /* 0x000fe20000100800 */
[----:B------:R-:W-:Y:S02]  /*21470*/  IMAD.MOV.U32 R30, RZ, RZ, R83 ;  /* 0x000000ffff1e7224 */ /* 0x000fe400078e0053 */
[----:B------:R-:W-:Y:S01]  /*21480*/  @!P6 IMAD.MOV R31, RZ, RZ, -R31 ;  /* 0x000000ffff1fe224 */ /* 0x000fe200078e0a1f */
[----:B------:R-:W-:Y:S01]  /*21490*/  ISETP.GT.U32.AND P6, PT, R90, R39, PT ;  /* 0x000000275a00720c */ /* 0x000fe20003fc4070 */
[----:B------:R1:W-:Y:S03]  /*214a0*/  STL [R1+0xdbc], R25 ;  /* 0x000dbc1901007387 */ /* 0x0003e60000100800 */
[----:B------:R-:W-:Y:S01]  /*214b0*/  SEL R31, R2, R31, !P3 ;  /* 0x0000001f021f7207 */ /* 0x000fe20005800000 */
[----:B------:R-:W-:Y:S01]  /*214c0*/  @!P2 IMAD.MOV R30, RZ, RZ, -R30 ;  /* 0x000000ffff1ea224 */ /* 0x000fe200078e0a1e */
[----:B------:R-:W-:Y:S01]  /*214d0*/  ISETP.GE.AND P2, PT, R55, RZ, PT ;  /* 0x000000ff3700720c */ /* 0x000fe20003f46270 */
[----:B-1----:R-:W4:Y:S04]  /*214e0*/  LDL.LU.64 R24, [R1+0x1b88] ;  /* 0x001b880001187983 */ /* 0x002f280000300a00 */
[----:B------:R-:W3:Y:S04]  /*214f0*/  LDL.LU R54, [R1+0x748] ;  /* 0x0007480001367983 */ /* 0x000ee80000300800 */
[----:B------:R-:W-:Y:S01]  /*21500*/  STL.64 [R1+0x1ac8], R86 ;  /* 0x001ac85601007387 */ /* 0x000fe20000100a00 */
[----:B------:R-:W-:-:S03]  /*21510*/  IMAD R33, R31, UR7, RZ ;  /* 0x000000071f217c24 */ /* 0x000fc6000f8e02ff */
[----:B------:R-:W4:Y:S01]  /*21520*/  LDL R83, [R1+0x16ac] ;  /* 0x0016ac0001537983 */ /* 0x000f220000100800 */
[----:B------:R-:W-:Y:S01]  /*21530*/  SEL R31, R2, R30, !P3 ;  /* 0x0000001e021f7207 */ /* 0x000fe20005800000 */
[--C-:B------:R-:W-:Y:S01]  /*21540*/  @!P4 IMAD.IADD R82, R82, 0x1, -R90.reuse ;  /* 0x000000015252c824 */ /* 0x100fe200078e0a5a */
[----:B------:R-:W-:Y:S01]  /*21550*/  ISETP.GT.U32.AND P5, PT, R90, R68, PT ;  /* 0x000000445a00720c */ /* 0x000fe20003fa4070 */
[----:B------:R-:W-:Y:S01]  /*21560*/  @!P6 IMAD.IADD R39, R39, 0x1, -R90 ;  /* 0x000000012727e824 */ /* 0x000fe200078e0a5a */
[----:B------:R-:W-:Y:S01]  /*21570*/  LEA R55, P6, R33, R91, 0x1 ;  /* 0x0000005b21377211 */ /* 0x000fe200078c08ff */
[----:B------:R-:W-:Y:S01]  /*21580*/  IMAD.MOV.U32 R30, RZ, RZ, R82 ;  /* 0x000000ffff1e7224 */ /* 0x000fe200078e0052 */
[----:B------:R-:W-:Y:S01]  /*21590*/  PRMT R61, RZ, 0x7610, R61 ;  /* 0x00007610ff3d7816 */ /* 0x000fe2000000003d */
[----:B0-----:R-:W-:Y:S01]  /*215a0*/  IMAD R31, R31, UR9, RZ ;  /* 0x000000091f1f7c24 */ /* 0x001fe2000f8e02ff */
[----:B------:R-:W0:Y:S01]  /*215b0*/  LDCU UR7, c[0x0][0x3b0] ;  /* 0x00007600ff0777ac */ /* 0x000e220008000800 */
[----:B------:R-:W-:Y:S01]  /*215c0*/  @!P2 IMAD.MOV R30, RZ, RZ, -R30 ;  /* 0x000000ffff1ea224 */ /* 0x000fe200078e0a1e */
[----:B------:R-:W-:Y:S01]  /*215d0*/  STL [R1+0xdc8], R55 ;  /* 0x000dc83701007387 */ /* 0x000fe20000100800 */
[----:B------:R-:W-:Y:S01]  /*215e0*/  PRMT R28, RZ, 0x7610, R28 ;  /* 0x00007610ff1c7816 */ /* 0x000fe2000000001c */
[----:B------:R-:W1:Y:S01]  /*215f0*/  LDCU UR9, c[0x0][0x3b0] ;  /* 0x00007600ff0977ac */ /* 0x000e620008000800 */
[----:B--2---:R-:W-:-:S02]  /*21600*/  ISETP.GE.AND P4, PT, R62, RZ, PT ;  /* 0x000000ff3e00720c */ /* 0x004fc40003f86270 */
[----:B------:R-:W-:Y:S02]  /*21610*/  LEA.HI.X.SX32 R62, R33, R92, 0x1, P6 ;  /* 0x0000005c213e7211 */ /* 0x000fe400030f0eff */
[----:B------:R-:W-:-:S03]  /*21620*/  LEA R33, P2, R31, R91, 0x1 ;  /* 0x0000005b1f217211 */ /* 0x000fc600078408ff */
[----:B------:R2:W-:Y:S01]  /*21630*/  STL [R1+0xdc4], R62 ;  /* 0x000dc43e01007387 */ /* 0x0005e20000100800 */
[----:B------:R-:W-:-:S03]  /*21640*/  @P0 IMAD.MOV.U32 R63, RZ, RZ, R62 ;  /* 0x000000ffff3f0224 */ /* 0x000fc600078e003e */
[----:B------:R-:W-:Y:S01]  /*21650*/  STL [R1+0xdd0], R33 ;  /* 0x000dd02101007387 */ /* 0x000fe20000100800 */
[----:B--2---:R-:W-:-:S03]  /*21660*/  @P0 IMAD.MOV.U32 R62, RZ, RZ, R55 ;  /* 0x000000ffff3e0224 */ /* 0x004fc600078e0037 */
[----:B------:R-:W2:Y:S01]  /*21670*/  LDL R55, [R1+0x16c0] ;  /* 0x0016c00001377983 */ /* 0x000ea20000100800 */
[--C-:B------:R-:W-:Y:S01]  /*21680*/  @!P5 IMAD.IADD R68, R68, 0x1, -R90.reuse ;  /* 0x000000014444d824 */ /* 0x100fe200078e0a5a */
[C---:B------:R-:W-:Y:S02]  /*21690*/  ISETP.GT.U32.AND P6, PT, R90.reuse, R39, PT ;  /* 0x000000275a00720c */ /* 0x040fe40003fc4070 */
[----:B------:R0:W2:Y:S02]  /*216a0*/  @P0 LDG.E.U16 R61, desc[UR20][R62.64] ;  /* 0x000000143e3d0981 */ /* 0x0000a4000c1e1500 */
[----:B------:R-:W-:Y:S02]  /*216b0*/  ISETP.GT.U32.AND P5, PT, R90, R68, PT ;  /* 0x000000445a00720c */ /* 0x000fe40003fa4070 */
[----:B------:R-:W2:Y:S11]  /*216c0*/  LDL.LU R82, [R1+0x74c] ;  /* 0x00074c0001527983 */ /* 0x000eb60000300800 */
[----:B------:R-:W-:Y:S01]  /*216d0*/  @!P5 IMAD.IADD R68, R68, 0x1, -R90 ;  /* 0x000000014444d824 */ /* 0x000fe200078e0a5a */
[----:B---3--:R-:W-:-:S02]  /*216e0*/  ISETP.GT.U32.AND P5, PT, R90, R80, PT ;  /* 0x000000505a00720c */ /* 0x008fc40003fa4070 */
[----:B0-----:R-:W-:Y:S01]  /*216f0*/  LEA.HI.X.SX32 R62, R31, R92, 0x1, P2 ;  /* 0x0000005c1f3e7211 */ /* 0x001fe200010f0eff */
[----:B------:R-:W-:Y:S01]  /*21700*/  IMAD.MOV.U32 R31, RZ, RZ, R68 ;  /* 0x000000ffff1f7224 */ /* 0x000fe200078e0044 */
[----:B------:R-:W-:-:S03]  /*21710*/  SEL R30, R2, R30, !P3 ;  /* 0x0000001e021e7207 */ /* 0x000fc60005800000 */
[----:B------:R-:W-:Y:S01]  /*21720*/  @!P4 IMAD.MOV R31, RZ, RZ, -R31 ;  /* 0x000000ffff1fc224 */ /* 0x000fe200078e0a1f */
[----:B------:R0:W-:Y:S01]  /*21730*/  STL [R1+0xdcc], R62 ;  /* 0x000dcc3e01007387 */ /* 0x0001e20000100800 */
[----:B------:R-:W-:-:S04]  /*21740*/  @P0 IMAD.MOV.U32 R63, RZ, RZ, R62 ;  /* 0x000000ffff3f0224 */ /* 0x000fc800078e003e */
[--C-:B------:R-:W-:Y:S01]  /*21750*/  @!P5 IMAD.IADD R80, R80, 0x1, -R90.reuse ;  /* 0x000000015050d824 */ /* 0x100fe200078e0a5a */
[----:B----4-:R-:W-:Y:S02]  /*21760*/  ISETP.GE.AND P5, PT, R83, RZ, PT ;  /* 0x000000ff5300720c */ /* 0x010fe40003fa6270 */
[----:B------:R-:W3:Y:S01]  /*21770*/  LDL R83, [R1+0x16c8] ;  /* 0x0016c80001537983 */ /* 0x000ee20000100800 */
[----:B0-----:R-:W-:Y:S01]  /*21780*/  @P0 IMAD.MOV.U32 R62, RZ, RZ, R33 ;  /* 0x000000ffff3e0224 */ /* 0x001fe200078e0021 */
[----:B------:R-:W-:Y:S01]  /*21790*/  SEL R31, R2, R31, !P3 ;  /* 0x0000001f021f7207 */ /* 0x000fe20005800000 */
[----:B------:R-:W-:Y:S01]  /*217a0*/  @!P6 IMAD.IADD R39, R39, 0x1, -R90 ;  /* 0x000000012727e824 */ /* 0x000fe200078e0a5a */
[----:B------:R-:W-:Y:S01]  /*217b0*/  ISETP.GT.U32.AND P4, PT, R90, R80, PT ;  /* 0x000000505a00720c */ /* 0x000fe20003f84070 */
[----:B------:R-:W-:Y:S01]  /*217c0*/  IMAD R68, R30, UR10, RZ ;  /* 0x0000000a1e447c24 */ /* 0x000fe2000f8e02ff */
[----:B------:R-:W4:Y:S01]  /*217d0*/  @P0 LDG.E.U16 R28, desc[UR20][R62.64] ;  /* 0x000000143e1c0981 */ /* 0x000f22000c1e1500 */
[----:B------:R-:W-:Y:S01]  /*217e0*/  IMAD.MOV.U32 R30, RZ, RZ, R39 ;  /* 0x000000ffff1e7224 */ /* 0x000fe200078e0027 */
[----:B------:R-:W-:Y:S01]  /*217f0*/  ISETP.GT.U32.AND P2, PT, R90, R54, PT ;  /* 0x000000365a00720c */ /* 0x000fe20003f44070 */
[----:B------:R-:W-:Y:S01]  /*21800*/  IMAD R33, R31, UR7, RZ ;  /* 0x000000071f217c24 */ /* 0x000fe2000f8e02ff */
[-C--:B------:R-:W-:Y:S01]  /*21810*/  LEA R39, P6, R68, R91.reuse, 0x1 ;  /* 0x0000005b44277211 */ /* 0x080fe200078c08ff */
[----:B------:R-:W0:Y:S01]  /*21820*/  LDCU UR10, c[0x0][0x3b0] ;  /* 0x00007600ff0a77ac */ /* 0x000e220008000800 */
[----:B------:R-:W4:Y:S01]  /*21830*/  LDL.LU R63, [R1+0x750] ;  /* 0x00075000013f7983 */ /* 0x000f220000300800 */
[----:B------:R-:W-:Y:S01]  /*21840*/  @!P5 IMAD.MOV R30, RZ, RZ, -R30 ;  /* 0x000000ffff1ed224 */ /* 0x000fe200078e0a1e */
[----:B------:R-:W-:-:S03]  /*21850*/  LEA R31, P5, R33, R91, 0x1 ;  /* 0x0000005b211f7211 */ /* 0x000fc600078a08ff */
[--C-:B------:R-:W-:Y:S01]  /*21860*/  @!P4 IMAD.IADD R80, R80, 0x1, -R90.reuse ;  /* 0x000000015050c824 */ /* 0x100fe200078e0a5a */
[----:B------:R-:W-:Y:S01]  /*21870*/  LEA.HI.X.SX32 R68, R68, R92, 0x1, P6 ;  /* 0x0000005c44447211 */ /* 0x000fe200030f0eff */
[----:B------:R-:W4:Y:S02]  /*21880*/  LDL.LU R62, [R1+0x754] ;  /* 0x00075400013e7983 */ /* 0x000f240000300800 */
[----:B------:R-:W-:Y:S01]  /*21890*/  @!P2 IMAD.IADD R54, R54, 0x1, -R90 ;  /* 0x000000013636a824 */ /* 0x000fe200078e0a5a */
[----:B------:R-:W-:Y:S01]  /*218a0*/  PRMT R5, RZ, 0x7610, R5 ;  /* 0x00007610ff057816 */ /* 0x000fe20000000005 */
[----:B------:R-:W0:Y:S01]  /*218b0*/  LDCU UR7, c[0x0][0x3b0] ;  /* 0x00007600ff0777ac */ /* 0x000e220008000800 */
[----:B------:R-:W-:Y:S04]  /*218c0*/  STL [R1+0xe00], R39 ;  /* 0x000e002701007387 */ /* 0x000fe80000100800 */
[----:B------:R0:W-:Y:S04]  /*218d0*/  STL [R1+0xe08], R31 ;  /* 0x000e081f01007387 */ /* 0x0001e80000100800 */
[----:B------:R-:W-:Y:S01]  /*218e0*/  STL [R1+0xdfc], R68 ;  /* 0x000dfc4401007387 */ /* 0x000fe20000100800 */
[----:B--2---:R-:W-:-:S03]  /*218f0*/  ISETP.GE.AND P4, PT, R55, RZ, PT ;  /* 0x000000ff3700720c */ /* 0x004fc60003f86270 */
[----:B------:R-:W2:Y:S01]  /*21900*/  LDL R55, [R1+0x16b4] ;  /* 0x0016b40001377983 */ /* 0x000ea20000100800 */
[----:B------:R-:W-:Y:S02]  /*21910*/  @P0 IMAD.MOV.U32 R86, RZ, RZ, R39 ;  /* 0x000000ffff560224 */ /* 0x000fe400078e0027 */
[----:B------:R-:W-:Y:S01]  /*21920*/  @P0 IMAD.MOV.U32 R87, RZ, RZ, R68 ;  /* 0x000000ffff570224 */ /* 0x000fe200078e0044 */
[----:B------:R-:W-:Y:S02]  /*21930*/  ISETP.GT.U32.AND P2, PT, R90, R54, PT ;  /* 0x000000365a00720c */ /* 0x000fe40003f44070 */
[----:B------:R-:W-:Y:S02]  /*21940*/  LEA.HI.X.SX32 R33, R33, R92, 0x1, P5 ;  /* 0x0000005c21217211 */ /* 0x000fe400028f0eff */
[----:B------:R0:W2:Y:S01]  /*21950*/  @P0 LDG.E.U16 R5, desc[UR20][R86.64] ;  /* 0x0000001456050981 */ /* 0x0000a2000c1e1500 */
[----:B------:R-:W-:Y:S02]  /*21960*/  SEL R30, R2, R30, !P3 ;  /* 0x0000001e021e7207 */ /* 0x000fe40005800000 */
[----:B------:R-:W-:Y:S01]  /*21970*/  ISETP.GT.U32.AND P6, PT, R90, R82, PT ;  /* 0x000000525a00720c */ /* 0x000fe20003fc4070 */
[----:B------:R1:W-:Y:S01]  /*21980*/  STL [R1+0xe04], R33 ;  /* 0x000e042101007387 */ /* 0x0003e20000100800 */
[----:B0-----:R-:W-:-:S02]  /*21990*/  @P0 IMAD.MOV.U32 R86, RZ, RZ, R31 ;  /* 0x000000ffff560224 */ /* 0x001fc400078e001f */
[----:B------:R-:W-:Y:S02]  /*219a0*/  IMAD.MOV.U32 R31, RZ, RZ, R80 ;  /* 0x000000ffff1f7224 */ /* 0x000fe400078e0050 */
[----:B------:R-:W-:Y:S02]  /*219b0*/  @P0 IMAD.MOV.U32 R87, RZ, RZ, R33 ;  /* 0x000000ffff570224 */ /* 0x000fe400078e0021 */
[----:B-1----:R-:W-:Y:S01]  /*219c0*/  IMAD R33, R30, UR9, RZ ;  /* 0x000000091e217c24 */ /* 0x002fe2000f8e02ff */
[----:B------:R-:W-:Y:S01]  /*219d0*/  PRMT R58, RZ, 0x7610, R58 ;  /* 0x00007610ff3a7816 */ /* 0x000fe2000000003a */
[----:B------:R-:W-:Y:S01]  /*219e0*/  @!P4 IMAD.MOV R31, RZ, RZ, -R31 ;  /* 0x000000ffff1fc224 */ /* 0x000fe200078e0a1f */
[----:B------:R-:W-:Y:S01]  /*219f0*/  PRMT R8, RZ, 0x7610, R8 ;  /* 0x00007610ff087816 */ /* 0x000fe20000000008 */
[--C-:B------:R-:W-:Y:S01]  /*21a00*/  @!P2 IMAD.IADD R54, R54, 0x1, -R90.reuse ;  /* 0x000000013636a824 */ /* 0x100fe200078e0a5a */
[----:B------:R-:W-:Y:S02]  /*21a10*/  LEA R30, P4, R33, R91, 0x1 ;  /* 0x0000005b211e7211 */ /* 0x000fe400078808ff */
[----:B---3--:R-:W-:Y:S01]  /*21a20*/  ISETP.GE.AND P5, PT, R83, RZ, PT ;  /* 0x000000ff5300720c */ /* 0x008fe20003fa6270 */
[----:B------:R-:W-:Y:S01]  /*21a30*/  @!P6 IMAD.IADD R82, R82, 0x1, -R90 ;  /* 0x000000015252e824 */ /* 0x000fe200078e0a5a */
[----:B------:R-:W-:Y:S01]  /*21a40*/  SEL R31, R2, R31, !P3 ;  /* 0x0000001f021f7207 */ /* 0x000fe20005800000 */
[----:B------:R-:W3:Y:S01]  /*21a50*/  LDL.LU R83, [R1+0x758] ;  /* 0x0007580001537983 */ /* 0x000ee20000300800 */
[----:B------:R-:W-:Y:S01]  /*21a60*/  LEA.HI.X.SX32 R39, R33, R92, 0x1, P4 ;  /* 0x0000005c21277211 */ /* 0x000fe200020f0eff */
[----:B------:R-:W-:Y:S01]  /*21a70*/  IMAD.MOV.U32 R33, RZ, RZ, R54 ;  /* 0x000000ffff217224 */ /* 0x000fe200078e0036 */
[----:B------:R-:W0:Y:S01]  /*21a80*/  LDCU UR9, c[0x0][0x3b0] ;  /* 0x00007600ff0977ac */ /* 0x000e220008000800 */
[----:B------:R-:W-:Y:S01]  /*21a90*/  IMAD R31, R31, UR11, RZ ;  /* 0x0000000b1f1f7c24 */ /* 0x000fe2000f8e02ff */
[----:B------:R1:W3:Y:S01]  /*21aa0*/  @P0 LDG.E.U16 R58, desc[UR20][R86.64] ;  /* 0x00000014563a0981 */ /* 0x0002e2000c1e1500 */
[----:B----4-:R-:W-:-:S03]  /*21ab0*/  ISETP.GT.U32.AND P2, PT, R90, R63, PT ;  /* 0x0000003f5a00720c */ /* 0x010fc60003f44070 */
[----:B------:R4:W-:Y:S01]  /*21ac0*/  STL [R1+0xe10], R30 ;  /* 0x000e101e01007387 */ /* 0x0009e20000100800 */
[----:B-1----:R-:W-:Y:S01]  /*21ad0*/  @P0 IMAD.MOV.U32 R86, RZ, RZ, R30 ;  /* 0x000000ffff560224 */ /* 0x002fe200078e001e */
[C---:B------:R-:W-:Y:S01]  /*21ae0*/  ISETP.GT.U32.AND P6, PT, R90.reuse, R82, PT ;  /* 0x000000525a00720c */ /* 0x040fe20003fc4070 */
[----:B------:R-:W-:Y:S01]  /*21af0*/  @!P5 IMAD.MOV R33, RZ, RZ, -R33 ;  /* 0x000000ffff21d224 */ /* 0x000fe200078e0a21 */
[----:B------:R-:W-:Y:S01]  /*21b00*/  STL [R1+0xe0c], R39 ;  /* 0x000e0c2701007387 */ /* 0x000fe20000100800 */
[----:B------:R-:W-:Y:S01]  /*21b10*/  ISETP.GT.U32.AND P4, PT, R90, R62, PT ;  /* 0x0000003e5a00720c */ /* 0x000fe20003f84070 */
[----:B------:R-:W1:Y:S02]  /*21b20*/  LDCU UR11, c[0x0][0x3b0] ;  /* 0x00007600ff0b77ac */ /* 0x000e640008000800 */
[----:B------:R-:W3:Y:S01]  /*21b30*/  LDL R54, [R1+0x16e4] ;  /* 0x0016e40001367983 */ /* 0x000ee20000100800 */
[----:B----4-:R-:W-:-:S03]  /*21b40*/  LEA R30, P5, R31, R91, 0x1 ;  /* 0x0000005b1f1e7211 */ /* 0x010fc600078a08ff */
[----:B------:R-:W4:Y:S01]  /*21b50*/  LDL.LU R80, [R1+0x760] ;  /* 0x0007600001507983 */ /* 0x000f220000300800 */
[--C-:B------:R-:W-:Y:S01]  /*21b60*/  @!P2 IMAD.IADD R63, R63, 0x1, -R90.reuse ;  /* 0x000000013f3fa824 */ /* 0x100fe200078e0a5a */
[----:B------:R-:W-:Y:S02]  /*21b70*/  SEL R33, R2, R33, !P3 ;  /* 0x0000002102217207 */ /* 0x000fe40005800000 */
[----:B------:R0:W-:Y:S01]  /*21b80*/  STL [R1+0xe40], R30 ;  /* 0x000e401e01007387 */ /* 0x0001e20000100800 */
[----:B------:R-:W-:Y:S02]  /*21b90*/  LEA.HI.X.SX32 R31, R31, R92, 0x1, P5 ;  /* 0x0000005c1f1f7211 */ /* 0x000fe400028f0eff */
[----:B------:R-:W-:Y:S02]  /*21ba0*/  IMAD R33, R33, UR7, RZ ;  /* 0x0000000721217c24 */ /* 0x000fe4000f8e02ff */
[--C-:B------:R-:W-:Y:S01]  /*21bb0*/  @!P6 IMAD.IADD R82, R82, 0x1, -R90.reuse ;  /* 0x000000015252e824 */ /* 0x100fe200078e0a5a */
[----:B------:R0:W4:Y:S01]  /*21bc0*/  @P0 LDG.E.U16 R8, desc[UR20][R30.64] ;  /* 0x000000141e080981 */ /* 0x000122000c1e1500 */
[----:B------:R-:W-:Y:S01]  /*21bd0*/  @P0 IMAD.MOV.U32 R87, RZ, RZ, R39 ;  /* 0x000000ffff570224 */ /* 0x000fe200078e0027 */
[----:B--2---:R-:W-:Y:S01]  /*21be0*/  ISETP.GE.AND P2, PT, R55, RZ, PT ;  /* 0x000000ff3700720c */ /* 0x004fe20003f46270 */
[----:B------:R-:W-:Y:S01]  /*21bf0*/  @!P4 IMAD.IADD R62, R62, 0x1, -R90 ;  /* 0x000000013e3ec824 */ /* 0x000fe200078e0a5a */
[----:B------:R-:W2:Y:S01]  /*21c00*/  LDL R55, [R1+0x16ec] ;  /* 0x0016ec0001377983 */ /* 0x000ea20000100800 */
[----:B------:R-:W-:Y:S01]  /*21c10*/  PRMT R29, RZ, 0x7610, R29 ;  /* 0x00007610ff1d7816 */ /* 0x000fe2000000001d */
[----:B------:R-:W1:Y:S02]  /*21c20*/  LDCU UR7, c[0x0][0x3b0] ;  /* 0x00007600ff0777ac */ /* 0x000e640008000800 */
[----:B------:R1:W-:Y:S01]  /*21c30*/  STL [R1+0xe3c], R31 ;  /* 0x000e3c1f01007387 */ /* 0x0003e20000100800 */
[----:B0-----:R-:W-:-:S03]  /*21c40*/  IMAD.MOV.U32 R30, RZ, RZ, R82 ;  /* 0x000000ffff1e7224 */ /* 0x001fc600078e0052 */
[----:B------:R-:W4:Y:S01]  /*21c50*/  LDL.LU R39, [R1+0x75c] ;  /* 0x00075c0001277983 */ /* 0x000f220000300800 */
[----:B------:R-:W-:-:S03]  /*21c60*/  ISETP.GT.U32.AND P4, PT, R90, R62, PT ;  /* 0x0000003e5a00720c */ /* 0x000fc60003f84070 */
[----:B------:R0:W4:Y:S01]  /*21c70*/  @P0 LDG.E.U16 R29, desc[UR20][R86.64] ;  /* 0x00000014561d0981 */ /* 0x000122000c1e1500 */
[----:B-1----:R-:W-:-:S05]  /*21c80*/  LEA R31, P6, R33, R91, 0x1 ;  /* 0x0000005b211f7211 */ /* 0x002fca00078c08ff */
[----:B------:R-:W-:Y:S04]  /*21c90*/  STL [R1+0xe48], R31 ;  /* 0x000e481f01007387 */ /* 0x000fe80000100800 */
[----:B------:R-:W4:Y:S01]  /*21ca0*/  LDL R82, [R1+0x16d4] ;  /* 0x0016d40001527983 */ /* 0x000f220000100800 */
[----:B------:R-:W-:Y:S01]  /*21cb0*/  @!P2 IMAD.MOV R30, RZ, RZ, -R30 ;  /* 0x000000ffff1ea224 */ /* 0x000fe200078e0a1e */
[----:B------:R-:W-:Y:S02]  /*21cc0*/  LEA.HI.X.SX32 R33, R33, R92, 0x1, P6 ;  /* 0x0000005c21217211 */ /* 0x000fe400030f0eff */
[----:B---3--:R-:W-:Y:S02]  /*21cd0*/  ISETP.GT.U32.AND P2, PT, R90, R83, PT ;  /* 0x000000535a00720c */ /* 0x008fe40003f44070 */
[----:B------:R-:W-:Y:S01]  /*21ce0*/  SEL R30, R2, R30, !P3 ;  /* 0x0000001e021e7207 */ /* 0x000fe20005800000 */
[----:B------:R1:W-:Y:S01]  /*21cf0*/  STL [R1+0xe44], R33 ;  /* 0x000e442101007387 */ /* 0x0003e20000100800 */
[----:B0-----:R-:W-:Y:S01]  /*21d00*/  @P0 IMAD.MOV.U32 R87, RZ, RZ, R33 ;  /* 0x000000ffff570224 */ /* 0x001fe200078e0021 */
[----:B------:R-:W-:-:S02]  /*21d10*/  PRMT R59, RZ, 0x7610, R59 ;  /* 0x00007610ff3b7816 */ /* 0x000fc4000000003b */
[----:B------:R-:W3:Y:S01]  /*21d20*/  LDL R68, [R1+0x1704] ;  /* 0x0017040001447983 */ /* 0x000ee20000100800 */
[----:B------:R-:W-:Y:S02]  /*21d30*/  @P0 IMAD.MOV.U32 R86, RZ, RZ, R31 ;  /* 0x000000ffff560224 */ /* 0x000fe400078e001f */
[----:B-1----:R-:W-:-:S03]  /*21d40*/  IMAD R33, R30, UR9, RZ ;  /* 0x000000091e217c24 */ /* 0x002fc6000f8e02ff */
[----:B------:R0:W3:Y:S01]  /*21d50*/  @P0 LDG.E.U16 R59, desc[UR20][R86.64] ;  /* 0x00000014563b0981 */ /* 0x0000e2000c1e1500 */
[--C-:B------:R-:W-:Y:S01]  /*21d60*/  @!P2 IMAD.IADD R83, R83, 0x1, -R90.reuse ;  /* 0x000000015353a824 */ /* 0x100fe200078e0a5a */
[----:B------:R-:W-:Y:S01]  /*21d70*/  ISETP.GT.U32.AND P5, PT, R90, R63, PT ;  /* 0x0000003f5a00720c */ /* 0x000fe20003fa4070 */
[----:B------:R-:W-:Y:S01]  /*21d80*/  @!P4 IMAD.IADD R62, R62, 0x1, -R90 ;  /* 0x000000013e3ec824 */ /* 0x000fe200078e0a5a */
[C---:B------:R-:W-:Y:S01]  /*21d90*/  LEA R30, P4, R33.reuse, R91, 0x1 ;  /* 0x0000005b211e7211 */ /* 0x040fe200078808ff */
[----:B------:R-:W1:Y:S01]  /*21da0*/  LDCU UR9, c[0x0][0x3b0] ;  /* 0x00007600ff0977ac */ /* 0x000e620008000800 */
[----:B------:R-:W-:Y:S02]  /*21db0*/  ISETP.GE.AND P6, PT, R54, RZ, PT ;  /* 0x000000ff3600720c */ /* 0x000fe40003fc6270 */
[----:B------:R-:W3:Y:S01]  /*21dc0*/  LDL.LU R54, [R1+0x764] ;  /* 0x0007640001367983 */ /* 0x000ee20000300800 */
[----:B------:R-:W-:Y:S01]  /*21dd0*/  LEA.HI.X.SX32 R33, R33, R92, 0x1, P4 ;  /* 0x0000005c21217211 */ /* 0x000fe200020f0eff */
[----:B0-----:R-:W-:-:S02]  /*21de0*/  @P0 IMAD.MOV.U32 R86, RZ, RZ, R30 ;  /* 0x000000ffff560224 */ /* 0x001fc400078e001e */
[----:B------:R0:W-:Y:S04]  /*21df0*/  STL [R1+0xe50], R30 ;  /* 0x000e501e01007387 */ /* 0x0001e80000100800 */
[----:B------:R1:W-:Y:S01]  /*21e00*/  STL [R1+0xe4c], R33 ;  /* 0x000e4c2101007387 */ /* 0x0003e20000100800 */
[----:B0-----:R-:W-:Y:S01]  /*21e10*/  IMAD.MOV.U32 R30, RZ, RZ, R62 ;  /* 0x000000ffff1e7224 */ /* 0x001fe200078e003e */
[----:B--2---:R-:W-:Y:S02]  /*21e20*/  ISETP.GE.AND P2, PT, R55, RZ, PT ;  /* 0x000000ff3700720c */ /* 0x004fe40003f46270 */
[----:B------:R-:W2:Y:S11]  /*21e30*/  LDL.LU R55, [R1+0x768] ;  /* 0x0007680001377983 */ /* 0x000eb60000300800 */
[----:B------:R-:W-:Y:S01]  /*21e40*/  @!P2 IMAD.MOV R30, RZ, RZ, -R30 ;  /* 0x000000ffff1ea224 */ /* 0x000fe200078e0a1e */
[----:B----4-:R-:W-:-:S02]  /*21e50*/  ISETP.GE.AND P2, PT, R82, RZ, PT ;  /* 0x000000ff5200720c */ /* 0x010fc40003f46270 */
[----:B------:R-:W4:Y:S01]  /*21e60*/  LDL R82, [R1+0x16f0] ;  /* 0x0016f00001527983 */ /* 0x000f220000100800 */
[----:B------:R-:W-:Y:S01]  /*21e70*/  @!P5 IMAD.IADD R63, R63, 0x1, -R90 ;  /* 0x000000013f3fd824 */ /* 0x000fe200078e0a5a */
[----:B------:R-:W-:-:S03]  /*21e80*/  ISETP.GT.U32.AND P4, PT, R90, R83, PT ;  /* 0x000000535a00720c */ /* 0x000fc60003f84070 */
[----:B------:R-:W-:Y:S01]  /*21e90*/  IMAD.MOV.U32 R31, RZ, RZ, R63 ;  /* 0x000000ffff1f7224 */ /* 0x000fe200078e003f */
[----:B------:R-:W-:-:S04]  /*21ea0*/  ISETP.GT.U32.AND P5, PT, R90, R80, PT ;  /* 0x000000505a00720c */ /* 0x000fc80003fa4070 */
[----:B------:R-:W-:Y:S02]  /*21eb0*/  @!P6 IADD3 R31, PT, PT, -R31, RZ, RZ ;  /* 0x000000ff1f1fe210 */ /* 0x000fe40007ffe1ff */
[----:B------:R-:W-:Y:S02]  /*21ec0*/  ISETP.GT.U32.AND P6, PT, R90, R39, PT ;  /* 0x000000275a00720c */ /* 0x000fe40003fc4070 */
[C---:B------:R-:W-:Y:S01]  /*21ed0*/  SEL R31, R2.reuse, R31, !P3 ;  /* 0x0000001f021f7207 */ /* 0x040fe20005800000 */
[----:B------:R-:W-:Y:S02]  /*21ee0*/  @P0 IMAD.MOV.U32 R87, RZ, RZ, R33 ;  /* 0x000000ffff570224 */ /* 0x000fe400078e0021 */
[--C-:B------:R-:W-:Y:S02]  /*21ef0*/  @!P4 IMAD.IADD R83, R83, 0x1, -R90.reuse ;  /* 0x000000015353c824 */ /* 0x100fe400078e0a5a */
[----:B-1----:R-:W-:Y:S01]  /*21f00*/  IMAD R33, R31, UR7, RZ ;  /* 0x000000071f217c24 */ /* 0x002fe2000f8e02ff */
[----:B------:R-:W-:Y:S01]  /*21f10*/  SEL R31, R2, R30, !P3 ;  /* 0x0000001e021f7207 */ /* 0x000fe20005800000 */
[----:B------:R-:W-:-:S04]  /*21f20*/  @!P5 IMAD.IADD R80, R80, 0x1, -R90 ;  /* 0x000000015050d824 */ /* 0x000fc800078e0a5a */
[----:B------:R-:W-:Y:S01]  /*21f30*/  @!P6 IMAD.IADD R39, R39, 0x1, -R90 ;  /* 0x000000012727e824 */ /* 0x000fe200078e0a5a */
[-C--:B------:R-:W-:Y:S01]  /*21f40*/  LEA R62, P6, R33, R91.reuse, 0x1 ;  /* 0x0000005b213e7211 */ /* 0x080fe200078c08ff */
[----:B------:R-:W-:Y:S01]  /*21f50*/  IMAD.MOV.U32 R30, RZ, RZ, R83 ;  /* 0x000000ffff1e7224 */ /* 0x000fe200078e0053 */
[----:B------:R-:W-:Y:S01]  /*21f60*/  PRMT R9, RZ, 0x7610, R9 ;  /* 0x00007610ff097816 */ /* 0x000fe20000000009 */
[----:B------:R-:W-:Y:S01]  /*21f70*/  IMAD R31, R31, UR9, RZ ;  /* 0x000000091f1f7c24 */ /* 0x000fe2000f8e02ff */
[----:B------:R-:W-:Y:S01]  /*21f80*/  LEA.HI.X.SX32 R63, R33, R92, 0x1, P6 ;  /* 0x0000005c213f7211 */ /* 0x000fe200030f0eff */
[----:B------:R-:W-:Y:S01]  /*21f90*/  @!P2 IMAD.MOV R30, RZ, RZ, -R30 ;  /* 0x000000ffff1ea224 */ /* 0x000fe200078e0a1e */
[----:B------:R-:W-:Y:S01]  /*21fa0*/  ISETP.GT.U32.AND P5, PT, R90, R80, PT ;  /* 0x000000505a00720c */ /* 0x000fe20003fa4070 */
[----:B------:R0:W-:Y:S01]  /*21fb0*/  STL [R1+0xe80], R62 ;  /* 0x000e803e01007387 */ /* 0x0001e20000100800 */
[----:B------:R-:W-:Y:S01]  /*21fc0*/  LEA R33, P2, R31, R91, 0x1 ;  /* 0x0000005b1f217211 */ /* 0x000fe200078408ff */
[----:B------:R-:W1:Y:S02]  /*21fd0*/  LDCU UR7, c[0x0][0x3b0] ;  /* 0x00007600ff0777ac */ /* 0x000e640008000800 */
[----:B------:R0:W-:Y:S01]  /*21fe0*/  STL [R1+0xe7c], R63 ;  /* 0x000e7c3f01007387 */ /* 0x0001e20000100800 */
[----:B---3--:R-:W-:Y:S01]  /*21ff0*/  ISETP.GE.AND P4, PT, R68, RZ, PT ;  /* 0x000000ff4400720c */ /* 0x008fe20003f86270 */
[----:B------:R-:W3:Y:S02]  /*22000*/  LDCU UR9, c[0x0][0x3b0] ;  /* 0x00007600ff0977ac */ /* 0x000ee40008000800 */
[----:B------:R-:W-:Y:S04]  /*22010*/  STL [R1+0xe88], R33 ;  /* 0x000e882101007387 */ /* 0x000fe80000100800 */
[----:B------:R-:W2:Y:S01]  /*22020*/  LDL R83, [R1+0x16e0] ;  /* 0x0016e00001537983 */ /* 0x000ea20000100800 */
[----:B------:R-:W-:Y:S01]  /*22030*/  @!P5 IMAD.IADD R80, R80, 0x1, -R90 ;  /* 0x000000015050d824 */ /* 0x000fe200078e0a5a */
[----:B------:R-:W-:-:S02]  /*22040*/  ISETP.GT.U32.AND P5, PT, R90, R54, PT ;  /* 0x000000365a00720c */ /* 0x000fc40003fa4070 */
[----:B------:R0:W3:Y:S04]  /*22050*/  @P0 LDG.E.U16 R9, desc[UR20][R62.64] ;  /* 0x000000143e090981 */ /* 0x0000e8000c1e1500 */
[----:B------:R-:W3:Y:S01]  /*22060*/  LDL.LU R68, [R1+0x76c] ;  /* 0x00076c0001447983 */ /* 0x000ee20000300800 */
[----:B0-----:R-:W-:-:S06]  /*22070*/  LEA.HI.X.SX32 R62, R31, R92, 0x1, P2 ;  /* 0x0000005c1f3e7211 */ /* 0x001fcc00010f0eff */
[----:B------:R-:W-:Y:S01]  /*22080*/  @!P5 IMAD.IADD R54, R54, 0x1, -R90 ;  /* 0x000000013636d824 */ /* 0x000fe200078e0a5a */
[----:B------:R0:W-:Y:S01]  /*22090*/  STL [R1+0xe84], R62 ;  /* 0x000e843e01007387 */ /* 0x0001e20000100800 */
[----:B----4-:R-:W-:-:S03]  /*220a0*/  ISETP.GE.AND P5, PT, R82, RZ, PT ;  /* 0x000000ff5200720c */ /* 0x010fc60003fa6270 */
[----:B------:R-:W4:Y:S01]  /*220b0*/  LDL R82, [R1+0x1700] ;  /* 0x0017000001527983 */ /* 0x000f220000100800 */
[----:B------:R-:W-:Y:S01]  /*220c0*/  ISETP.GT.U32.AND P6, PT, R90, R39, PT ;  /* 0x000000275a00720c */ /* 0x000fe20003fc4070 */
[----:B------:R-:W-:Y:S01]  /*220d0*/  IMAD.MOV.U32 R31, RZ, RZ, R80 ;  /* 0x000000ffff1f7224 */ /* 0x000fe200078e0050 */
[----:B------:R-:W-:-:S03]  /*220e0*/  SEL R30, R2, R30, !P3 ;  /* 0x0000001e021e7207 */ /* 0x000fc60005800000 */
[----:B------:R-:W-:Y:S01]  /*220f0*/  @!P4 IMAD.MOV R31, RZ, RZ, -R31 ;  /* 0x000000ffff1fc224 */ /* 0x000fe200078e0a1f */
[----:B------:R-:W-:Y:S01]  /*22100*/  PRMT R56, RZ, 0x7610, R56 ;  /* 0x00007610ff387816 */ /* 0x000fe20000000038 */
[----:B------:R-:W-:Y:S02]  /*22110*/  @P0 IMAD.MOV.U32 R63, RZ, RZ, R62 ;  /* 0x000000ffff3f0224 */ /* 0x000fe400078e003e */
[----:B0-----:R-:W-:Y:S01]  /*22120*/  @P0 IMAD.MOV.U32 R62, RZ, RZ, R33 ;  /* 0x000000ffff3e0224 */ /* 0x001fe200078e0021 */
[----:B------:R-:W-:Y:S01]  /*22130*/  SEL R31, R2, R31, !P3 ;  /* 0x0000001f021f7207 */ /* 0x000fe20005800000 */
[----:B------:R-:W-:Y:S01]  /*22140*/  IMAD R80, R30, UR10, RZ ;  /* 0x0000000a1e507c24 */ /* 0x000fe2000f8e02ff */
[----:B------:R-:W-:Y:S01]  /*22150*/  ISETP.GT.U32.AND P4, PT, R90, R54, PT ;  /* 0x000000365a00720c */ /* 0x000fe20003f84070 */
[----:B------:R-:W-:Y:S01]  /*22160*/  @!P6 IMAD.IADD R39, R39, 0x1, -R90 ;  /* 0x000000012727e824 */ /* 0x000fe200078e0a5a */
[----:B------:R-:W4:Y:S01]  /*22170*/  LDL.LU R33, [R1+0x770] ;  /* 0x0007700001217983 */ /* 0x000f220000300800 */
[----:B------:R-:W-:Y:S01]  /*22180*/  PRMT R26, RZ, 0x7610, R26 ;  /* 0x00007610ff1a7816 */ /* 0x000fe2000000001a */
[----:B------:R-:W0:Y:S01]  /*22190*/  LDCU UR10, c[0x0][0x3b0] ;  /* 0x00007600ff0a77ac */ /* 0x000e220008000800 */
[----:B------:R-:W-:Y:S01]  /*221a0*/  IMAD.MOV.U32 R30, RZ, RZ, R39 ;  /* 0x000000ffff1e7224 */ /* 0x000fe200078e0027 */
[----:B------:R1:W4:Y:S03]  /*221b0*/  @P0 LDG.E.U16 R56, desc[UR20][R62.64] ;  /* 0x000000143e380981 */ /* 0x000326000c1e1500 */
[----:B------:R-:W-:Y:S01]  /*221c0*/  @!P5 IMAD.MOV R30, RZ, RZ, -R30 ;  /* 0x000000ffff1ed224 */ /* 0x000fe200078e0a1e */
[----:B------:R-:W4:Y:S03]  /*221d0*/  LDL.LU R39, [R1+0x774] ;  /* 0x0007740001277983 */ /* 0x000f260000300800 */
[----:B------:R-:W-:Y:S01]  /*221e0*/  @!P4 IMAD.IADD R54, R54, 0x1, -R90 ;  /* 0x000000013636c824 */ /* 0x000fe200078e0a5a */
[----:B------:R0:W4:Y:S01]  /*221f0*/  @P0 LDG.E.U16 R26, desc[UR20][R86.64] ;  /* 0x00000014561a0981 */ /* 0x000122000c1e1500 */
[----:B-1----:R-:W-:Y:S01]  /*22200*/  IMAD R62, R31, UR7, RZ ;  /* 0x000000071f3e7c24 */ /* 0x002fe2000f8e02ff */
[-C--:B------:R-:W-:Y:S01]  /*22210*/  LEA R63, P6, R80, R91.reuse, 0x1 ;  /* 0x0000005b503f7211 */ /* 0x080fe200078c08ff */
[----:B------:R-:W1:Y:S03]  /*22220*/  LDCU UR7, c[0x0][0x3b0] ;  /* 0x00007600ff0777ac */ /* 0x000e660008000800 */
[----:B------:R-:W-:-:S02]  /*22230*/  LEA R31, P5, R62, R91, 0x1 ;  /* 0x0000005b3e1f7211 */ /* 0x000fc400078a08ff */
[-C--:B------:R-:W-:Y:S01]  /*22240*/  LEA.HI.X.SX32 R80, R80, R92.reuse, 0x1, P6 ;  /* 0x0000005c50507211 */ /* 0x080fe200030f0eff */
[----:B------:R0:W-:Y:S01]  /*22250*/  STL [R1+0xe90], R63 ;  /* 0x000e903f01007387 */ /* 0x0001e20000100800 */
[----:B------:R-:W-:-:S03]  /*22260*/  LEA.HI.X.SX32 R62, R62, R92, 0x1, P5 ;  /* 0x0000005c3e3e7211 */ /* 0x000fc600028f0eff */
[----:B------:R-:W-:Y:S01]  /*22270*/  STL [R1+0xec0], R31 ;  /* 0x000ec01f01007387 */ /* 0x000fe20000100800 */
[----:B--2---:R-:W-:-:S03]  /*22280*/  ISETP.GE.AND P4, PT, R83, RZ, PT ;  /* 0x000000ff5300720c */ /* 0x004fc60003f86270 */
[----:B------:R-:W-:Y:S01]  /*22290*/  STL [R1+0xe8c], R80 ;  /* 0x000e8c5001007387 */ /* 0x000fe20000100800 */
[----:B------:R-:W-:-:S03]  /*222a0*/  SEL R30, R2, R30, !P3 ;  /* 0x0000001e021e7207 */ /* 0x000fc60005800000 */
[----:B------:R-:W2:Y:S01]  /*222b0*/  LDL R83, [R1+0x1714] ;  /* 0x0017140001537983 */ /* 0x000ea20000100800 */
[----:B0-----:R-:W-:Y:S02]  /*222c0*/  @P0 IMAD.MOV.U32 R86, RZ, RZ, R63 ;  /* 0x000000ffff560224 */ /* 0x001fe400078e003f */
[----:B------:R-:W-:Y:S01]  /*222d0*/  @P0 IMAD.MOV.U32 R63, RZ, RZ, R62 ;  /* 0x000000ffff3f0224 */ /* 0x000fe200078e003e */
[----:B------:R0:W-:Y:S02]  /*222e0*/  STL [R1+0xebc], R62 ;  /* 0x000ebc3e01007387 */ /* 0x0001e40000100800 */
[----:B------:R-:W-:Y:S02]  /*222f0*/  @!P4 IMAD.MOV R54, RZ, RZ, -R54 ;  /* 0x000000ffff36c224 */ /* 0x000fe400078e0a36 */
[----:B0-----:R-:W-:Y:S02]  /*22300*/  @P0 IMAD.MOV.U32 R62, RZ, RZ, R31 ;  /* 0x000000ffff3e0224 */ /* 0x001fe400078e001f */
[----:B---3--:R-:W-:-:S02]  /*22310*/  IMAD R31, R30, UR9, RZ ;  /* 0x000000091e1f7c24 */ /* 0x008fc4000f8e02ff */
[----:B------:R-:W-:Y:S01]  /*22320*/  @P0 IMAD.MOV.U32 R87, RZ, RZ, R80 ;  /* 0x000000ffff570224 */ /* 0x000fe200078e0050 */
[----:B----4-:R-:W-:Y:S01]  /*22330*/  ISETP.GE.AND P5, PT, R82, RZ, PT ;  /* 0x000000ff5200720c */ /* 0x010fe20003fa6270 */
[----:B------:R-:W3:Y:S01]  /*22340*/  LDL.LU R80, [R1+0x778] ;  /* 0x0007780001507983 */ /* 0x000ee20000300800 */
[C---:B------:R-:W-:Y:S01]  /*22350*/  LEA R30, P4, R31.reuse, R91, 0x1 ;  /* 0x0000005b1f1e7211 */ /* 0x040fe200078808ff */
[----:B------:R-:W0:Y:S03]  /*22360*/  LDCU UR9, c[0x0][0x3b0] ;  /* 0x00007600ff0977ac */ /* 0x000e260008000800 */
[----:B------:R-:W-:Y:S01]  /*22370*/  LEA.HI.X.SX32 R31, R31, R92, 0x1, P4 ;  /* 0x0000005c1f1f7211 */ /* 0x000fe200020f0eff */
[----:B------:R4:W-:Y:S04]  /*22380*/  STL [R1+0xec8], R30 ;  /* 0x000ec81e01007387 */ /* 0x0009e80000100800 */
[----:B------:R0:W-:Y:S04]  /*22390*/  STL [R1+0xec4], R31 ;  /* 0x000ec41f01007387 */ /* 0x0001e80000100800 */
[----:B------:R-:W3:Y:S01]  /*223a0*/  LDL R82, [R1+0x16f8] ;  /* 0x0016f80001527983 */ /* 0x000ee20000100800 */
[----:B------:R-:W-:-:S02]  /*223b0*/  ISETP.GT.U32.AND P2, PT, R90, R55, PT ;  /* 0x000000375a00720c */ /* 0x000fc40003f44070 */
[----:B------:R-:W-:-:S11]  /*223c0*/  ISETP.GT.U32.AND P6, PT, R90, R68, PT ;  /* 0x000000445a00720c */ /* 0x000fd60003fc4070 */
[----:B------:R-:W-:-:S05]  /*223d0*/  @!P2 IMAD.IADD R55, R55, 0x1, -R90 ;  /* 0x000000013737a824 */ /* 0x000fca00078e0a5a */
[----:B------:R-:W-:Y:S01]  /*223e0*/  ISETP.GT.U32.AND P2, PT, R90, R55, PT ;  /* 0x000000375a00720c */ /* 0x000fe20003f44070 */
[----:B------:R-:W-:Y:S01]  /*223f0*/  @!P6 IMAD.IADD R68, R68, 0x1, -R90 ;  /* 0x000000014444e824 */ /* 0x000fe200078e0a5a */
[----:B------:R-:W-:Y:S02]  /*22400*/  SEL R54, R2, R54, !P3 ;  /* 0x0000003602367207 */ /* 0x000fe40005800000 */
[----:B------:R-:W-:Y:S02]  /*22410*/  PRMT R57, RZ, 0x7610, R57 ;  /* 0x00007610ff397816 */ /* 0x000fe40000000039 */
[----:B------:R-:W-:-:S07]  /*22420*/  ISETP.GT.U32.AND P6, PT, R90, R68, PT ;  /* 0x000000445a00720c */ /* 0x000fce0003fc4070 */
[----:B------:R-:W-:Y:S01]  /*22430*/  @!P2 IMAD.IADD R55, R55, 0x1, -R90 ;  /* 0x000000013737a824 */ /* 0x000fe200078e0a5a */
[----:B------:R-:W-:Y:S01]  /*22440*/  ISETP.GT.U32.AND P2, PT, R90, R33, PT ;  /* 0x000000215a00720c */ /* 0x000fe20003f44070 */
[----:B------:R-:W-:Y:S01]  /*22450*/  IMAD R54, R54, UR11, RZ ;  /* 0x0000000b36367c24 */ /* 0x000fe2000f8e02ff */
[----:B------:R-:W-:Y:S01]  /*22460*/  PRMT R27, RZ, 0x7610, R27 ;  /* 0x00007610ff1b7816 */ /* 0x000fe2000000001b */
[----:B------:R4:W3:Y:S01]  /*22470*/  @P0 LDG.E.U16 R57, desc[UR20][R30.64] ;  /* 0x000000141e390981 */ /* 0x0008e2000c1e1500 */
[----:B------:R-:W-:Y:S01]  /*22480*/  @!P5 IMAD.MOV R55, RZ, RZ, -R55 ;  /* 0x000000ffff37d224 */ /* 0x000fe200078e0a37 */
[----:B------:R-:W-:Y:S01]  /*22490*/  PRMT R6, RZ, 0x7610, R6 ;  /* 0x00007610ff067816 */ /* 0x000fe20000000006 */
[----:B------:R-:W-:Y:S01]  /*224a0*/  @!P6 IMAD.IADD R68, R68, 0x1, -R90 ;  /* 0x000000014444e824 */ /* 0x000fe200078e0a5a */
[----:B------:R-:W-:Y:S01]  /*224b0*/  PRMT R24, RZ, 0x7610, R24 ;  /* 0x00007610ff187816 */ /* 0x000fe20000000018 */
[----:B------:R-:W3:Y:S01]  /*224c0*/  @P0 LDG.E.U16 R27, desc[UR20][R86.64] ;  /* 0x00000014561b0981 */ /* 0x000ee2000c1e1500 */
[----:B------:R-:W-:Y:S01]  /*224d0*/  SEL R55, R2, R55, !P3 ;  /* 0x0000003702377207 */ /* 0x000fe20005800000 */
[----:B------:R-:W3:Y:S02]  /*224e0*/  LDCU UR11, c[0x0][0x3b0] ;  /* 0x00007600ff0b77ac */ /* 0x000ee40008000800 */
[----:B------:R1:W3:Y:S01]  /*224f0*/  @P0 LDG.E.U16 R6, desc[UR20][R62.64] ;  /* 0x000000143e060981 */ /* 0x0002e2000c1e1500 */
[C---:B----4-:R-:W-:Y:S01]  /*22500*/  LEA R30, P5, R54.reuse, R91, 0x1 ;  /* 0x0000005b361e7211 */ /* 0x050fe200078a08ff */
[----:B------:R-:W-:Y:S01]  /*22510*/  @!P2 IMAD.IADD R33, R33, 0x1, -R90 ;  /* 0x000000012121a824 */ /* 0x000fe200078e0a5a */
[----:B--2---:R-:W-:Y:S01]  /*22520*/  ISETP.GE.AND P2, PT, R83, RZ, PT ;  /* 0x000000ff5300720c */ /* 0x004fe20003f46270 */
[----:B0-----:R-:W2:Y:S01]  /*22530*/  LDL.LU R31, [R1+0x780] ;  /* 0x00078000011f7983 */ /* 0x001ea20000300800 */
[----:B------:R-:W-:-:S03]  /*22540*/  LEA.HI.X.SX32 R54, R54, R92, 0x1, P5 ;  /* 0x0000005c36367211 */ /* 0x000fc600028f0eff */
[----:B------:R-:W-:Y:S04]  /*22550*/  STL [R1+0xed0], R30 ;  /* 0x000ed01e01007387 */ /* 0x000fe80000100800 */
[----:B------:R-:W4:Y:S01]  /*22560*/  LDL R87, [R1+0x1708] ;  /* 0x0017080001577983 */ /* 0x000f220000100800 */
[----:B-1----:R-:W-:Y:S01]  /*22570*/  IMAD R63, R55, UR7, RZ ;  /* 0x00000007373f7c24 */ /* 0x002fe2000f8e02ff */
[C---:B------:R-:W-:Y:S01]  /*22580*/  ISETP.GT.U32.AND P4, PT, R90.reuse, R39, PT ;  /* 0x000000275a00720c */ /* 0x040fe20003f84070 */
[----:B------:R-:W-:Y:S01]  /*22590*/  @P0 IMAD.MOV.U32 R55, RZ, RZ, R54 ;  /* 0x000000ffff370224 */ /* 0x000fe200078e0036 */
[----:B------:R0:W-:Y:S01]  /*225a0*/  STL [R1+0xecc], R54 ;  /* 0x000ecc3601007387 */ /* 0x0001e20000100800 */
[----:B------:R-:W-:Y:S01]  /*225b0*/  ISETP.GT.U32.AND P5, PT, R90, R33, PT ;  /* 0x000000215a00720c */ /* 0x000fe20003fa4070 */
[----:B------:R-:W1:Y:S02]  /*225c0*/  LDCU UR7, c[0x0][0x3b0] ;  /* 0x00007600ff0777ac */ /* 0x000e640008000800 */
[----:B------:R-:W2:Y:S01]  /*225d0*/  LDL.LU R83, [R1+0x77c] ;  /* 0x00077c0001537983 */ /* 0x000ea20000300800 */
[----:B0-----:R-:W-:-:S02]  /*225e0*/  @P0 IMAD.MOV.U32 R54, RZ, RZ, R30 ;  /* 0x000000ffff360224 */ /* 0x001fc400078e001e */
[----:B------:R-:W-:Y:S01]  /*225f0*/  IMAD.MOV.U32 R30, RZ, RZ, R68 ;  /* 0x000000ffff1e7224 */ /* 0x000fe200078e0044 */
[C---:B------:R-:W-:Y:S02]  /*22600*/  LEA R62, P6, R63.reuse, R91, 0x1 ;  /* 0x0000005b3f3e7211 */ /* 0x040fe400078c08ff */
[----:B------:R-:W2:Y:S01]  /*22610*/  @P0 LDG.E.U16 R24, desc[UR20][R54.64] ;  /* 0x0000001436180981 */ /* 0x000ea2000c1e1500 */
[----:B------:R-:W-:Y:S01]  /*22620*/  @!P2 IMAD.MOV R30, RZ, RZ, -R30 ;  /* 0x000000ffff1ea224 */ /* 0x000fe200078e0a1e */
[----:B------:R-:W-:-:S04]  /*22630*/  LEA.HI.X.SX32 R63, R63, R92, 0x1, P6 ;  /* 0x0000005c3f3f7211 */ /* 0x000fc800030f0eff */
[----:B------:R-:W-:Y:S01]  /*22640*/  SEL R30, R2, R30, !P3 ;  /* 0x0000001e021e7207 */ /* 0x000fe20005800000 */
[----:B------:R-:W2:Y:S04]  /*22650*/  LDL.LU.64 R54, [R1+0x1b80] ;  /* 0x001b800001367983 */ /* 0x000ea80000300a00 */
[----:B------:R0:W-:Y:S04]  /*22660*/  STL [R1+0xef8], R62 ;  /* 0x000ef83e01007387 */ /* 0x0001e80000100800 */
[----:B------:R-:W2:Y:S04]  /*22670*/  LDL R68, [R1+0x1728] ;  /* 0x0017280001447983 */ /* 0x000ea80000100800 */
[----:B------:R0:W-:Y:S01]  /*22680*/  STL [R1+0xef4], R63 ;  /* 0x000ef43f01007387 */ /* 0x0001e20000100800 */
[----:B---3--:R-:W-:Y:S01]  /*22690*/  ISETP.GE.AND P6, PT, R82, RZ, PT ;  /* 0x000000ff5200720c */ /* 0x008fe20003fc6270 */
[----:B------:R-:W-:-:S02]  /*226a0*/  IMAD R82, R30, UR9, RZ ;  /* 0x000000091e527c24 */ /* 0x000fc4000f8e02ff */
[----:B------:R-:W-:Y:S01]  /*226b0*/  @!P4 IMAD.IADD R39, R39, 0x1, -R90 ;  /* 0x000000012727c824 */ /* 0x000fe200078e0a5a */
[----:B------:R-:W3:Y:S01]  /*226c0*/  LDL R30, [R1+0x170c] ;  /* 0x00170c00011e7983 */ /* 0x000ee20000100800 */
[C---:B------:R-:W-:Y:S02]  /*226d0*/  ISETP.GT.U32.AND P2, PT, R90.reuse, R80, PT ;  /* 0x000000505a00720c */ /* 0x040fe40003f44070 */
[----:B------:R-:W-:Y:S01]  /*226e0*/  PRMT R88, RZ, 0x7610, R88 ;  /* 0x00007610ff587816 */ /* 0x000fe20000000058 */
[----:B------:R-:W-:Y:S01]  /*226f0*/  @!P5 IMAD.IADD R33, R33, 0x1, -R90 ;  /* 0x000000012121d824 */ /* 0x000fe200078e0a5a */
[----:B------:R-:W-:Y:S01]  /*22700*/  ISETP.GT.U32.AND P4, PT, R90, R39, PT ;  /* 0x000000275a00720c */ /* 0x000fe20003f84070 */
[----:B------:R-:W1:Y:S03]  /*22710*/  LDCU UR9, c[0x0][0x3b0] ;  /* 0x00007600ff0977ac */ /* 0x000e660008000800 */
[----:B------:R0:W3:Y:S01]  /*22720*/  @P0 LDG.E.U16 R88, desc[UR20][R62.64] ;  /* 0x000000143e580981 */ /* 0x0000e2000c1e1500 */
[----:B------:R-:W-:-:S04]  /*22730*/  @!P6 IMAD.MOV R33, RZ, RZ, -R33 ;  /* 0x000000ffff21e224 */ /* 0x000fc800078e0a21 */
[--C-:B------:R-:W-:Y:S01]  /*22740*/  @!P2 IMAD.IADD R80, R80, 0x1, -R90.reuse ;  /* 0x000000015050a824 */ /* 0x100fe200078e0a5a */
[----:B0-----:R-:W3:Y:S03]  /*22750*/  LDL.LU R62, [R1+0x78c] ;  /* 0x00078c00013e7983 */ /* 0x001ee60000300800 */
[----:B------:R-:W-:Y:S01]  /*22760*/  @!P4 IMAD.IADD R39, R39, 0x1, -R90 ;  /* 0x000000012727c824 */ /* 0x000fe200078e0a5a */
[----:B------:R-:W-:Y:S02]  /*22770*/  LEA R63, P4, R82, R91, 0x1 ;  /* 0x0000005b523f7211 */ /* 0x000fe400078808ff */
[----:B------:R-:W-:Y:S02]  /*22780*/  SEL R33, R2, R33, !P3 ;  /* 0x0000002102217207 */ /* 0x000fe40005800000 */
[----:B------:R-:W-:Y:S02]  /*22790*/  LEA.HI.X.SX32 R82, R82, R92, 0x1, P4 ;  /* 0x0000005c52527211 */ /* 0x000fe400020f0eff */
[----:B------:R-:W-:Y:S01]  /*227a0*/  ISETP.GT.U32.AND P4, PT, R90, R80, PT ;  /* 0x000000505a00720c */ /* 0x000fe20003f84070 */
[----:B------:R1:W-:Y:S01]  /*227b0*/  STL [R1+0xf00], R63 ;  /* 0x000f003f01007387 */ /* 0x0003e20000100800 */
[----:B------:R-:W-:-:S03]  /*227c0*/  @P0 IMAD.MOV.U32 R86, RZ, RZ, R63 ;  /* 0x000000ffff560224 */ /* 0x000fc600078e003f */
[----:B------:R0:W-:Y:S01]  /*227d0*/  STL [R1+0xefc], R82 ;  /* 0x000efc5201007387 */ /* 0x0001e20000100800 */
[----:B-1----:R-:W-:Y:S01]  /*227e0*/  IMAD R63, R33, UR7, RZ ;  /* 0x00000007213f7c24 */ /* 0x002fe2000f8e02ff */
[----:B------:R-:W-:Y:S02]  /*227f0*/  PRMT R7, RZ, 0x7610, R7 ;  /* 0x00007610ff077816 */ /* 0x000fe40000000007 */
[----:B----4-:R-:W-:Y:S01]  /*22800*/  ISETP.GE.AND P2, PT, R87, RZ, PT ;  /* 0x000000ff5700720c */ /* 0x010fe20003f46270 */
[----:B------:R-:W-:Y:S01]  /*22810*/  @P0 IMAD.MOV.U32 R87, RZ, RZ, R82 ;  /* 0x000000ffff570224 */ /* 0x000fe200078e0052 */
[----:B--2---:R-:W-:Y:S01]  /*22820*/  PRMT R54, RZ, 0x7610, R54 ;  /* 0x00007610ff367816 */ /* 0x004fe20000000036 */
[----:B0-----:R-:W2:Y:S01]  /*22830*/  LDL.LU R82, [R1+0x794] ;  /* 0x0007940001527983 */ /* 0x001ea20000300800 */
[----:B------:R-:W-:Y:S01]  /*22840*/  ISETP.GT.U32.AND P6, PT, R90, R83, PT ;  /* 0x000000535a00720c */ /* 0x000fe20003fc4070 */
[--C-:B------:R-:W-:Y:S01]  /*22850*/  @!P4 IMAD.IADD R80, R80, 0x1, -R90.reuse ;  /* 0x000000015050c824 */ /* 0x100fe200078e0a5a */
[----:B------:R-:W-:Y:S01]  /*22860*/  ISETP.GT.U32.AND P5, PT, R90, R31, PT ;  /* 0x0000001f5a00720c */ /* 0x000fe20003fa4070 */
[----:B------:R-:W4:Y:S06]  /*22870*/  LDL R33, [R1+0x1710] ;  /* 0x0017100001217983 */ /* 0x000f2c0000100800 */
[----:B------:R-:W-:Y:S01]  /*22880*/  @!P2 IMAD.MOV R39, RZ, RZ, -R39 ;  /* 0x000000ffff27a224 */ /* 0x000fe200078e0a27 */
[----:B------:R-:W0:Y:S01]  /*22890*/  LDCU UR7, c[0x0][0x3b0] ;  /* 0x00007600ff0777ac */ /* 0x000e220008000800 */
[----:B------:R-:W-:Y:S01]  /*228a0*/  ISETP.GE.AND P2, PT, R68, RZ, PT ;  /* 0x000000ff4400720c */ /* 0x000fe20003f46270 */
[----:B------:R1:W2:Y:S02]  /*228b0*/  @P0 LDG.E.U16 R7, desc[UR20][R86.64] ;  /* 0x0000001456070981 */ /* 0x0002a4000c1e1500 */
[----:B------:R-:W-:Y:S01]  /*228c0*/  SEL R68, R2, R39, !P3 ;  /* 0x0000002702447207 */ /* 0x000fe20005800000 */
[----:B------:R-:W-:Y:S01]  /*228d0*/  @!P6 IMAD.IADD R83, R83, 0x1, -R90 ;  /* 0x000000015353e824 */ /* 0x000fe200078e0a5a */
[----:B------:R-:W-:-:S05]  /*228e0*/  LEA R39, P6, R63, R91, 0x1 ;  /* 0x0000005b3f277211 */ /* 0x000fca00078c08ff */
[----:B------:R0:W-:Y:S01]  /*228f0*/  STL [R1+0xf08], R39 ;  /* 0x000f082701007387 */ /* 0x0001e20000100800 */
[----:B-1----:R-:W-:Y:S01]  /*22900*/  @P0 IMAD.MOV.U32 R86, RZ, RZ, R39 ;  /* 0x000000ffff560224 */ /* 0x002fe200078e0027 */
[----:B---3--:R-:W-:Y:S01]  /*22910*/  ISETP.GE.AND P4, PT, R30, RZ, PT ;  /* 0x000000ff1e00720c */ /* 0x008fe20003f86270 */
[----:B------:R-:W-:Y:S02]  /*22920*/  IMAD.MOV.U32 R30, RZ, RZ, R80 ;  /* 0x000000ffff1e7224 */ /* 0x000fe400078e0050 */
[----:B------:R-:W-:Y:S01]  /*22930*/  IMAD R80, R68, UR9, RZ ;  /* 0x0000000944507c24 */ /* 0x000fe2000f8e02ff */
[----:B------:R-:W-:Y:S01]  /*22940*/  LEA.HI.X.SX32 R68, R63, R92, 0x1, P6 ;  /* 0x0000005c3f447211 */ /* 0x000fe200030f0eff */
[----:B------:R-:W-:Y:S01]  /*22950*/  @!P2 IMAD.MOV R30, RZ, RZ, -R30 ;  /* 0x000000ffff1ea224 */ /* 0x000fe200078e0a1e */
[----:B------:R-:W-:Y:S01]  /*22960*/  PRMT R25, RZ, 0x7610, R25 ;  /* 0x00007610ff197816 */ /* 0x000fe20000000019 */
[----:B------:R-:W-:Y:S01]  /*22970*/  @!P5 IMAD.IADD R31, R31, 0x1, -R90 ;  /* 0x000000011f1fd824 */ /* 0x000fe200078e0a5a */
[----:B------:R-:W1:Y:S01]  /*22980*/  LDCU UR9, c[0x0][0x3b0] ;  /* 0x00007600ff0977ac */ /* 0x000e620008000800 */
[----:B------:R3:W-:Y:S04]  /*22990*/  STL [R1+0xf04], R68 ;  /* 0x000f044401007387 */ /* 0x0007e80000100800 */
[----:B0-----:R-:W2:Y:S01]  /*229a0*/  LDL R39, [R1+0x1724] ;  /* 0x0017240001277983 */ /* 0x001ea20000100800 */
[----:B------:R-:W-:Y:S01]  /*229b0*/  LEA R63, P2, R80, R91, 0x1 ;  /* 0x0000005b503f7211 */ /* 0x000fe200078408ff */
[----:B------:R-:W-:-:S03]  /*229c0*/  @P0 IMAD.MOV.U32 R87, RZ, RZ, R68 ;  /* 0x000000ffff570224 */ /* 0x000fc600078e0044 */
[----:B------:R-:W-:Y:S01]  /*229d0*/  LEA.HI.X.SX32 R80, R80, R92, 0x1, P2 ;  /* 0x0000005c50507211 */ /* 0x000fe200010f0eff */
[----:B------:R-:W-:Y:S04]  /*229e0*/  STL [R1+0xf10], R63 ;  /* 0x000f103f01007387 */ /* 0x000fe80000100800 */
[----:B------:R0:W2:Y:S04]  /*229f0*/  @P0 LDG.E.U16 R54, desc[UR20][R86.64] ;  /* 0x0000001456360981 */ /* 0x0000a8000c1e1500 */
[----:B---3--:R-:W3:Y:S04]  /*22a00*/  LDL.LU R68, [R1+0x7a0] ;  /* 0x0007a00001447983 */ /* 0x008ee80000300800 */
[----:B------:R1:W-:Y:S01]  /*22a10*/  STL [R1+0xf0c], R80 ;  /* 0x000f0c5001007387 */ /* 0x0003e20000100800 */
[----:B0-----:R-:W-:-:S03]  /*22a20*/  @P0 IMAD.MOV.U32 R87, RZ, RZ, R80 ;  /* 0x000000ffff570224 */ /* 0x001fc600078e0050 */
[----:B-1----:R-:W3:Y:S01]  /*22a30*/  LDL R80, [R1+0x1740] ;  /* 0x0017400001507983 */ /* 0x002ee20000100800 */
[C---:B------:R-:W-:Y:S02]  /*22a40*/  ISETP.GT.U32.AND P5, PT, R90.reuse, R31, PT ;  /* 0x0000001f5a00720c */ /* 0x040fe40003fa4070 */
[----:B------:R-:W-:-:S11]  /*22a50*/  ISETP.GT.U32.AND P6, PT, R90, R83, PT ;  /* 0x000000535a00720c */ /* 0x000fd60003fc4070 */
[----:B------:R-:W-:Y:S02]  /*22a60*/  @!P5 IADD3 R31, PT, PT, R31, -R90, RZ ;  /* 0x8000005a1f1fd210 */ /* 0x000fe40007ffe0ff */
[----:B------:R-:W-:Y:S01]  /*22a70*/  ISETP.GT.U32.AND P5, PT, R90, R62, PT ;  /* 0x0000003e5a00720c */ /* 0x000fe20003fa4070 */
[----:B------:R-:W-:Y:S02]  /*22a80*/  @P0 IMAD.MOV.U32 R86, RZ, RZ, R63 ;  /* 0x000000ffff560224 */ /* 0x000fe400078e003f */
[----:B------:R-:W-:Y:S01]  /*22a90*/  @!P4 IMAD.MOV R31, RZ, RZ, -R31 ;  /* 0x000000ffff1fc224 */ /* 0x000fe200078e0a1f */
[C---:B------:R-:W-:Y:S01]  /*22aa0*/  SEL R30, R2.reuse, R30, !P3 ;  /* 0x0000001e021e7207 */ /* 0x040fe20005800000 */
[----:B------:R-:W-:Y:S01]  /*22ab0*/  @!P6 IMAD.IADD R83, R83, 0x1, -R90 ;  /* 0x000000015353e824 */ /* 0x000fe200078e0a5a */
[----:B------:R0:W3:Y:S02]  /*22ac0*/  @P0 LDG.E.U16 R25, desc[UR20][R86.64] ;  /* 0x0000001456190981 */ /* 0x0000e4000c1e1500 */
[----:B------:R-:W-:-:S05]  /*22ad0*/  SEL R31, R2, R31, !P3 ;  /* 0x0000001f021f7207 */ /* 0x000fca0005800000 */
[----:B------:R-:W-:Y:S02]  /*22ae0*/  @!P5 IMAD.IADD R62, R62, 0x1, -R90 ;  /* 0x000000013e3ed824 */ /* 0x000fe400078e0a5a */
[----:B0-----:R-:W-:Y:S01]  /*22af0*/  IMAD R86, R30, UR10, RZ ;  /* 0x0000000a1e567c24 */ /* 0x001fe2000f8e02ff */
[----:B------:R-:W-:Y:S02]  /*22b00*/  PRMT R32, RZ, 0x7610, R32 ;  /* 0x00007610ff207816 */ /* 0x000fe40000000020 */
[----:B------:R-:W-:Y:S01]  /*22b10*/  ISETP.GT.U32.AND P4, PT, R90, R62, PT ;  /* 0x0000003e5a00720c */ /* 0x000fe20003f84070 */
[----:B------:R-:W-:Y:S01]  /*22b20*/  IMAD.MOV.U32 R30, RZ, RZ, R83 ;  /* 0x000000ffff1e7224 */ /* 0x000fe200078e0053 */
[----:B----4-:R-:W-:Y:S01]  /*22b30*/  ISETP.GE.AND P5, PT, R33, RZ, PT ;  /* 0x000000ff2100720c */ /* 0x010fe20003fa6270 */
[----:B------:R-:W-:Y:S01]  /*22b40*/  IMAD R33, R31, UR7, RZ ;  /* 0x000000071f217c24 */ /* 0x000fe2000f8e02ff */
[----:B------:R-:W4:Y:S01]  /*22b50*/  LDL.LU R83, [R1+0x788] ;  /* 0x0007880001537983 */ /* 0x000f220000300800 */
[----:B------:R-:W-:-:S08]  /*22b60*/  LEA R63, P6, R86, R91, 0x1 ;  /* 0x0000005b563f7211 */ /* 0x000fd000078c08ff */
[----:B------:R-:W-:Y:S01]  /*22b70*/  @!P4 IMAD.IADD R62, R62, 0x1, -R90 ;  /* 0x000000013e3ec824 */ /* 0x000fe200078e0a5a */
[----:B--2---:R-:W-:Y:S01]  /*22b80*/  ISETP.GT.U32.AND P2, PT, R90, R82, PT ;  /* 0x000000525a00720c */ /* 0x004fe20003f44070 */
[----:B------:R-:W0:Y:S01]  /*22b90*/  LDCU UR7, c[0x0][0x3b0] ;  /* 0x00007600ff0777ac */ /* 0x000e220008000800 */
[----:B------:R-:W-:Y:S01]  /*22ba0*/  LEA.HI.X.SX32 R86, R86, R92, 0x1, P6 ;  /* 0x0000005c56567211 */ /* 0x000fe200030f0eff */
[----:B------:R-:W-:Y:S01]  /*22bb0*/  STL [R1+0xf38], R63 ;  /* 0x000f383f01007387 */ /* 0x000fe20000100800 */
[----:B------:R-:W-:Y:S01]  /*22bc0*/  PRMT R4, RZ, 0x7610, R4 ;  /* 0x00007610ff047816 */ /* 0x000fe20000000004 */
[----:B------:R-:W1:Y:S01]  /*22bd0*/  LDCU UR10, c[0x0][0x3b0] ;  /* 0x00007600ff0a77ac */ /* 0x000e620008000800 */
[----:B------:R-:W-:Y:S01]  /*22be0*/  @!P5 IMAD.MOV R30, RZ, RZ, -R30 ;  /* 0x000000ffff1ed224 */ /* 0x000fe200078e0a1e */
[----:B------:R-:W-:-:S05]  /*22bf0*/  LEA R31, P5, R33, R91, 0x1 ;  /* 0x0000005b211f7211 */ /* 0x000fca00078a08ff */
[----:B------:R-:W-:Y:S04]  /*22c00*/  STL [R1+0xf40], R31 ;  /* 0x000f401f01007387 */ /* 0x000fe80000100800 */
[----:B------:R2:W-:Y:S01]  /*22c10*/  STL [R1+0xf34], R86 ;  /* 0x000f345601007387 */ /* 0x0005e20000100800 */
[----:B------:R-:W-:Y:S02]  /*22c20*/  LEA.HI.X.SX32 R33, R33, R92, 0x1, P5 ;  /* 0x0000005c21217211 */ /* 0x000fe400028f0eff */
[----:B------:R-:W-:Y:S02]  /*22c30*/  ISETP.GE.AND P4, PT, R39, RZ, PT ;  /* 0x000000ff2700720c */ /* 0x000fe40003f86270 */
[----:B------:R-:W4:Y:S04]  /*22c40*/  LDL R39, [R1+0x1748] ;  /* 0x0017480001277983 */ /* 0x000f280000100800 */
[----:B------:R0:W-:Y:S01]  /*22c50*/  STL [R1+0xf3c], R33 ;  /* 0x000f3c2101007387 */ /* 0x0001e20000100800 */
[----:B---3--:R-:W-:-:S03]  /*22c60*/  ISETP.GE.AND P5, PT, R80, RZ, PT ;  /* 0x000000ff5000720c */ /* 0x008fc60003fa6270 */
[----:B------:R-:W3:Y:S01]  /*22c70*/  LDL R80, [R1+0x16b0] ;  /* 0x0016b00001507983 */ /* 0x000ee20000100800 */
[----:B------:R-:W-:Y:S02]  /*22c80*/  @!P2 IMAD.IADD R82, R82, 0x1, -R90 ;  /* 0x000000015252a824 */ /* 0x000fe400078e0a5a */
[----:B------:R-:W-:Y:S02]  /*22c90*/  @P0 IMAD.MOV.U32 R87, RZ, RZ, R86 ;  /* 0x000000ffff570224 */ /* 0x000fe400078e0056 */
[----:B--2---:R-:W-:Y:S01]  /*22ca0*/  @P0 IMAD.MOV.U32 R86, RZ, RZ, R63 ;  /* 0x000000ffff560224 */ /* 0x004fe200078e003f */
[----:B------:R-:W-:Y:S02]  /*22cb0*/  ISETP.GT.U32.AND P2, PT, R90, R82, PT ;  /* 0x000000525a00720c */ /* 0x000fe40003f44070 */
[----:B------:R-:W-:Y:S02]  /*22cc0*/  SEL R30, R2, R30, !P3 ;  /* 0x0000001e021e7207 */ /* 0x000fe40005800000 */
[----:B------:R2:W3:Y:S01]  /*22cd0*/  @P0 LDG.E.U16 R32, desc[UR20][R86.64] ;  /* 0x0000001456200981 */ /* 0x0004e2000c1e1500 */
[----:B------:R-:W-:Y:S01]  /*22ce0*/  ISETP.GT.U32.AND P6, PT, R90, R68, PT ;  /* 0x000000445a00720c */ /* 0x000fe20003fc4070 */
[----:B--2---:R-:W-:-:S02]  /*22cf0*/  @P0 IMAD.MOV.U32 R86, RZ, RZ, R31 ;  /* 0x000000ffff560224 */ /* 0x004fc400078e001f */
[----:B------:R-:W-:Y:S02]  /*22d00*/  IMAD.MOV.U32 R31, RZ, RZ, R62 ;  /* 0x000000ffff1f7224 */ /* 0x000fe400078e003e */
[----:B------:R-:W-:Y:S02]  /*22d10*/  @P0 IMAD.MOV.U32 R87, RZ, RZ, R33 ;  /* 0x000000ffff570224 */ /* 0x000fe400078e0021 */
[----:B0-----:R-:W-:Y:S01]  /*22d20*/  IMAD R33, R30, UR9, RZ ;  /* 0x000000091e217c24 */ /* 0x001fe2000f8e02ff */
[----:B------:R-:W-:Y:S01]  /*22d30*/  PRMT R22, RZ, 0x7610, R22 ;  /* 0x00007610ff167816 */ /* 0x000fe20000000016 */
[----:B------:R-:W-:Y:S01]  /*22d40*/  @!P4 IMAD.MOV R31, RZ, RZ, -R31 ;  /* 0x000000ffff1fc224 */ /* 0x000fe200078e0a1f */
[----:B------:R0:W2:Y:S01]  /*22d50*/  @P0 LDG.E.U16 R4, desc[UR20][R86.64] ;  /* 0x0000001456040981 */ /* 0x0000a2000c1e1500 */
[--C-:B------:R-:W-:Y:S01]  /*22d60*/  @!P2 IMAD.IADD R82, R82, 0x1, -R90.reuse ;  /* 0x000000015252a824 */ /* 0x100fe200078e0a5a */
[----:B------:R-:W-:Y:S01]  /*22d70*/  ISETP.GT.U32.AND P2, PT, R90, R23, PT ;  /* 0x000000175a00720c */ /* 0x000fe20003f44070 */
[----:B------:R-:W-:Y:S01]  /*22d80*/  @!P6 IMAD.IADD R68, R68, 0x1, -R90 ;  /* 0x000000014444e824 */ /* 0x000fe200078e0a5a */
[----:B------:R-:W-:Y:S01]  /*22d90*/  LEA R30, P4, R33, R91, 0x1 ;  /* 0x0000005b211e7211 */ /* 0x000fe200078808ff */
[----:B------:R-:W1:Y:S01]  /*22da0*/  LDCU UR9, c[0x0][0x3b0] ;  /* 0x00007600ff0977ac */ /* 0x000e620008000800 */
[----:B------:R-:W-:-:S02]  /*22db0*/  SEL R31, R2, R31, !P3 ;  /* 0x0000001f021f7207 */ /* 0x000fc40005800000 */
[----:B------:R-:W-:Y:S01]  /*22dc0*/  LEA.HI.X.SX32 R63, R33, R92, 0x1, P4 ;  /* 0x0000005c213f7211 */ /* 0x000fe200020f0eff */
[----:B------:R-:W-:Y:S02]  /*22dd0*/  IMAD.MOV.U32 R33, RZ, RZ, R82 ;  /* 0x000000ffff217224 */ /* 0x000fe400078e0052 */
[----:B------:R-:W-:Y:S01]  /*22de0*/  IMAD R31, R31, UR11, RZ ;  /* 0x0000000b1f1f7c24 */ /* 0x000fe2000f8e02ff */
[----:B------:R1:W-:Y:S01]  /*22df0*/  STL [R1+0xf48], R30 ;  /* 0x000f481e01007387 */ /* 0x0003e20000100800 */
[----:B0-----:R-:W-:Y:S02]  /*22e00*/  @P0 IMAD.MOV.U32 R86, RZ, RZ, R30 ;  /* 0x000000ffff560224 */ /* 0x001fe400078e001e */
[----:B------:R-:W-:Y:S01]  /*22e10*/  @!P2 IMAD.IADD R23, R23, 0x1, -R90 ;  /* 0x000000011717a824 */ /* 0x000fe200078e0a5a */
[----:B------:R-:W2:Y:S01]  /*22e20*/  LDL.LU R62, [R1+0x790] ;  /* 0x00079000013e7983 */ /* 0x000ea20000300800 */
[----:B------:R-:W-:Y:S01]  /*22e30*/  @!P5 IMAD.MOV R33, RZ, RZ, -R33 ;  /* 0x000000ffff21d224 */ /* 0x000fe200078e0a21 */
[----:B----4-:R-:W-:-:S02]  /*22e40*/  ISETP.GT.U32.AND P4, PT, R90, R83, PT ;  /* 0x000000535a00720c */ /* 0x010fc40003f84070 */
[----:B------:R-:W-:Y:S01]  /*22e50*/  ISETP.GT.U32.AND P6, PT, R90, R68, PT ;  /* 0x000000445a00720c */ /* 0x000fe20003fc4070 */
[----:B------:R-:W-:Y:S01]  /*22e60*/  @P0 IMAD.MOV.U32 R87, RZ, RZ, R63 ;  /* 0x000000ffff570224 */ /* 0x000fe200078e003f */
[C---:B-1----:R-:W-:Y:S01]  /*22e70*/  LEA R30, P5, R31.reuse, R91, 0x1 ;  /* 0x0000005b1f1e7211 */ /* 0x042fe200078a08ff */
[----:B------:R-:W-:Y:S01]  /*22e80*/  STL [R1+0xf44], R63 ;  /* 0x000f443f01007387 */ /* 0x000fe20000100800 */
[----:B------:R-:W-:Y:S01]  /*22e90*/  SEL R33, R2, R33, !P3 ;  /* 0x0000002102217207 */ /* 0x000fe20005800000 */
[----:B------:R-:W0:Y:S01]  /*22ea0*/  LDCU UR11, c[0x0][0x3b0] ;  /* 0x00007600ff0b77ac */ /* 0x000e220008000800 */
[----:B------:R-:W-:Y:S01]  /*22eb0*/  LEA.HI.X.SX32 R31, R31, R92, 0x1, P5 ;  /* 0x0000005c1f1f7211 */ /* 0x000fe200028f0eff */
[----:B------:R-:W4:Y:S01]  /*22ec0*/  LDL.LU R82, [R1+0x798] ;  /* 0x0007980001527983 */ /* 0x000f220000300800 */
[----:B------:R-:W-:Y:S01]  /*22ed0*/  ISETP.GT.U32.AND P5, PT, R90, R23, PT ;  /* 0x000000175a00720c */ /* 0x000fe20003fa4070 */
[----:B------:R-:W-:Y:S01]  /*22ee0*/  IMAD R33, R33, UR7, RZ ;  /* 0x0000000721217c24 */ /* 0x000fe2000f8e02ff */
[----:B------:R-:W-:Y:S01]  /*22ef0*/  PRMT R55, RZ, 0x7610, R55 ;  /* 0x00007610ff377816 */ /* 0x000fe20000000037 */
[----:B------:R-:W-:Y:S01]  /*22f00*/  STL [R1+0xf50], R30 ;  /* 0x000f501e01007387 */ /* 0x000fe20000100800 */
[--C-:B------:R-:W-:Y:S01]  /*22f10*/  @!P4 IMAD.IADD R83, R83, 0x1, -R90.reuse ;  /* 0x000000015353c824 */ /* 0x100fe200078e0a5a */
[----:B------:R-:W1:Y:S02]  /*22f20*/  LDCU UR7, c[0x0][0x3b0] ;  /* 0x00007600ff0777ac */ /* 0x000e640008000800 */
[----:B------:R0:W-:Y:S01]  /*22f30*/  STL [R1+0xf4c], R31 ;  /* 0x000f4c1f01007387 */ /* 0x0001e20000100800 */
[----:B------:R-:W-:-:S03]  /*22f40*/  @!P6 IMAD.IADD R68, R68, 0x1, -R90 ;  /* 0x000000014444e824 */ /* 0x000fc600078e0a5a */
[----:B------:R0:W4:Y:S02]  /*22f50*/  @P0 LDG.E.U16 R22, desc[UR20][R30.64] ;  /* 0x000000141e160981 */ /* 0x000124000c1e1500 */
[----:B------:R-:W-:Y:S02]  /*22f60*/  @!P5 IMAD.IADD R23, R23, 0x1, -R90 ;  /* 0x000000011717d824 */ /* 0x000fe400078e0a5a */
[----:B------:R1:W4:Y:S01]  /*22f70*/  @P0 LDG.E.U16 R55, desc[UR20][R86.64] ;  /* 0x0000001456370981 */ /* 0x000322000c1e1500 */
[----:B0-----:R-:W-:Y:S01]  /*22f80*/  LEA R31, P4, R33, R91, 0x1 ;  /* 0x0000005b211f7211 */ /* 0x001fe200078808ff */
[----:B------:R-:W-:-:S03]  /*22f90*/  IMAD.MOV.U32 R30, RZ, RZ, R68 ;  /* 0x000000ffff1e7224 */ /* 0x000fc600078e0044 */
[----:B------:R-:W-:Y:S01]  /*22fa0*/  LEA.HI.X.SX32 R33, R33, R92, 0x1, P4 ;  /* 0x0000005c21217211 */ /* 0x000fe200020f0eff */
[----:B------:R0:W-:Y:S01]  /*22fb0*/  STL [R1+0xf78], R31 ;  /* 0x000f781f01007387 */ /* 0x0001e20000100800 */
[----:B-1----:R-:W-:-:S03]  /*22fc0*/  @P0 IMAD.MOV.U32 R86, RZ, RZ, R31 ;  /* 0x000000ffff560224 */ /* 0x002fc600078e001f */
[----:B------:R1:W-:Y:S01]  /*22fd0*/  STL [R1+0xf74], R33 ;  /* 0x000f742101007387 */ /* 0x0003e20000100800 */
[----:B------:R-:W-:Y:S01]  /*22fe0*/  ISETP.GE.AND P5, PT, R52, RZ, PT ;  /* 0x000000ff3400720c */ /* 0x000fe20003fa6270 */
[----:B0-----:R-:W-:Y:S02]  /*22ff0*/  IMAD.MOV.U32 R31, RZ, RZ, R23 ;  /* 0x000000ffff1f7224 */ /* 0x001fe400078e0017 */
[----:B------:R-:W4:Y:S04]  /*23000*/  LDL.LU R23, [R1+0x1b78] ;  /* 0x001b780001177983 */ /* 0x000f280000300800 */
[----:B------:R-:W4:Y:S01]  /*23010*/  LDL.LU R52, [R1+0x1b74] ;  /* 0x001b740001347983 */ /* 0x000f220000300800 */
[----:B------:R-:W-:Y:S01]  /*23020*/  @P0 IMAD.MOV.U32 R87, RZ, RZ, R33 ;  /* 0x000000ffff570224 */ /* 0x000fe200078e0021 */
[----:B------:R-:W-:-:S13]  /*23030*/  ISETP.GE.AND P2, PT, R39, RZ, PT ;  /* 0x000000ff2700720c */ /* 0x000fda0003f46270 */
[----:B------:R-:W-:Y:S01]  /*23040*/  @!P2 IMAD.MOV R30, RZ, RZ, -R30 ;  /* 0x000000ffff1ea224 */ /* 0x000fe200078e0a1e */
[----:B------:R-:W-:-:S04]  /*23050*/  ISETP.GT.U32.AND P2, PT, R90, R83, PT ;  /* 0x000000535a00720c */ /* 0x000fc80003f44070 */
[----:B------:R-:W-:-:S05]  /*23060*/  SEL R30, R2, R30, !P3 ;  /* 0x0000001e021e7207 */ /* 0x000fca0005800000 */
[----:B-1----:R-:W-:Y:S01]  /*23070*/  IMAD R33, R30, UR9, RZ ;  /* 0x000000091e217c24 */ /* 0x002fe2000f8e02ff */
[----:B------:R-:W-:Y:S01]  /*23080*/  PRMT R65, RZ, 0x7610, R65 ;  /* 0x00007610ff417816 */ /* 0x000fe20000000041 */
[----:B------:R-:W0:Y:S02]  /*23090*/  LDCU UR9, c[0x0][0x3b0] ;  /* 0x00007600ff0977ac */ /* 0x000e240008000800 */
[----:B------:R-:W-:Y:S01]  /*230a0*/  @!P2 IMAD.IADD R83, R83, 0x1, -R90 ;  /* 0x000000015353a824 */ /* 0x000fe200078e0a5a */
[C---:B------:R-:W-:Y:S02]  /*230b0*/  LEA R30, P2, R33.reuse, R91, 0x1 ;  /* 0x0000005b211e7211 */ /* 0x040fe400078408ff */
[----:B---3--:R-:W-:Y:S01]  /*230c0*/  ISETP.GE.AND P6, PT, R80, RZ, PT ;  /* 0x000000ff5000720c */ /* 0x008fe20003fc6270 */
[----:B------:R1:W3:Y:S01]  /*230d0*/  @P0 LDG.E.U16 R65, desc[UR20][R86.64] ;  /* 0x0000001456410981 */ /* 0x0002e2000c1e1500 */
[----:B------:R-:W-:-:S03]  /*230e0*/  LEA.HI.X.SX32 R63, R33, R92, 0x1, P2 ;  /* 0x0000005c213f7211 */ /* 0x000fc600010f0eff */
[----:B------:R-:W3:Y:S04]  /*230f0*/  LDL.LU R80, [R1+0x7ac] ;  /* 0x0007ac0001507983 */ /* 0x000ee80000300800 */
[----:B------:R0:W-:Y:S04]  /*23100*/  STL [R1+0xf80], R30 ;  /* 0x000f801e01007387 */ /* 0x0001e80000100800 */
[----:B------:R-:W3:Y:S04]  /*23110*/  LDL R39, [R1+0x16e8] ;  /* 0x0016e80001277983 */ /* 0x000ee80000100800 */
[----:B------:R-:W-:Y:S04]  /*23120*/  STL [R1+0xf7c], R63 ;  /* 0x000f7c3f01007387 */ /* 0x000fe80000100800 */
[----:B------:R-:W3:Y:S01]  /*23130*/  LDL R68, [R1+0x16f4] ;  /* 0x0016f40001447983 */ /* 0x000ee20000100800 */
[----:B------:R-:W-:-:S05]  /*23140*/  @!P6 IMAD.MOV R31, RZ, RZ, -R31 ;  /* 0x000000ffff1fe224 */ /* 0x000fca00078e0a1f */
[----:B------:R-:W-:Y:S02]  /*23150*/  SEL R31, R2, R31, !P3 ;  /* 0x0000001f021f7207 */ /* 0x000fe40005800000 */
[----:B--2---:R-:W-:-:S03]  /*23160*/  ISETP.GT.U32.AND P4, PT, R90, R62, PT ;  /* 0x0000003e5a00720c */ /* 0x004fc60003f84070 */
[----:B------:R-:W-:Y:S01]  /*23170*/  IMAD R31, R31, UR7, RZ ;  /* 0x000000071f1f7c24 */ /* 0x000fe2000f8e02ff */
[----:B------:R-:W2:Y:S01]  /*23180*/  LDCU UR7, c[0x0][0x3b0] ;  /* 0x00007600ff0777ac */ /* 0x000ea20008000800 */
[----:B----4-:R-:W-:-:S08]  /*23190*/  ISETP.GT.U32.AND P6, PT, R90, R82, PT ;  /* 0x000000525a00720c */ /* 0x010fd00003fc4070 */
[----:B------:R-:W-:Y:S01]  /*231a0*/  @!P4 IMAD.IADD R62, R62, 0x1, -R90 ;  /* 0x000000013e3ec824 */ /* 0x000fe200078e0a5a */
[C---:B------:R-:W-:Y:S01]  /*231b0*/  ISETP.GT.U32.AND P4, PT, R90.reuse, R53, PT ;  /* 0x000000355a00720c */ /* 0x040fe20003f84070 */
[----:B-1----:R-:W-:Y:S02]  /*231c0*/  @P0 IMAD.MOV.U32 R86, RZ, RZ, R30 ;  /* 0x000000ffff560224 */ /* 0x002fe400078e001e */
[----:B------:R-:W-:Y:S01]  /*231d0*/  IMAD.MOV.U32 R33, RZ, RZ, R83 ;  /* 0x000000ffff217224 */ /* 0x000fe200078e0053 */
[----:B------:R-:W-:Y:S01]  /*231e0*/  ISETP.GT.U32.AND P2, PT, R90, R62, PT ;  /* 0x0000003e5a00720c */ /* 0x000fe20003f44070 */
[----:B------:R-:W-:Y:S01]  /*231f0*/  @!P6 IMAD.IADD R82, R82, 0x1, -R90 ;  /* 0x000000015252e824 */ /* 0x000fe200078e0a5a */
[----:B0-----:R-:W-:Y:S01]  /*23200*/  LEA R30, P6, R31, R91, 0x1 ;  /* 0x0000005b1f1e7211 */ /* 0x001fe200078c08ff */
[----:B------:R-:W-:-:S03]  /*23210*/  @!P5 IMAD.MOV R33, RZ, RZ, -R33 ;  /* 0x000000ffff21d224 */ /* 0x000fc600078e0a21 */
[----:B------:R-:W-:-:S03]  /*23220*/  LEA.HI.X.SX32 R31, R31, R92, 0x1, P6 ;  /* 0x0000005c1f1f7211 */ /* 0x000fc600030f0eff */
[----:B------:R-:W-:Y:S01]  /*23230*/  @!P4 IMAD.IADD R53, R53, 0x1, -R90 ;  /* 0x000000013535c824 */ /* 0x000fe200078e0a5a */
[----:B------:R-:W-:-:S03]  /*23240*/  SEL R33, R2, R33, !P3 ;  /* 0x0000002102217207 */ /* 0x000fc60005800000 */
[----:B------:R-:W-:Y:S01]  /*23250*/  @!P2 IMAD.IADD R62, R62, 0x1, -R90 ;  /* 0x000000013e3ea824 */ /* 0x000fe200078e0a5a */
[----:B------:R-:W-:Y:S01]  /*23260*/  ISETP.GT.U32.AND P2, PT, R90, R53, PT ;  /* 0x000000355a00720c */ /* 0x000fe20003f44070 */
[----:B------:R-:W-:Y:S01]  /*23270*/  IMAD R33, R33, UR10, RZ ;  /* 0x0000000a21217c24 */ /* 0x000fe2000f8e02ff */
[----:B------:R-:W-:Y:S02]  /*23280*/  ISETP.GE.AND P5, PT, R23, RZ, PT ;  /* 0x000000ff1700720c */ /* 0x000fe40003fa6270 */
[----:B------:R-:W-:Y:S01]  /*23290*/  PRMT R52, RZ, 0x7610, R52 ;  /* 0x00007610ff347816 */ /* 0x000fe20000000034 */
[----:B------:R-:W4:Y:S08]  /*232a0*/  LDL.LU R23, [R1+0x1b70] ;  /* 0x001b700001177983 */ /* 0x000f300000300800 */
[----:B------:R-:W-:-:S02]  /*232b0*/  @!P2 IMAD.IADD R53, R53, 0x1, -R90 ;  /* 0x000000013535a824 */ /* 0x000fc400078e0a5a */
[----:B------:R-:W-:Y:S01]  /*232c0*/  @P0 IMAD.MOV.U32 R87, RZ, RZ, R63 ;  /* 0x000000ffff570224 */ /* 0x000fe200078e003f */
[----:B------:R0:W-:Y:S01]  /*232d0*/  STL [R1+0xf88], R30 ;  /* 0x000f881e01007387 */ /* 0x0001e20000100800 */
[----:B------:R-:W-:Y:S01]  /*232e0*/  ISETP.GT.U32.AND P4, PT, R90, R82, PT ;  /* 0x000000525a00720c */ /* 0x000fe20003f84070 */
[----:B------:R-:W1:Y:S02]  /*232f0*/  LDCU UR10, c[0x0][0x3b0] ;  /* 0x00007600ff0a77ac */ /* 0x000e640008000800 */
[----:B------:R0:W-:Y:S04]  /*23300*/  STL [R1+0xf84], R31 ;  /* 0x000f841f01007387 */ /* 0x0001e80000100800 */
[----:B------:R-:W4:Y:S04]  /*23310*/  LDL.LU R83, [R1+0x7a4] ;  /* 0x0007a40001537983 */ /* 0x000f280000300800 */
[----:B------:R0:W4:Y:S02]  /*23320*/  @P0 LDG.E.U16 R52, desc[UR20][R30.64] ;  /* 0x000000141e340981 */ /* 0x000124000c1e1500 */
[----:B0-----:R-:W-:Y:S01]  /*23330*/  IMAD.MOV.U32 R30, RZ, RZ, R62 ;  /* 0x000000ffff1e7224 */ /* 0x001fe200078e003e */
[----:B------:R-:W-:-:S03]  /*23340*/  LEA R31, P6, R33, R91, 0x1 ;  /* 0x0000005b211f7211 */ /* 0x000fc600078c08ff */
[----:B------:R-:W-:Y:S01]  /*23350*/  @!P5 IMAD.MOV R30, RZ, RZ, -R30 ;  /* 0x000000ffff1ed224 */ /* 0x000fe200078e0a1e */
[----:B------:R-:W-:Y:S01]  /*23360*/  LEA.HI.X.SX32 R33, R33, R92, 0x1, P6 ;  /* 0x0000005c21217211 */ /* 0x000fe200030f0eff */
[----:B------:R-:W-:Y:S03]  /*23370*/  STL [R1+0xf90], R31 ;  /* 0x000f901f01007387 */ /* 0x000fe60000100800 */
[----:B------:R-:W-:Y:S01]  /*23380*/  SEL R30, R2, R30, !P3 ;  /* 0x0000001e021e7207 */ /* 0x000fe20005800000 */
[----:B------:R0:W-:Y:S04]  /*23390*/  STL [R1+0xf8c], R33 ;  /* 0x000f8c2101007387 */ /* 0x0001e80000100800 */
[----:B------:R-:W4:Y:S04]  /*233a0*/  LDL.LU R63, [R1+0x7b0] ;  /* 0x0007b000013f7983 */ /* 0x000f280000300800 */
[----:B------:R-:W4:Y:S01]  /*233b0*/  LDL R62, [R1+0x16fc] ;  /* 0x0016fc00013e7983 */ /* 0x000f220000100800 */
[----:B---3--:R-:W-:Y:S01]  /*233c0*/  ISETP.GE.AND P6, PT, R39, RZ, PT ;  /* 0x000000ff2700720c */ /* 0x008fe20003fc6270 */
[----:B--2---:R-:W-:Y:S01]  /*233d0*/  IMAD R39, R30, UR7, RZ ;  /* 0x000000071e277c24 */ /* 0x004fe2000f8e02ff */
[----:B------:R-:W-:Y:S01]  /*233e0*/  ISETP.GE.AND P2, PT, R68, RZ, PT ;  /* 0x000000ff4400720c */ /* 0x000fe20003f46270 */
[----:B------:R-:W-:Y:S01]  /*233f0*/  IMAD.MOV.U32 R30, RZ, RZ, R53 ;  /* 0x000000ffff1e7224 */ /* 0x000fe200078e0035 */
[----:B------:R-:W2:Y:S01]  /*23400*/  LDL R68, [R1+0x1720] ;  /* 0x0017200001447983 */ /* 0x000ea20000100800 */
[----:B------:R-:W-:Y:S01]  /*23410*/  ISETP.GT.U32.AND P5, PT, R90, R80, PT ;  /* 0x000000505a00720c */ /* 0x000fe20003fa4070 */
[----:B------:R-:W-:Y:S01]  /*23420*/  @!P4 IMAD.IADD R82, R82, 0x1, -R90 ;  /* 0x000000015252c824 */ /* 0x000fe200078e0a5a */
[----:B------:R-:W-:Y:S01]  /*23430*/  PRMT R84, RZ, 0x7610, R84 ;  /* 0x00007610ff547816 */ /* 0x000fe20000000054 */
[----:B------:R-:W3:Y:S01]  /*23440*/  LDL.LU R53, [R1+0x1b6c] ;  /* 0x001b6c0001357983 */ /* 0x000ee20000300800 */
[----:B------:R-:W-:Y:S01]  /*23450*/  ISETP.GT.U32.AND P4, PT, R90, R20, PT ;  /* 0x000000145a00720c */ /* 0x000fe20003f84070 */
[----:B------:R-:W1:Y:S03]  /*23460*/  LDCU UR7, c[0x0][0x3b0] ;  /* 0x00007600ff0777ac */ /* 0x000e660008000800 */
[----:B------:R0:W2:Y:S05]  /*23470*/  @P0 LDG.E.U16 R84, desc[UR20][R86.64] ;  /* 0x0000001456540981 */ /* 0x0000aa000c1e1500 */
[----:B------:R-:W-:Y:S01]  /*23480*/  @!P5 IMAD.IADD R80, R80, 0x1, -R90 ;  /* 0x000000015050d824 */ /* 0x000fe200078e0a5a */
[----:B0-----:R-:W-:Y:S01]  /*23490*/  @P0 MOV R86, R31 ;  /* 0x0000001f00560202 */ /* 0x001fe20000000f00 */
[----:B------:R-:W-:Y:S01]  /*234a0*/  @P0 IMAD.MOV.U32 R87, RZ, RZ, R33 ;  /* 0x000000ffff570224 */ /* 0x000fe200078e0021 */
[----:B------:R-:W-:Y:S01]  /*234b0*/  LEA R33, P5, R39, R91, 0x1 ;  /* 0x0000005b27217211 */ /* 0x000fe200078a08ff */
[----:B------:R-:W-:-:S02]  /*234c0*/  IMAD.MOV.U32 R31, RZ, RZ, R82 ;  /* 0x000000ffff1f7224 */ /* 0x000fc400078e0052 */
[----:B------:R-:W-:Y:S01]  /*234d0*/  @!P4 IMAD.IADD R20, R20, 0x1, -R90 ;  /* 0x000000011414c824 */ /* 0x000fe200078e0a5a */
[----:B------:R-:W-:Y:S01]  /*234e0*/  LEA.HI.X.SX32 R39, R39, R92, 0x1, P5 ;  /* 0x0000005c27277211 */ /* 0x000fe200028f0eff */
[----:B------:R-:W-:Y:S01]  /*234f0*/  @!P6 IMAD.MOV R31, RZ, RZ, -R31 ;  /* 0x000000ffff1fe224 */ /* 0x000fe200078e0a1f */
[----:B------:R-:W-:Y:S01]  /*23500*/  ISETP.GT.U32.AND P6, PT, R90, R80, PT ;  /* 0x000000505a00720c */ /* 0x000fe20003fc4070 */
[----:B------:R-:W-:Y:S01]  /*23510*/  @!P2 IMAD.MOV R30, RZ, RZ, -R30 ;  /* 0x000000ffff1ea224 */ /* 0x000fe200078e0a1e */
[----:B------:R-:W-:Y:S02]  /*23520*/  STL [R1+0xfb8], R33 ;  /* 0x000fb82101007387 */ /* 0x000fe40000100800 */
[C---:B------:R-:W-:Y:S02]  /*23530*/  SEL R31, R2.reuse, R31, !P3 ;  /* 0x0000001f021f7207 */ /* 0x040fe40005800000 */
[----:B------:R0:W-:Y:S01]  /*23540*/  STL [R1+0xfb4], R39 ;  /* 0x000fb42701007387 */ /* 0x0001e20000100800 */
[----:B------:R-:W-:-:S03]  /*23550*/  SEL R30, R2, R30, !P3 ;  /* 0x0000001e021e7207 */ /* 0x000fc60005800000 */
[----:B------:R-:W2:Y:S01]  /*23560*/  LDL R82, [R1+0x172c] ;  /* 0x00172c0001527983 */ /* 0x000ea20000100800 */
[----:B------:R-:W-:Y:S02]  /*23570*/  ISETP.GT.U32.AND P5, PT, R90, R20, PT ;  /* 0x000000145a00720c */ /* 0x000fe40003fa4070 */
[----:B------:R-:W-:Y:S01]  /*23580*/  @!P6 IMAD.IADD R80, R80, 0x1, -R90 ;  /* 0x000000015050e824 */ /* 0x000fe200078e0a5a */
[----:B------:R-:W-:Y:S02]  /*23590*/  PRMT R3, RZ, 0x7610, R3 ;  /* 0x00007610ff037816 */ /* 0x000fe40000000003 */
[----:B----4-:R-:W-:-:S06]  /*235a0*/  PRMT R23, RZ, 0x7610, R23 ;  /* 0x00007610ff177816 */ /* 0x010fcc0000000017 */
[----:B------:R4:W2:Y:S01]  /*235b0*/  @P0 LDG.E.U16 R23, desc[UR20][R86.64] ;  /* 0x0000001456170981 */ /* 0x0008a2000c1e1500 */
[----:B------:R-:W-:Y:S01]  /*235c0*/  ISETP.GT.U32.AND P4, PT, R90, R83, PT ;  /* 0x000000535a00720c */ /* 0x000fe20003f84070 */
[----:B----4-:R-:W-:Y:S02]  /*235d0*/  @P0 IMAD.MOV.U32 R87, RZ, RZ, R39 ;  /* 0x000000ffff570224 */ /* 0x010fe400078e0027 */
[----:B0-----:R-:W-:Y:S01]  /*235e0*/  IMAD R39, R31, UR9, RZ ;  /* 0x000000091f277c24 */ /* 0x001fe2000f8e02ff */
[----:B------:R-:W0:Y:S01]  /*235f0*/  LDCU UR9, c[0x0][0x3b0] ;  /* 0x00007600ff0977ac */ /* 0x000e220008000800 */
[----:B-1----:R-:W-:Y:S02]  /*23600*/  IMAD R31, R30, UR7, RZ ;  /* 0x000000071e1f7c24 */ /* 0x002fe4000f8e02ff */
[----:B------:R-:W-:Y:S01]  /*23610*/  @P0 IMAD.MOV.U32 R86, RZ, RZ, R33 ;  /* 0x000000ffff560224 */ /* 0x000fe200078e0021 */
[-C--:B------:R-:W-:Y:S01]  /*23620*/  LEA R33, P6, R39, R91.reuse, 0x1 ;  /* 0x0000005b27217211 */ /* 0x080fe200078c08ff */
[--C-:B------:R-:W-:Y:S01]  /*23630*/  @!P5 IMAD.IADD R20, R20, 0x1, -R90.reuse ;  /* 0x000000011414d824 */ /* 0x100fe200078e0a5a */
[----:B------:R-:W1:Y:S03]  /*23640*/  LDCU UR7, c[0x0][0x3b0] ;  /* 0x00007600ff0777ac */ /* 0x000e660008000800 */
[----:B------:R-:W-:Y:S01]  /*23650*/  @!P4 IMAD.IADD R83, R83, 0x1, -R90 ;  /* 0x000000015353c824 */ /* 0x000fe200078e0a5a */
[----:B------:R-:W-:Y:S01]  /*23660*/  LEA R30, P4, R31, R91, 0x1 ;  /* 0x0000005b1f1e7211 */ /* 0x000fe200078808ff */
[----:B------:R4:W2:Y:S01]  /*23670*/  @P0 LDG.E.U16 R3, desc[UR20][R86.64] ;  /* 0x0000001456030981 */ /* 0x0008a2000c1e1500 */
[----:B------:R-:W-:-:S02]  /*23680*/  LEA.HI.X.SX32 R39, R39, R92, 0x1, P6 ;  /* 0x0000005c27277211 */ /* 0x000fc400030f0eff */
[----:B------:R-:W-:Y:S01]  /*23690*/  LEA.HI.X.SX32 R31, R31, R92, 0x1, P4 ;  /* 0x0000005c1f1f7211 */ /* 0x000fe200020f0eff */
[----:B------:R-:W-:Y:S04]  /*236a0*/  STL [R1+0xfc0], R33 ;  /* 0x000fc02101007387 */ /* 0x000fe80000100800 */
[----:B------:R-:W-:Y:S01]  /*236b0*/  STL [R1+0xfc8], R30 ;  /* 0x000fc81e01007387 */ /* 0x000fe20000100800 */
[----:B----4-:R-:W-:-:S03]  /*236c0*/  @P0 IMAD.MOV.U32 R87, RZ, RZ, R39 ;  /* 0x000000ffff570224 */ /* 0x010fc600078e0027 */
[----:B------:R4:W-:Y:S04]  /*236d0*/  STL [R1+0xfbc], R39 ;  /* 0x000fbc2701007387 */ /* 0x0009e80000100800 */
[----:B------:R0:W-:Y:S04]  /*236e0*/  STL [R1+0xfc4], R31 ;  /* 0x000fc41f01007387 */ /* 0x0001e80000100800 */
[----:B----4-:R-:W4:Y:S01]  /*236f0*/  LDL R39, [R1+0x1734] ;  /* 0x0017340001277983 */ /* 0x010f220000100800 */
[----:B------:R-:W-:Y:S02]  /*23700*/  ISETP.GE.AND P6, PT, R62, RZ, PT ;  /* 0x000000ff3e00720c */ /* 0x000fe40003fc6270 */
[----:B------:R-:W-:Y:S01]  /*23710*/  ISETP.GT.U32.AND P4, PT, R90, R83, PT ;  /* 0x000000535a00720c */ /* 0x000fe20003f84070 */
[----:B------:R-:W-:-:S12]  /*23720*/  @P0 IMAD.MOV.U32 R86, RZ, RZ, R33 ;  /* 0x000000ffff560224 */ /* 0x000fd800078e0021 */
[----:B------:R-:W-:-:S04]  /*23730*/  @!P4 IMAD.IADD R83, R83, 0x1, -R90 ;  /* 0x000000015353c824 */ /* 0x000fc800078e0a5a */
[----:B------:R-:W-:Y:S01]  /*23740*/  IMAD.MOV.U32 R33, RZ, RZ, R83 ;  /* 0x000000ffff217224 */ /* 0x000fe200078e0053 */
[----:B---3--:R-:W-:-:S06]  /*23750*/  PRMT R53, RZ, 0x7610, R53 ;  /* 0x00007610ff357816 */ /* 0x008fcc0000000035 */
[----:B------:R3:W4:Y:S02]  /*23760*/  @P0 LDG.E.U16 R53, desc[UR20][R30.64] ;  /* 0x000000141e350981 */ /* 0x000724000c1e1500 */
[----:B---3--:R-:W-:Y:S02]  /*23770*/  IMAD.MOV.U32 R30, RZ, RZ, R20 ;  /* 0x000000ffff1e7224 */ /* 0x008fe400078e0014 */
[----:B------:R-:W3:Y:S01]  /*23780*/  LDL.LU R20, [R1+0x1b68] ;  /* 0x001b680001147983 */ /* 0x000ee20000300800 */
[----:B0-----:R-:W-:-:S03]  /*23790*/  IMAD.MOV.U32 R31, RZ, RZ, R80 ;  /* 0x000000ffff1f7224 */ /* 0x001fc600078e0050 */
[----:B------:R-:W3:Y:S01]  /*237a0*/  LDL R62, [R1+0x1730] ;  /* 0x00173000013e7983 */ /* 0x000ee20000100800 */
[----:B------:R-:W-:-:S05]  /*237b0*/  @!P6 IMAD.MOV R31, RZ, RZ, -R31 ;  /* 0x000000ffff1fe224 */ /* 0x000fca00078e0a1f */
[----:B------:R-:W-:Y:S02]  /*237c0*/  SEL R31, R2, R31, !P3 ;  /* 0x0000001f021f7207 */ /* 0x000fe40005800000 */
[----:B--2---:R-:W-:-:S03]  /*237d0*/  ISETP.GE.AND P5, PT, R68, RZ, PT ;  /* 0x000000ff4400720c */ /* 0x004fc60003fa6270 */
[----:B------:R-:W-:Y:S01]  /*237e0*/  IMAD R83, R31, UR10, RZ ;  /* 0x0000000a1f537c24 */ /* 0x000fe2000f8e02ff */
[----:B------:R-:W-:Y:S01]  /*237f0*/  ISETP.GT.U32.AND P2, PT, R90, R63, PT ;  /* 0x0000003f5a00720c */ /* 0x000fe20003f44070 */
[----:B------:R-:W2:Y:S01]  /*23800*/  LDL.LU R31, [R1+0x7c8] ;  /* 0x0007c800011f7983 */ /* 0x000ea20000300800 */
[----:B------:R-:W-:Y:S01]  /*23810*/  PRMT R85, RZ, 0x7610, R85 ;  /* 0x00007610ff557816 */ /* 0x000fe20000000055 */
[----:B------:R-:W0:Y:S02]  /*23820*/  LDCU UR10, c[0x0][0x3b0] ;  /* 0x00007600ff0a77ac */ /* 0x000e240008000800 */
[----:B------:R-:W2:Y:S04]  /*23830*/  LDL R68, [R1+0x1744] ;  /* 0x0017440001447983 */ /* 0x000ea80000100800 */
[----:B------:R-:W-:-:S04]  /*23840*/  @!P5 IMAD.MOV R30, RZ, RZ, -R30 ;  /* 0x000000ffff1ed224 */ /* 0x000fc800078e0a1e */
[----:B------:R-:W-:Y:S01]  /*23850*/  @!P2 IMAD.IADD R63, R63, 0x1, -R90 ;  /* 0x000000013f3fa824 */ /* 0x000fe200078e0a5a */
[----:B------:R-:W-:Y:S01]  /*23860*/  ISETP.GE.AND P2, PT, R82, RZ, PT ;  /* 0x000000ff5200720c */ /* 0x000fe20003f46270 */
[----:B------:R0:W2:Y:S03]  /*23870*/  @P0 LDG.E.U16 R85, desc[UR20][R86.64] ;  /* 0x0000001456550981 */ /* 0x0000a6000c1e1500 */
[C---:B------:R-:W-:Y:S02]  /*23880*/  ISETP.GT.U32.AND P6, PT, R90.reuse, R63, PT ;  /* 0x0000003f5a00720c */ /* 0x040fe40003fc4070 */
[----:B------:R-:W-:Y:S02]  /*23890*/  ISETP.GT.U32.AND P5, PT, R90, R50, PT ;  /* 0x000000325a00720c */ /* 0x000fe40003fa4070 */
[----:B------:R-:W-:-:S05]  /*238a0*/  SEL R30, R2, R30, !P3 ;  /* 0x0000001e021e7207 */ /* 0x000fca0005800000 */
[----:B-1----:R-:W-:Y:S01]  /*238b0*/  IMAD R80, R30, UR7, RZ ;  /* 0x000000071e507c24 */ /* 0x002fe2000f8e02ff */
[----:B------:R-:W-:Y:S01]  /*238c0*/  ISETP.GT.U32.AND P4, PT, R90, R21, PT ;  /* 0x000000155a00720c */ /* 0x000fe20003f84070 */
[----:B------:R-:W-:Y:S01]  /*238d0*/  @!P2 IMAD.MOV R33, RZ, RZ, -R33 ;  /* 0x000000ffff21a224 */ /* 0x000fe200078e0a21 */
[-C--:B------:R-:W-:Y:S01]  /*238e0*/  LEA R82, P2, R83, R91.reuse, 0x1 ;  /* 0x0000005b53527211 */ /* 0x080fe200078408ff */
[--C-:B------:R-:W-:Y:S01]  /*238f0*/  @!P6 IMAD.IADD R63, R63, 0x1, -R90.reuse ;  /* 0x000000013f3fe824 */ /* 0x100fe200078e0a5a */
[----:B------:R-:W-:Y:S01]  /*23900*/  LEA R30, P6, R80, R91, 0x1 ;  /* 0x0000005b501e7211 */ /* 0x000fe200078c08ff */
[----:B------:R-:W-:Y:S01]  /*23910*/  @!P5 IMAD.IADD R50, R50, 0x1, -R90 ;  /* 0x000000013232d824 */ /* 0x000fe200078e0a5a */
[-C--:B------:R-:W-:Y:S01]  /*23920*/  LEA.HI.X.SX32 R83, R83, R92.reuse, 0x1, P2 ;  /* 0x0000005c53537211 */ /* 0x080fe200010f0eff */
[----:B------:R-:W-:Y:S01]  /*23930*/  STL [R1+0xfd0], R82 ;  /* 0x000fd05201007387 */ /* 0x000fe20000100800 */
[----:B0-----:R-:W-:Y:S01]  /*23940*/  LEA.HI.X.SX32 R86, R80, R92, 0x1, P6 ;  /* 0x0000005c50567211 */ /* 0x001fe200030f0eff */
[----:B------:R-:W0:Y:S02]  /*23950*/  LDCU UR7, c[0x0][0x3b0] ;  /* 0x00007600ff0777ac */ /* 0x000e240008000800 */
[----:B------:R-:W-:Y:S01]  /*23960*/  STL [R1+0xff8], R30 ;  /* 0x000ff81e01007387 */ /* 0x000fe20000100800 */
[----:B------:R-:W-:Y:S01]  /*23970*/  ISETP.GT.U32.AND P5, PT, R90, R50, PT ;  /* 0x000000325a00720c */ /* 0x000fe20003fa4070 */
[----:B------:R-:W-:Y:S01]  /*23980*/  @P0 IMAD.MOV.U32 R87, RZ, RZ, R86 ;  /* 0x000000ffff570224 */ /* 0x000fe200078e0056 */
[----:B------:R-:W-:Y:S01]  /*23990*/  SEL R33, R2, R33, !P3 ;  /* 0x0000002102217207 */ /* 0x000fe20005800000 */
[----:B------:R-:W-:Y:S01]  /*239a0*/  @!P4 IMAD.IADD R21, R21, 0x1, -R90 ;  /* 0x000000011515c824 */ /* 0x000fe200078e0a5a */
[----:B------:R-:W-:-:S03]  /*239b0*/  PRMT R35, RZ, 0x7610, R35 ;  /* 0x00007610ff237816 */ /* 0x000fc60000000023 */
[----:B------:R-:W-:Y:S01]  /*239c0*/  IMAD R33, R33, UR9, RZ ;  /* 0x0000000921217c24 */ /* 0x000fe2000f8e02ff */
[----:B------:R-:W1:Y:S05]  /*239d0*/  LDCU UR9, c[0x0][0x3b0] ;  /* 0x00007600ff0977ac */ /* 0x000e6a0008000800 */
[----:B------:R-:W-:Y:S01]  /*239e0*/  @!P5 IMAD.IADD R50, R50, 0x1, -R90 ;  /* 0x000000013232d824 */ /* 0x000fe200078e0a5a */
[----:B----4-:R-:W-:Y:S02]  /*239f0*/  ISETP.GE.AND P2, PT, R39, RZ, PT ;  /* 0x000000ff2700720c */ /* 0x010fe40003f46270 */
[----:B------:R-:W4:Y:S04]  /*23a00*/  LDL.LU R39, [R1+0x7c0] ;  /* 0x0007c00001277983 */ /* 0x000f280000300800 */
[----:B------:R-:W-:Y:S04]  /*23a10*/  STL [R1+0xfcc], R83 ;  /* 0x000fcc5301007387 */ /* 0x000fe80000100800 */
[----:B------:R-:W4:Y:S04]  /*23a20*/  LDL.LU R80, [R1+0x7bc] ;  /* 0x0007bc0001507983 */ /* 0x000f280000300800 */
[----:B------:R0:W-:Y:S02]  /*23a30*/  STL [R1+0xff4], R86 ;  /* 0x000ff45601007387 */ /* 0x0001e40000100800 */
[----:B0-----:R-:W-:-:S02]  /*23a40*/  @P0 IMAD.MOV.U32 R86, RZ, RZ, R30 ;  /* 0x000000ffff560224 */ /* 0x001fc400078e001e */
[----:B------:R-:W-:-:S03]  /*23a50*/  IMAD.MOV.U32 R30, RZ, RZ, R63 ;  /* 0x000000ffff1e7224 */ /* 0x000fc600078e003f */
[----:B------:R0:W4:Y:S01]  /*23a60*/  @P0 LDG.E.U16 R35, desc[UR20][R86.64] ;  /* 0x0000001456230981 */ /* 0x000122000c1e1500 */
[----:B------:R-:W-:Y:S01]  /*23a70*/  @!P2 IMAD.MOV R30, RZ, RZ, -R30 ;  /* 0x000000ffff1ea224 */ /* 0x000fe200078e0a1e */
[----:B------:R-:W-:Y:S02]  /*23a80*/  ISETP.GT.U32.AND P2, PT, R90, R21, PT ;  /* 0x000000155a00720c */ /* 0x000fe40003f44070 */
[C---:B------:R-:W-:Y:S02]  /*23a90*/  LEA R63, P6, R33.reuse, R91, 0x1 ;  /* 0x0000005b213f7211 */ /* 0x040fe400078c08ff */
[----:B------:R-:W-:Y:S02]  /*23aa0*/  SEL R30, R2, R30, !P3 ;  /* 0x0000001e021e7207 */ /* 0x000fe40005800000 */
[----:B0-----:R-:W-:-:S03]  /*23ab0*/  LEA.HI.X.SX32 R86, R33, R92, 0x1, P6 ;  /* 0x0000005c21567211 */ /* 0x001fc600030f0eff */
[----:B------:R-:W-:Y:S01]  /*23ac0*/  IMAD R33, R30, UR11, RZ ;  /* 0x0000000b1e217c24 */ /* 0x000fe2000f8e02ff */
[----:B------:R-:W-:Y:S01]  /*23ad0*/  PRMT R64, RZ, 0x7610, R64 ;  /* 0x00007610ff407816 */ /* 0x000fe20000000040 */
[----:B------:R-:W0:Y:S01]  /*23ae0*/  LDCU UR11, c[0x0][0x3b0] ;  /* 0x00007600ff0b77ac */ /* 0x000e220008000800 */
[----:B------:R-:W-:Y:S02]  /*23af0*/  @P0 IMAD.MOV.U32 R87, RZ, RZ, R86 ;  /* 0x000000ffff570224 */ /* 0x000fe400078e0056 */
[----:B------:R-:W-:Y:S01]  /*23b00*/  @!P2 IMAD.IADD R21, R21, 0x1, -R90 ;  /* 0x000000011515a824 */ /* 0x000fe200078e0a5a */
[----:B---3--:R-:W-:Y:S02]  /*23b10*/  PRMT R20, RZ, 0x7610, R20 ;  /* 0x00007610ff147816 */ /* 0x008fe40000000014 */
[----:B------:R-:W-:-:S04]  /*23b20*/  ISETP.GE.AND P4, PT, R62, RZ, PT ;  /* 0x000000ff3e00720c */ /* 0x000fc80003f86270 */
[----:B------:R3:W3:Y:S01]  /*23b30*/  @P0 LDG.E.U16 R20, desc[UR20][R82.64] ;  /* 0x0000001452140981 */ /* 0x0006e2000c1e1500 */
[----:B------:R-:W-:-:S03]  /*23b40*/  IMAD.MOV.U32 R62, RZ, RZ, R50 ;  /* 0x000000ffff3e7224 */ /* 0x000fc600078e0032 */
[----:B------:R-:W3:Y:S05]  /*23b50*/  LDL.LU.64 R82, [R1+0x1b60] ;  /* 0x001b600001527983 */ /* 0x000eea0000300a00 */
[----:B------:R-:W-:Y:S01]  /*23b60*/  @!P4 IMAD.MOV R62, RZ, RZ, -R62 ;  /* 0x000000ffff3ec224 */ /* 0x000fe200078e0a3e */
[----:B------:R-:W-:Y:S04]  /*23b70*/  STL [R1+0x1000], R63 ;  /* 0x0010003f01007387 */ /* 0x000fe80000100800 */
[----:B------:R-:W3:Y:S04]  /*23b80*/  LDL.LU R50, [R1+0x1b58] ;  /* 0x001b580001327983 */ /* 0x000ee80000300800 */
[----:B------:R0:W-:Y:S01]  /*23b90*/  STL [R1+0xffc], R86 ;  /* 0x000ffc5601007387 */ /* 0x0001e20000100800 */
[----:B--2---:R-:W-:-:S03]  /*23ba0*/  ISETP.GE.AND P5, PT, R68, RZ, PT ;  /* 0x000000ff4400720c */ /* 0x004fc60003fa6270 */
[----:B------:R-:W2:Y:S01]  /*23bb0*/  LDL R30, [R1+0x174c] ;  /* 0x00174c00011e7983 */ /* 0x000ea20000100800 */
[----:B0-----:R-:W-:Y:S01]  /*23bc0*/  @P0 IMAD.MOV.U32 R86, RZ, RZ, R63 ;  /* 0x000000ffff560224 */ /* 0x001fe200078e003f */
[----:B------:R-:W-:-:S04]  /*23bd0*/  LEA R63, P4, R33, R91, 0x1 ;  /* 0x0000005b213f7211 */ /* 0x000fc800078808ff */
[----:B------:R-:W-:Y:S01]  /*23be0*/  LEA.HI.X.SX32 R68, R33, R92, 0x1, P4 ;  /* 0x0000005c21447211 */ /* 0x000fe200020f0eff */
[----:B------:R0:W-:Y:S01]  /*23bf0*/  STL [R1+0x1008], R63 ;  /* 0x0010083f01007387 */ /* 0x0001e20000100800 */
[----:B------:R-:W-:-:S03]  /*23c00*/  IMAD.MOV.U32 R33, RZ, RZ, R21 ;  /* 0x000000ffff217224 */ /* 0x000fc600078e0015 */
[----:B------:R-:W2:Y:S01]  /*23c10*/  LDL.LU R21, [R1+0x1b54] ;  /* 0x001b540001157983 */ /* 0x000ea20000300800 */
[----:B------:R-:W-:Y:S02]  /*23c20*/  ISETP.GT.U32.AND P6, PT, R90, R31, PT ;  /* 0x0000001f5a00720c */ /* 0x000fe40003fc4070 */
[----:B------:R-:W-:Y:S01]  /*23c30*/  SEL R62, R2, R62, !P3 ;  /* 0x0000003e023e7207 */ /* 0x000fe20005800000 */
[----:B------:R-:W-:-:S10]  /*23c40*/  @!P5 IMAD.MOV R33, RZ, RZ, -R33 ;  /* 0x000000ffff21d224 */ /* 0x000fd400078e0a21 */
[----:B------:R-:W-:-:S05]  /*23c50*/  @!P6 IMAD.IADD R31, R31, 0x1, -R90 ;  /* 0x000000011f1fe824 */ /* 0x000fca00078e0a5a */
[----:B------:R-:W-:Y:S02]  /*23c60*/  ISETP.GT.U32.AND P4, PT, R90, R31, PT ;  /* 0x0000001f5a00720c */ /* 0x000fe40003f84070 */
[----:B------:R-:W-:Y:S01]  /*23c70*/  SEL R33, R2, R33, !P3 ;  /* 0x0000002102217207 */ /* 0x000fe20005800000 */
[----:B------:R0:W-:Y:S04]  /*23c80*/  STL [R1+0x1004], R68 ;  /* 0x0010044401007387 */ /* 0x0001e80000100800 */
[----:B-1----:R-:W-:Y:S01]  /*23c90*/  IMAD R33, R33, UR9, RZ ;  /* 0x0000000921217c24 */ /* 0x002fe2000f8e02ff */
[----:B------:R-:W1:Y:S05]  /*23ca0*/  LDCU UR9, c[0x0][0x3b0] ;  /* 0x00007600ff0977ac */ /* 0x000e6a0008000800 */
[----:B------:R-:W-:Y:S01]  /*23cb0*/  @!P4 IMAD.IADD R31, R31, 0x1, -R90 ;  /* 0x000000011f1fc824 */ /* 0x000fe200078e0a5a */
[----:B------:R-:W-:-:S02]  /*23cc0*/  ISETP.GT.U32.AND P4, PT, R90, R18, PT ;  /* 0x000000125a00720c */ /* 0x000fc40003f84070 */
[C---:B----4-:R-:W-:Y:S02]  /*23cd0*/  ISETP.GT.U32.AND P2, PT, R90.reuse, R39, PT ;  /* 0x000000275a00720c */ /* 0x050fe40003f44070 */
[----:B------:R-:W-:-:S11]  /*23ce0*/  ISETP.GT.U32.AND P6, PT, R90, R80, PT ;  /* 0x000000505a00720c */ /* 0x000fd60003fc4070 */
[----:B------:R-:W-:-:S05]  /*23cf0*/  @!P2 IMAD.IADD R39, R39, 0x1, -R90 ;  /* 0x000000012727a824 */ /* 0x000fca00078e0a5a */
[----:B------:R-:W-:Y:S01]  /*23d00*/  ISETP.GT.U32.AND P2, PT, R90, R39, PT ;  /* 0x000000275a00720c */ /* 0x000fe20003f44070 */
[--C-:B------:R-:W-:Y:S02]  /*23d10*/  @!P6 IMAD.IADD R80, R80, 0x1, -R90.reuse ;  /* 0x000000015050e824 */ /* 0x100fe400078e0a5a */
[----:B------:R-:W-:-:S10]  /*23d20*/  @!P4 IMAD.IADD R18, R18, 0x1, -R90 ;  /* 0x000000011212c824 */ /* 0x000fd400078e0a5a */
[----:B------:R-:W-:Y:S01]  /*23d30*/  @!P2 IMAD.IADD R39, R39, 0x1, -R90 ;  /* 0x000000012727a824 */ /* 0x000fe200078e0a5a */
[----:B------:R-:W-:-:S13]  /*23d40*/  ISETP.GT.U32.AND P4, PT, R90, R18, PT ;  /* 0x000000125a00720c */ /* 0x000fda0003f84070 */
[----:B------:R-:W-:Y:S01]  /*23d50*/  @!P4 IMAD.IADD R18, R18, 0x1, -R90 ;  /* 0x000000011212c824 */ /* 0x000fe200078e0a5a */
[----:B---3--:R-:W-:-:S06]  /*23d60*/  PRMT R82, RZ, 0x7610, R82 ;  /* 0x00007610ff527816 */ /* 0x008fcc0000000052 */
[----:B------:R3:W4:Y:S02]  /*23d70*/  @P0 LDG.E.U16 R82, desc[UR20][R86.64] ;  /* 0x0000001456520981 */ /* 0x000724000c1e1500 */
[----:B---3--:R-:W-:Y:S02]  /*23d80*/  @P0 IMAD.MOV.U32 R86, RZ, RZ, R63 ;  /* 0x000000ffff560224 */ /* 0x008fe400078e003f */
[----:B0-----:R-:W-:Y:S01]  /*23d90*/  IMAD R63, R62, UR7, RZ ;  /* 0x000000073e3f7c24 */ /* 0x001fe2000f8e02ff */
[----:B------:R-:W-:Y:S01]  /*23da0*/  ISETP.GE.AND P2, PT, R83, RZ, PT ;  /* 0x000000ff5300720c */ /* 0x000fe20003f46270 */
[----:B------:R-:W-:Y:S01]  /*23db0*/  @P0 IMAD.MOV.U32 R87, RZ, RZ, R68 ;  /* 0x000000ffff570224 */ /* 0x000fe200078e0044 */
[----:B------:R-:W-:Y:S01]  /*23dc0*/  PRMT R50, RZ, 0x7610, R50 ;  /* 0x00007610ff327816 */ /* 0x000fe20000000032 */
[----:B------:R-:W0:Y:S01]  /*23dd0*/  LDCU UR7, c[0x0][0x3b0] ;  /* 0x00007600ff0777ac */ /* 0x000e220008000800 */
[----:B------:R-:W-:-:S04]  /*23de0*/  LEA R62, P5, R63, R91, 0x1 ;  /* 0x0000005b3f3e7211 */ /* 0x000fc800078a08ff */
[----:B------:R-:W-:Y:S01]  /*23df0*/  LEA.HI.X.SX32 R63, R63, R92, 0x1, P5 ;  /* 0x0000005c3f3f7211 */ /* 0x000fe200028f0eff */
[----:B------:R3:W-:Y:S01]  /*23e00*/  STL [R1+0x1010], R62 ;  /* 0x0010103e01007387 */ /* 0x0007e20000100800 */
[----:B--2---:R-:W-:-:S03]  /*23e10*/  ISETP.GE.AND P5, PT, R30, RZ, PT ;  /* 0x000000ff1e00720c */ /* 0x004fc60003fa6270 */
[----:B------:R-:W2:Y:S01]  /*23e20*/  LDL R68, [R1+0x1600] ;  /* 0x0016000001447983 */ /* 0x000ea20000100800 */
[----:B------:R-:W-:Y:S02]  /*23e30*/  PRMT R21, RZ, 0x7610, R21 ;  /* 0x00007610ff157816 */ /* 0x000fe40000000015 */
[----:B------:R-:W-:Y:S01]  /*23e40*/  LEA R30, P6, R33, R91, 0x1 ;  /* 0x0000005b211e7211 */ /* 0x000fe200078c08ff */
[----:B------:R0:W-:Y:S04]  /*23e50*/  STL [R1+0x100c], R63 ;  /* 0x00100c3f01007387 */ /* 0x0001e80000100800 */
[----:B------:R0:W4:Y:S02]  /*23e60*/  @P0 LDG.E.U16 R21, desc[UR20][R62.64] ;  /* 0x000000143e150981 */ /* 0x000124000c1e1500 */
[----:B------:R-:W-:Y:S01]  /*23e70*/  @!P5 IMAD.MOV R31, RZ, RZ, -R31 ;  /* 0x000000ffff1fd224 */ /* 0x000fe200078e0a1f */
[----:B------:R-:W-:Y:S01]  /*23e80*/  ISETP.GE.AND P5, PT, R51, RZ, PT ;  /* 0x000000ff3300720c */ /* 0x000fe20003fa6270 */
[----:B------:R1:W4:Y:S04]  /*23e90*/  @P0 LDG.E.U16 R50, desc[UR20][R86.64] ;  /* 0x0000001456320981 */ /* 0x000328000c1e1500 */
[----:B---3--:R-:W3:Y:S01]  /*23ea0*/  LDL.LU R62, [R1+0x7cc] ;  /* 0x0007cc00013e7983 */ /* 0x008ee20000300800 */
[----:B0-----:R-:W-:-:S03]  /*23eb0*/  LEA.HI.X.SX32 R63, R33, R92, 0x1, P6 ;  /* 0x0000005c213f7211 */ /* 0x001fc600030f0eff */
[----:B------:R0:W-:Y:S04]  /*23ec0*/  STL [R1+0x1038], R30 ;  /* 0x0010381e01007387 */ /* 0x0001e80000100800 */
[----:B------:R-:W4:Y:S04]  /*23ed0*/  LDL.LU R83, [R1+0x1b50] ;  /* 0x001b500001537983 */ /* 0x000f280000300800 */
[----:B------:R0:W-:Y:S01]  /*23ee0*/  STL [R1+0x1034], R63 ;  /* 0x0010343f01007387 */ /* 0x0001e20000100800 */
[----:B------:R-:W-:-:S03]  /*23ef0*/  ISETP.GT.U32.AND P6, PT, R90, R80, PT ;  /* 0x000000505a00720c */ /* 0x000fc60003fc4070 */
[----:B------:R-:W4:Y:S01]  /*23f00*/  LDL.LU R33, [R1+0x7d4] ;  /* 0x0007d40001217983 */ /* 0x000f220000300800 */
[----:B-1----:R-:W-:-:S03]  /*23f10*/  @P0 IMAD.MOV.U32 R86, RZ, RZ, R30 ;  /* 0x000000ffff560224 */ /* 0x002fc600078e001e */
[----:B------:R-:W4:Y:S01]  /*23f20*/  LDL.LU R51, [R1+0x1b4c] ;  /* 0x001b4c0001337983 */ /* 0x000f220000300800 */
[----:B0-----:R-:W-:-:S04]  /*23f30*/  IMAD.MOV.U32 R30, RZ, RZ, R39 ;  /* 0x000000ffff1e7224 */ /* 0x001fc800078e0027 */
[----:B------:R-:W-:Y:S02]  /*23f40*/  @!P2 IMAD.MOV R30, RZ, RZ, -R30 ;  /* 0x000000ffff1ea224 */ /* 0x000fe400078e0a1e */
[----:B------:R-:W-:-:S03]  /*23f50*/  @!P6 IMAD.IADD R80, R80, 0x1, -R90 ;  /* 0x000000015050e824 */ /* 0x000fc600078e0a5a */
[C---:B------:R-:W-:Y:S02]  /*23f60*/  SEL R30, R2.reuse, R30, !P3 ;  /* 0x0000001e021e7207 */ /* 0x040fe40005800000 */
[----:B------:R-:W-:Y:S02]  /*23f70*/  @P0 MOV R87, R63 ;  /* 0x0000003f00570202 */ /* 0x000fe40000000f00 */
[----:B------:R-:W-:Y:S01]  /*23f80*/  SEL R39, R2, R31, !P3 ;  /* 0x0000001f02277207 */ /* 0x000fe20005800000 */
[----:B------:R-:W-:Y:S01]  /*23f90*/  IMAD R63, R30, UR9, RZ ;  /* 0x000000091e3f7c24 */ /* 0x000fe2000f8e02ff */
[----:B------:R-:W-:Y:S01]  /*23fa0*/  ISETP.GT.U32.AND P2, PT, R90, R48, PT ;  /* 0x000000305a00720c */ /* 0x000fe20003f44070 */
[----:B------:R-:W-:Y:S01]  /*23fb0*/  IMAD.MOV.U32 R30, RZ, RZ, R18 ;  /* 0x000000ffff1e7224 */ /* 0x000fe200078e0012 */
[----:B------:R0:W4:Y:S01]  /*23fc0*/  @P0 LDG.E.U16 R64, desc[UR20][R86.64] ;  /* 0x0000001456400981 */ /* 0x000122000c1e1500 */
[----:B------:R-:W-:Y:S01]  /*23fd0*/  IMAD.MOV.U32 R31, RZ, RZ, R80 ;  /* 0x000000ffff1f7224 */ /* 0x000fe200078e0050 */
[----:B------:R-:W-:Y:S01]  /*23fe0*/  PRMT R70, RZ, 0x7610, R70 ;  /* 0x00007610ff467816 */ /* 0x000fe20000000046 */
[----:B------:R-:W1:Y:S01]  /*23ff0*/  LDCU UR9, c[0x0][0x3b0] ;  /* 0x00007600ff0977ac */ /* 0x000e620008000800 */
[----:B------:R-:W4:Y:S04]  /*24000*/  LDL.LU R18, [R1+0x1b48] ;  /* 0x001b480001127983 */ /* 0x000f280000300800 */
[----:B------:R-:W4:Y:S01]  /*24010*/  LDL R80, [R1+0x1604] ;  /* 0x0016040001507983 */ /* 0x000f220000100800 */
[----:B0-----:R-:W-:Y:S01]  /*24020*/  IMAD R86, R39, UR7, RZ ;  /* 0x0000000727567c24 */ /* 0x001fe2000f8e02ff */
[----:B------:R-:W0:Y:S01]  /*24030*/  LDCU UR7, c[0x0][0x3b0] ;  /* 0x00007600ff0777ac */ /* 0x000e220008000800 */
[----:B------:R-:W-:-:S02]  /*24040*/  @!P5 IMAD.MOV R31, RZ, RZ, -R31 ;  /* 0x000000ffff1fd224 */ /* 0x000fc400078e0a1f */
[----:B------:R-:W-:Y:S01]  /*24050*/  @!P2 IMAD.IADD R48, R48, 0x1, -R90 ;  /* 0x000000013030a824 */ /* 0x000fe200078e0a5a */
[----:B------:R-:W-:-:S04]  /*24060*/  LEA R39, P2, R63, R91, 0x1 ;  /* 0x0000005b3f277211 */ /* 0x000fc800078408ff */
[----:B------:R-:W-:Y:S02]  /*24070*/  LEA.HI.X.SX32 R63, R63, R92, 0x1, P2 ;  /* 0x0000005c3f3f7211 */ /* 0x000fe400010f0eff */
[----:B------:R-:W-:Y:S02]  /*24080*/  SEL R31, R2, R31, !P3 ;  /* 0x0000001f021f7207 */ /* 0x000fe40005800000 */
[----:B--2---:R-:W-:Y:S02]  /*24090*/  ISETP.GE.AND P6, PT, R68, RZ, PT ;  /* 0x000000ff4400720c */ /* 0x004fe40003fc6270 */
[----:B------:R-:W-:-:S04]  /*240a0*/  LEA R68, P5, R86, R91, 0x1 ;  /* 0x0000005b56447211 */ /* 0x000fc800078a08ff */
[----:B------:R-:W-:Y:S01]  /*240b0*/  LEA.HI.X.SX32 R86, R86, R92, 0x1, P5 ;  /* 0x0000005c56567211 */ /* 0x000fe200028f0eff */
[----:B------:R-:W-:Y:S04]  /*240c0*/  STL [R1+0x1040], R68 ;  /* 0x0010404401007387 */ /* 0x000fe80000100800 */
[----:B------:R-:W-:Y:S01]  /*240d0*/  STL [R1+0x1048], R39 ;  /* 0x0010482701007387 */ /* 0x000fe20000100800 */
[----:B------:R-:W-:-:S03]  /*240e0*/  @P0 IMAD.MOV.U32 R87, RZ, RZ, R86 ;  /* 0x000000ffff570224 */ /* 0x000fc600078e0056 */
[----:B------:R2:W-:Y:S01]  /*240f0*/  STL [R1+0x103c], R86 ;  /* 0x00103c5601007387 */ /* 0x0005e20000100800 */
[----:B------:R-:W-:Y:S01]  /*24100*/  @!P6 IMAD.MOV R30, RZ, RZ, -R30 ;  /* 0x000000ffff1ee224 */ /* 0x000fe200078e0a1e */
[C---:B---3--:R-:W-:Y:S01]  /*24110*/  ISETP.GT.U32.AND P4, PT, R90.reuse, R62, PT ;  /* 0x0000003e5a00720c */ /* 0x048fe20003f84070 */
[----:B--2---:R-:W-:Y:S01]  /*24120*/  @P0 IMAD.MOV.U32 R86, RZ, RZ, R68 ;  /* 0x000000ffff560224 */ /* 0x004fe200078e0044 */
[----:B----4-:R-:W-:Y:S02]  /*24130*/  PRMT R83, RZ, 0x7610, R83 ;  /* 0x00007610ff537816 */ /* 0x010fe40000000053 */
[----:B------:R-:W-:-:S04]  /*24140*/  ISETP.GT.U32.AND P6, PT, R90, R48, PT ;  /* 0x000000305a00720c */ /* 0x000fc80003fc4070 */
[----:B------:R2:W3:Y:S01]  /*24150*/  @P0 LDG.E.U16 R83, desc[UR20][R86.64] ;  /* 0x0000001456530981 */ /* 0x0004e2000c1e1500 */
[----:B------:R-:W-:Y:S02]  /*24160*/  SEL R30, R2, R30, !P3 ;  /* 0x0000001e021e7207 */ /* 0x000fe40005800000 */
[----:B------:R-:W-:Y:S01]  /*24170*/  PRMT R51, RZ, 0x7610, R51 ;  /* 0x00007610ff337816 */ /* 0x000fe20000000033 */
[----:B--2---:R-:W-:Y:S02]  /*24180*/  @P0 IMAD.MOV.U32 R86, RZ, RZ, R39 ;  /* 0x000000ffff560224 */ /* 0x004fe400078e0027 */
[----:B------:R-:W-:-:S05]  /*24190*/  @P0 IMAD.MOV.U32 R87, RZ, RZ, R63 ;  /* 0x000000ffff570224 */ /* 0x000fca00078e003f */
[----:B------:R2:W4:Y:S01]  /*241a0*/  @P0 LDG.E.U16 R51, desc[UR20][R86.64] ;  /* 0x0000001456330981 */ /* 0x000522000c1e1500 */
[--C-:B------:R-:W-:Y:S02]  /*241b0*/  @!P4 IMAD.IADD R62, R62, 0x1, -R90.reuse ;  /* 0x000000013e3ec824 */ /* 0x100fe400078e0a5a */
[----:B------:R-:W-:Y:S02]  /*241c0*/  @!P6 IMAD.IADD R48, R48, 0x1, -R90 ;  /* 0x000000013030e824 */ /* 0x000fe400078e0a5a */
[----:B--2---:R-:W-:Y:S01]  /*241d0*/  IMAD R87, R31, UR10, RZ ;  /* 0x0000000a1f577c24 */ /* 0x004fe2000f8e02ff */
[----:B------:R2:W-:Y:S01]  /*241e0*/  STL [R1+0x1044], R63 ;  /* 0x0010443f01007387 */ /* 0x0005e20000100800 */
[----:B------:R-:W-:Y:S01]  /*241f0*/  IMAD R31, R30, UR11, RZ ;  /* 0x0000000b1e1f7c24 */ /* 0x000fe2000f8e02ff */
[----:B------:R-:W-:Y:S01]  /*24200*/  ISETP.GT.U32.AND P5, PT, R90, R33, PT ;  /* 0x000000215a00720c */ /* 0x000fe20003fa4070 */
[----:B------:R-:W0:Y:S01]  /*24210*/  LDCU UR10, c[0x0][0x3b0] ;  /* 0x00007600ff0a77ac */ /* 0x000e220008000800 */
[-C--:B------:R-:W-:Y:S01]  /*24220*/  LEA R86, P4, R87, R91.reuse, 0x1 ;  /* 0x0000005b57567211 */ /* 0x080fe200078808ff */
[----:B------:R-:W3:Y:S01]  /*24230*/  LDL.LU R39, [R1+0x7dc] ;  /* 0x0007dc0001277983 */ /* 0x000ee20000300800 */
[----:B------:R-:W-:Y:S01]  /*24240*/  LEA R30, P6, R31, R91, 0x1 ;  /* 0x0000005b1f1e7211 */ /* 0x000fe200078c08ff */
[----:B------:R-:W0:Y:S01]  /*24250*/  LDCU UR11, c[0x0][0x3b0] ;  /* 0x00007600ff0b77ac */ /* 0x000e220008000800 */
[----:B------:R-:W-:Y:S01]  /*24260*/  LEA.HI.X.SX32 R87, R87, R92, 0x1, P4 ;  /* 0x0000005c57577211 */ /* 0x000fe200020f0eff */
[----:B------:R-:W3:Y:S01]  /*24270*/  LDL R68, [R1+0x1608] ;  /* 0x0016080001447983 */ /* 0x000ee20000100800 */
[----:B------:R-:W-:-:S03]  /*24280*/  ISETP.GE.AND P4, PT, R80, RZ, PT ;  /* 0x000000ff5000720c */ /* 0x000fc60003f86270 */
[----:B--2---:R-:W2:Y:S04]  /*24290*/  LDL R63, [R1+0x15fc] ;  /* 0x0015fc00013f7983 */ /* 0x004ea80000100800 */
[----:B------:R-:W-:Y:S04]  /*242a0*/  STL [R1+0x1050], R86 ;  /* 0x0010505601007387 */ /* 0x000fe80000100800 */
[----:B------:R-:W-:Y:S04]  /*242b0*/  STL [R1+0x1078], R30 ;  /* 0x0010781e01007387 */ /* 0x000fe80000100800 */
[----:B------:R-:W-:Y:S04]  /*242c0*/  STL [R1+0x104c], R87 ;  /* 0x00104c5701007387 */ /* 0x000fe80000100800 */
[----:B------:R-:W2:Y:S01]  /*242d0*/  LDL.LU R80, [R1+0x1b44] ;  /* 0x001b440001507983 */ /* 0x000ea20000300800 */
[----:B------:R-:W-:Y:S01]  /*242e0*/  @!P5 IMAD.IADD R33, R33, 0x1, -R90 ;  /* 0x000000012121d824 */ /* 0x000fe200078e0a5a */
[----:B------:R-:W-:-:S02]  /*242f0*/  ISETP.GT.U32.AND P5, PT, R90, R62, PT ;  /* 0x0000003e5a00720c */ /* 0x000fc40003fa4070 */
[----:B------:R-:W-:-:S05]  /*24300*/  LEA.HI.X.SX32 R31, R31, R92, 0x1, P6 ;  /* 0x0000005c1f1f7211 */ /* 0x000fca00030f0eff */
[----:B------:R0:W-:Y:S04]  /*24310*/  STL [R1+0x1074], R31 ;  /* 0x0010741f01007387 */ /* 0x0001e80000100800 */
[----:B------:R0:W3:Y:S02]  /*24320*/  @P0 LDG.E.U16 R70, desc[UR20][R30.64] ;  /* 0x000000141e460981 */ /* 0x0000e4000c1e1500 */
[----:B------:R-:W-:Y:S02]  /*24330*/  @!P5 IMAD.IADD R62, R62, 0x1, -R90 ;  /* 0x000000013e3ed824 */ /* 0x000fe400078e0a5a */
[----:B0-----:R-:W-:Y:S02]  /*24340*/  IMAD.MOV.U32 R31, RZ, RZ, R48 ;  /* 0x000000ffff1f7224 */ /* 0x001fe400078e0030 */
[----:B------:R-:W-:Y:S01]  /*24350*/  IMAD.MOV.U32 R30, RZ, RZ, R62 ;  /* 0x000000ffff1e7224 */ /* 0x000fe200078e003e */
[C---:B------:R-:W-:Y:S01]  /*24360*/  ISETP.GT.U32.AND P2, PT, R90.reuse, R19, PT ;  /* 0x000000135a00720c */ /* 0x040fe20003f44070 */
[----:B------:R-:W-:Y:S01]  /*24370*/  @!P4 IMAD.MOV R31, RZ, RZ, -R31 ;  /* 0x000000ffff1fc224 */ /* 0x000fe200078e0a1f */
[----:B------:R-:W-:-:S02]  /*24380*/  ISETP.GT.U32.AND P5, PT, R90, R33, PT ;  /* 0x000000215a00720c */ /* 0x000fc40003fa4070 */
[----:B------:R-:W-:-:S09]  /*24390*/  PRMT R18, RZ, 0x7610, R18 ;  /* 0x00007610ff127816 */ /* 0x000fd20000000012 */
[----:B------:R-:W-:Y:S01]  /*243a0*/  @!P2 IMAD.IADD R19, R19, 0x1, -R90 ;  /* 0x000000011313a824 */ /* 0x000fe200078e0a5a */
[----:B--2---:R-:W-:Y:S01]  /*243b0*/  ISETP.GE.AND P6, PT, R80, RZ, PT ;  /* 0x000000ff5000720c */ /* 0x004fe20003fc6270 */
[----:B------:R0:W2:Y:S04]  /*243c0*/  @P0 LDG.E.U16 R18, desc[UR20][R86.64] ;  /* 0x0000001456120981 */ /* 0x0000a8000c1e1500 */
[----:B------:R-:W2:Y:S04]  /*243d0*/  LDL.LU R80, [R1+0x1b40] ;  /* 0x001b400001507983 */ /* 0x000ea80000300800 */
[----:B------:R-:W4:Y:S04]  /*243e0*/  LDL.LU R48, [R1+0x1b3c] ;  /* 0x001b3c0001307983 */ /* 0x000f280000300800 */
[----:B------:R-:W4:Y:S01]  /*243f0*/  LDL R62, [R1+0x160c] ;  /* 0x00160c00013e7983 */ /* 0x000f220000100800 */
[C---:B------:R-:W-:Y:S01]  /*24400*/  ISETP.GT.U32.AND P2, PT, R90.reuse, R19, PT ;  /* 0x000000135a00720c */ /* 0x040fe20003f44070 */
[----:B------:R-:W-:Y:S01]  /*24410*/  @!P6 IMAD.MOV R30, RZ, RZ, -R30 ;  /* 0x000000ffff1ee224 */ /* 0x000fe200078e0a1e */
[----:B---3--:R-:W-:-:S02]  /*24420*/  ISETP.GT.U32.AND P4, PT, R90, R39, PT ;  /* 0x000000275a00720c */ /* 0x008fc40003f84070 */
[C---:B------:R-:W-:Y:S02]  /*24430*/  SEL R31, R2.reuse, R31, !P3 ;  /* 0x0000001f021f7207 */ /* 0x040fe40005800000 */
[----:B------:R-:W-:-:S03]  /*24440*/  SEL R30, R2, R30, !P3 ;  /* 0x0000001e021e7207 */ /* 0x000fc60005800000 */
[----:B0-----:R-:W-:Y:S01]  /*24450*/  IMAD R86, R31, UR7, RZ ;  /* 0x000000071f567c24 */ /* 0x001fe2000f8e02ff */
[----:B------:R-:W-:Y:S01]  /*24460*/  ISETP.GE.AND P6, PT, R63, RZ, PT ;  /* 0x000000ff3f00720c */ /* 0x000fe20003fc6270 */
[--C-:B------:R-:W-:Y:S01]  /*24470*/  @!P5 IMAD.IADD R33, R33, 0x1, -R90.reuse ;  /* 0x000000012121d824 */ /* 0x100fe200078e0a5a */
[----:B------:R-:W0:Y:S01]  /*24480*/  LDCU UR7, c[0x0][0x3b0] ;  /* 0x00007600ff0777ac */ /* 0x000e220008000800 */
[----:B-1----:R-:W-:Y:S02]  /*24490*/  IMAD R63, R30, UR9, RZ ;  /* 0x000000091e3f7c24 */ /* 0x002fe4000f8e02ff */
[--C-:B------:R-:W-:Y:S01]  /*244a0*/  @!P2 IMAD.IADD R19, R19, 0x1, -R90.reuse ;  /* 0x000000011313a824 */ /* 0x100fe200078e0a5a */
[CC--:B------:R-:W-:Y:S01]  /*244b0*/  LEA R30, P2, R86.reuse, R91.reuse, 0x1 ;  /* 0x0000005b561e7211 */ /* 0x0c0fe200078408ff */
[----:B------:R-:W-:Y:S02]  /*244c0*/  IMAD.MOV.U32 R31, RZ, RZ, R33 ;  /* 0x000000ffff1f7224 */ /* 0x000fe400078e0021 */
[----:B------:R-:W-:Y:S01]  /*244d0*/  @!P4 IMAD.IADD R39, R39, 0x1, -R90 ;  /* 0x000000012727c824 */ /* 0x000fe200078e0a5a */
[----:B------:R-:W-:Y:S01]  /*244e0*/  LEA R33, P4, R63, R91, 0x1 ;  /* 0x0000005b3f217211 */ /* 0x000fe200078808ff */
[----:B------:R-:W1:Y:S01]  /*244f0*/  LDCU UR9, c[0x0][0x3b0] ;  /* 0x00007600ff0977ac */ /* 0x000e620008000800 */
[----:B------:R-:W-:-:S02]  /*24500*/  LEA.HI.X.SX32 R86, R86, R92, 0x1, P2 ;  /* 0x0000005c56567211 */ /* 0x000fc400010f0eff */
[----:B------:R-:W-:Y:S02]  /*24510*/  ISETP.GE.AND P5, PT, R68, RZ, PT ;  /* 0x000000ff4400720c */ /* 0x000fe40003fa6270 */
[----:B------:R-:W3:Y:S01]  /*24520*/  LDL.LU R68, [R1+0x7e8] ;  /* 0x0007e80001447983 */ /* 0x000ee20000300800 */
[----:B------:R-:W-:-:S03]  /*24530*/  @P0 IMAD.MOV.U32 R87, RZ, RZ, R86 ;  /* 0x000000ffff570224 */ /* 0x000fc600078e0056 */
[----:B------:R-:W-:Y:S04]  /*24540*/  STL [R1+0x1080], R30 ;  /* 0x0010801e01007387 */ /* 0x000fe80000100800 */
[----:B------:R-:W-:Y:S04]  /*24550*/  STL [R1+0x1088], R33 ;  /* 0x0010882101007387 */ /* 0x000fe80000100800 */
[----:B------:R0:W-:Y:S01]  /*24560*/  STL [R1+0x107c], R86 ;  /* 0x00107c5601007387 */ /* 0x0001e20000100800 */
[----:B------:R-:W-:Y:S02]  /*24570*/  @!P6 IMAD.MOV R31, RZ, RZ, -R31 ;  /* 0x000000ffff1fe224 */ /* 0x000fe400078e0a1f */
[----:B0-----:R-:W-:-:S02]  /*24580*/  @P0 IMAD.MOV.U32 R86, RZ, RZ, R30 ;  /* 0x000000ffff560224 */ /* 0x001fc400078e001e */
[----:B------:R-:W-:Y:S02]  /*24590*/  IMAD.MOV.U32 R30, RZ, RZ, R19 ;  /* 0x000000ffff1e7224 */ /* 0x000fe400078e0013 */
[----:B------:R-:W3:Y:S01]  /*245a0*/  LDL.LU R19, [R1+0x1b38] ;  /* 0x001b380001137983 */ /* 0x000ee20000300800 */
[----:B------:R-:W-:Y:S02]  /*245b0*/  ISETP.GT.U32.AND P2, PT, R90, R49, PT ;  /* 0x000000315a00720c */ /* 0x000fe40003f44070 */
[----:B------:R-:W-:Y:S02]  /*245c0*/  SEL R31, R2, R31, !P3 ;  /* 0x0000001f021f7207 */ /* 0x000fe40005800000 */
[----:B------:R-:W-:-:S03]  /*245d0*/  LEA.HI.X.SX32 R63, R63, R92, 0x1, P4 ;  /* 0x0000005c3f3f7211 */ /* 0x000fc600020f0eff */
[----:B------:R-:W-:Y:S01]  /*245e0*/  IMAD R31, R31, UR10, RZ ;  /* 0x0000000a1f1f7c24 */ /* 0x000fe2000f8e02ff */
[----:B--2---:R-:W-:Y:S01]  /*245f0*/  PRMT R80, RZ, 0x7610, R80 ;  /* 0x00007610ff507816 */ /* 0x004fe20000000050 */
[----:B------:R0:W-:Y:S04]  /*24600*/  STL [R1+0x1084], R63 ;  /* 0x0010843f01007387 */ /* 0x0001e80000100800 */
[----:B------:R-:W-:Y:S01]  /*24610*/  @!P2 IMAD.IADD R49, R49, 0x1, -R90 ;  /* 0x000000013131a824 */ /* 0x000fe200078e0a5a */
[----:B------:R-:W-:Y:S01]  /*24620*/  ISETP.GT.U32.AND P6, PT, R90, R39, PT ;  /* 0x000000275a00720c */ /* 0x000fe20003fc4070 */
[----:B------:R-:W-:Y:S01]  /*24630*/  @!P5 IMAD.MOV R30, RZ, RZ, -R30 ;  /* 0x000000ffff1ed224 */ /* 0x000fe200078e0a1e */
[----:B----4-:R-:W-:Y:S01]  /*24640*/  PRMT R48, RZ, 0x7610, R48 ;  /* 0x00007610ff307816 */ /* 0x010fe20000000030 */
[----:B------:R2:W4:Y:S01]  /*24650*/  @P0 LDG.E.U16 R80, desc[UR20][R86.64] ;  /* 0x0000001456500981 */ /* 0x000522000c1e1500 */
[----:B------:R-:W1:Y:S01]  /*24660*/  LDCU UR10, c[0x0][0x3b0] ;  /* 0x00007600ff0a77ac */ /* 0x000e620008000800 */
[----:B------:R-:W-:Y:S01]  /*24670*/  ISETP.GE.AND P4, PT, R62, RZ, PT ;  /* 0x000000ff3e00720c */ /* 0x000fe20003f86270 */
[----:B--2---:R-:W-:Y:S01]  /*24680*/  @P0 IMAD.MOV.U32 R87, RZ, RZ, R63 ;  /* 0x000000ffff570224 */ /* 0x004fe200078e003f */
[----:B0-----:R-:W-:-:S05]  /*24690*/  LEA R63, P2, R31, R91, 0x1 ;  /* 0x0000005b1f3f7211 */ /* 0x001fca00078408ff */
[----:B------:R-:W-:Y:S04]  /*246a0*/  STL [R1+0x1090], R63 ;  /* 0x0010903f01007387 */ /* 0x000fe80000100800 */
[----:B------:R-:W2:Y:S01]  /*246b0*/  LDL R62, [R1+0x15c0] ;  /* 0x0015c000013e7983 */ /* 0x000ea20000100800 */
[----:B------:R-:W-:Y:S01]  /*246c0*/  @P0 IMAD.MOV.U32 R86, RZ, RZ, R33 ;  /* 0x000000ffff560224 */ /* 0x000fe200078e0021 */
[----:B------:R-:W-:Y:S01]  /*246d0*/  SEL R33, R2, R30, !P3 ;  /* 0x0000001e02217207 */ /* 0x000fe20005800000 */
[----:B------:R-:W-:Y:S01]  /*246e0*/  @!P6 IMAD.IADD R39, R39, 0x1, -R90 ;  /* 0x000000012727e824 */ /* 0x000fe200078e0a5a */
[C---:B------:R-:W-:Y:S02]  /*246f0*/  ISETP.GT.U32.AND P5, PT, R90.reuse, R49, PT ;  /* 0x000000315a00720c */ /* 0x040fe40003fa4070 */
[----:B------:R0:W4:Y:S01]  /*24700*/  @P0 LDG.E.U16 R48, desc[UR20][R86.64] ;  /* 0x0000001456300981 */ /* 0x000122000c1e1500 */
[----:B------:R-:W-:Y:S01]  /*24710*/  IMAD.MOV.U32 R30, RZ, RZ, R39 ;  /* 0x000000ffff1e7224 */ /* 0x000fe200078e0027 */
[C---:B------:R-:W-:Y:S01]  /*24720*/  ISETP.GT.U32.AND P6, PT, R90.reuse, R16, PT ;  /* 0x000000105a00720c */ /* 0x040fe20003fc4070 */
[----:B------:R-:W-:Y:S01]  /*24730*/  IMAD R33, R33, UR11, RZ ;  /* 0x0000000b21217c24 */ /* 0x000fe2000f8e02ff */
[----:B------:R-:W4:Y:S01]  /*24740*/  LDL R39, [R1+0x15c4] ;  /* 0x0015c40001277983 */ /* 0x000f220000100800 */
[----:B------:R-:W-:Y:S01]  /*24750*/  @!P4 IMAD.MOV R30, RZ, RZ, -R30 ;  /* 0x000000ffff1ec224 */ /* 0x000fe200078e0a1e */
[----:B---3--:R-:W-:-:S02]  /*24760*/  ISETP.GT.U32.AND P4, PT, R90, R68, PT ;  /* 0x000000445a00720c */ /* 0x008fc40003f84070 */
[----:B0-----:R-:W-:Y:S02]  /*24770*/  LEA.HI.X.SX32 R86, R31, R92, 0x1, P2 ;  /* 0x0000005c1f567211 */ /* 0x001fe400010f0eff */
[----:B------:R-:W-:-:S03]  /*24780*/  LEA R31, P2, R33, R91, 0x1 ;  /* 0x0000005b211f7211 */ /* 0x000fc600078408ff */
[----:B------:R0:W-:Y:S01]  /*24790*/  STL [R1+0x108c], R86 ;  /* 0x00108c5601007387 */ /* 0x0001e20000100800 */
[----:B------:R-:W-:Y:S01]  /*247a0*/  @P0 IMAD.MOV.U32 R87, RZ, RZ, R86 ;  /* 0x000000ffff570224 */ /* 0x000fe200078e0056 */
[----:B------:R-:W-:Y:S01]  /*247b0*/  LEA.HI.X.SX32 R33, R33, R92, 0x1, P2 ;  /* 0x0000005c21217211 */ /* 0x000fe200010f0eff */
[----:B------:R-:W-:Y:S01]  /*247c0*/  @!P5 IMAD.IADD R49, R49, 0x1, -R90 ;  /* 0x000000013131d824 */ /* 0x000fe200078e0a5a */
[----:B------:R-:W-:Y:S01]  /*247d0*/  STL [R1+0x10b8], R31 ;  /* 0x0010b81f01007387 */ /* 0x000fe20000100800 */
[----:B------:R-:W-:Y:S02]  /*247e0*/  ISETP.GE.AND P2, PT, R81, RZ, PT ;  /* 0x000000ff5100720c */ /* 0x000fe40003f46270 */
[----:B------:R-:W-:Y:S01]  /*247f0*/  SEL R30, R2, R30, !P3 ;  /* 0x0000001e021e7207 */ /* 0x000fe20005800000 */
[----:B------:R-:W3:Y:S01]  /*24800*/  LDL.LU R81, [R1+0x1b34] ;  /* 0x001b340001517983 */ /* 0x000ee20000300800 */
[----:B0-----:R-:W-:Y:S01]  /*24810*/  @P0 IMAD.MOV.U32 R86, RZ, RZ, R63 ;  /* 0x000000ffff560224 */ /* 0x001fe200078e003f */
[----:B------:R-:W-:-:S02]  /*24820*/  PRMT R19, RZ, 0x7610, R19 ;  /* 0x00007610ff137816 */ /* 0x000fc40000000013 */
[----:B------:R0:W-:Y:S01]  /*24830*/  STL [R1+0x10b4], R33 ;  /* 0x0010b42101007387 */ /* 0x0001e20000100800 */
[----:B------:R-:W-:-:S03]  /*24840*/  @!P6 IMAD.IADD R16, R16, 0x1, -R90 ;  /* 0x000000011010e824 */ /* 0x000fc600078e0a5a */
[----:B------:R0:W3:Y:S01]  /*24850*/  @P0 LDG.E.U16 R19, desc[UR20][R86.64] ;  /* 0x0000001456130981 */ /* 0x0000e2000c1e1500 */
[--C-:B------:R-:W-:Y:S01]  /*24860*/  @!P4 IMAD.IADD R68, R68, 0x1, -R90.reuse ;  /* 0x000000014444c824 */ /* 0x100fe200078e0a5a */
[----:B------:R-:W-:Y:S01]  /*24870*/  ISETP.GT.U32.AND P4, PT, R90, R16, PT ;  /* 0x000000105a00720c */ /* 0x000fe20003f84070 */
[----:B0-----:R-:W-:Y:S02]  /*24880*/  @P0 IMAD.MOV.U32 R87, RZ, RZ, R33 ;  /* 0x000000ffff570224 */ /* 0x001fe400078e0021 */
[----:B------:R-:W-:Y:S01]  /*24890*/  IMAD R33, R30, UR7, RZ ;  /* 0x000000071e217c24 */ /* 0x000fe2000f8e02ff */
[----:B------:R-:W-:Y:S01]  /*248a0*/  MOV R30, R49 ;  /* 0x00000031001e7202 */ /* 0x000fe20000000f00 */
[----:B------:R-:W-:Y:S01]  /*248b0*/  @P0 IMAD.MOV.U32 R86, RZ, RZ, R31 ;  /* 0x000000ffff560224 */ /* 0x000fe200078e001f */
[----:B------:R-:W3:Y:S07]  /*248c0*/  LDL.LU R49, [R1+0x1b30] ;  /* 0x001b300001317983 */ /* 0x000eee0000300800 */
[----:B------:R-:W-:Y:S01]  /*248d0*/  @!P4 IMAD.IADD R16, R16, 0x1, -R90 ;  /* 0x000000011010c824 */ /* 0x000fe200078e0a5a */
[C---:B------:R-:W-:Y:S01]  /*248e0*/  LEA R31, P5, R33.reuse, R91, 0x1 ;  /* 0x0000005b211f7211 */ /* 0x040fe200078a08ff */
[----:B------:R-:W0:Y:S03]  /*248f0*/  LDCU UR7, c[0x0][0x3b0] ;  /* 0x00007600ff0777ac */ /* 0x000e260008000800 */
[----:B------:R-:W-:Y:S01]  /*24900*/  LEA.HI.X.SX32 R33, R33, R92, 0x1, P5 ;  /* 0x0000005c21217211 */ /* 0x000fe200028f0eff */
[----:B------:R0:W-:Y:S04]  /*24910*/  STL [R1+0x10c0], R31 ;  /* 0x0010c01f01007387 */ /* 0x0001e80000100800 */
[----:B------:R0:W-:Y:S01]  /*24920*/  STL [R1+0x10bc], R33 ;  /* 0x0010bc2101007387 */ /* 0x0001e20000100800 */
[----:B--2---:R-:W-:Y:S01]  /*24930*/  ISETP.GE.AND P5, PT, R62, RZ, PT ;  /* 0x000000ff3e00720c */ /* 0x004fe20003fa6270 */
[----:B------:R-:W-:-:S02]  /*24940*/  @P0 IMAD.MOV.U32 R62, RZ, RZ, R31 ;  /* 0x000000ffff3e0224 */ /* 0x000fc400078e001f */
[----:B0-----:R-:W-:Y:S02]  /*24950*/  IMAD.MOV.U32 R31, RZ, RZ, R16 ;  /* 0x000000ffff1f7224 */ /* 0x001fe400078e0010 */
[----:B------:R-:W2:Y:S01]  /*24960*/  LDL.LU R16, [R1+0x1b2c] ;  /* 0x001b2c0001107983 */ /* 0x000ea20000300800 */
[----:B------:R-:W-:Y:S01]  /*24970*/  @!P2 IMAD.MOV R30, RZ, RZ, -R30 ;  /* 0x000000ffff1ea224 */ /* 0x000fe200078e0a1e */
[C---:B------:R-:W-:Y:S02]  /*24980*/  ISETP.GT.U32.AND P6, PT, R90.reuse, R68, PT ;  /* 0x000000445a00720c */ /* 0x040fe40003fc4070 */
[----:B------:R-:W-:Y:S02]  /*24990*/  ISETP.GT.U32.AND P2, PT, R90, R78, PT ;  /* 0x0000004e5a00720c */ /* 0x000fe40003f44070 */
[----:B------:R-:W-:Y:S01]  /*249a0*/  SEL R30, R2, R30, !P3 ;  /* 0x0000001e021e7207 */ /* 0x000fe20005800000 */
[----:B------:R-:W-:-:S04]  /*249b0*/  @P0 IMAD.MOV.U32 R63, RZ, RZ, R33 ;  /* 0x000000ffff3f0224 */ /* 0x000fc800078e0021 */
[----:B-1----:R-:W-:Y:S01]  /*249c0*/  IMAD R30, R30, UR9, RZ ;  /* 0x000000091e1e7c24 */ /* 0x002fe2000f8e02ff */
[----:B----4-:R-:W-:Y:S01]  /*249d0*/  ISETP.GE.AND P4, PT, R39, RZ, PT ;  /* 0x000000ff2700720c */ /* 0x010fe20003f86270 */
[----:B------:R-:W-:Y:S02]  /*249e0*/  @!P5 IMAD.MOV R31, RZ, RZ, -R31 ;  /* 0x000000ffff1fd224 */ /* 0x000fe400078e0a1f */
[--C-:B------:R-:W-:Y:S01]  /*249f0*/  @!P6 IMAD.IADD R68, R68, 0x1, -R90.reuse ;  /* 0x000000014444e824 */ /* 0x100fe200078e0a5a */
[----:B------:R-:W-:Y:S01]  /*24a00*/  LEA R33, P6, R30, R91, 0x1 ;  /* 0x0000005b1e217211 */ /* 0x000fe200078c08ff */
[----:B------:R-:W-:Y:S01]  /*24a10*/  @!P2 IMAD.IADD R78, R78, 0x1, -R90 ;  /* 0x000000014e4ea824 */ /* 0x000fe200078e0a5a */
[----:B------:R-:W0:Y:S02]  /*24a20*/  LDCU UR9, c[0x0][0x3b0] ;  /* 0x00007600ff0977ac */ /* 0x000e240008000800 */
[----:B------:R-:W-:Y:S02]  /*24a30*/  LEA.HI.X.SX32 R39, R30, R92, 0x1, P6 ;  /* 0x0000005c1e277211 */ /* 0x000fe400030f0eff */
[C---:B------:R-:W-:Y:S01]  /*24a40*/  ISETP.GT.U32.AND P6, PT, R90.reuse, R78, PT ;  /* 0x0000004e5a00720c */ /* 0x040fe20003fc4070 */
[----:B------:R-:W-:Y:S01]  /*24a50*/  IMAD.MOV.U32 R30, RZ, RZ, R68 ;  /* 0x000000ffff1e7224 */ /* 0x000fe200078e0044 */
[----:B------:R-:W-:-:S02]  /*24a60*/  ISETP.GT.U32.AND P2, PT, R90, R46, PT ;  /* 0x0000002e5a00720c */ /* 0x000fc40003f44070 */
[----:B---3--:R-:W-:Y:S01]  /*24a70*/  PRMT R81, RZ, 0x7610, R81 ;  /* 0x00007610ff517816 */ /* 0x008fe20000000051 */
[----:B------:R-:W-:Y:S01]  /*24a80*/  @!P4 IMAD.MOV R30, RZ, RZ, -R30 ;  /* 0x000000ffff1ec224 */ /* 0x000fe200078e0a1e */
[----:B------:R-:W-:Y:S02]  /*24a90*/  ISETP.GT.U32.AND P5, PT, R90, R17, PT ;  /* 0x000000115a00720c */ /* 0x000fe40003fa4070 */
[----:B------:R-:W-:Y:S02]  /*24aa0*/  ISETP.GE.AND P4, PT, R79, RZ, PT ;  /* 0x000000ff4f00720c */ /* 0x000fe40003f86270 */
[----:B------:R1:W3:Y:S01]  /*24ab0*/  @P0 LDG.E.U16 R81, desc[UR20][R62.64] ;  /* 0x000000143e510981 */ /* 0x0002e2000c1e1500 */
[C---:B------:R-:W-:Y:S02]  /*24ac0*/  SEL R31, R2.reuse, R31, !P3 ;  /* 0x0000001f021f7207 */ /* 0x040fe40005800000 */
[----:B------:R-:W-:Y:S01]  /*24ad0*/  SEL R30, R2, R30, !P3 ;  /* 0x0000001e021e7207 */ /* 0x000fe20005800000 */
[----:B------:R-:W-:Y:S01]  /*24ae0*/  @!P6 IMAD.IADD R78, R78, 0x1, -R90 ;  /* 0x000000014e4ee824 */ /* 0x000fe200078e0a5a */
[----:B------:R4:W-:Y:S01]  /*24af0*/  STL [R1+0x10c8], R33 ;  /* 0x0010c82101007387 */ /* 0x0009e20000100800 */
[----:B-1----:R-:W-:-:S02]  /*24b00*/  @P0 IMAD.MOV.U32 R62, RZ, RZ, R33 ;  /* 0x000000ffff3e0224 */ /* 0x002fc400078e0021 */
[----:B------:R-:W-:Y:S01]  /*24b10*/  @P0 IMAD.MOV.U32 R63, RZ, RZ, R39 ;  /* 0x000000ffff3f0224 */ /* 0x000fe200078e0027 */
[----:B------:R-:W-:Y:S01]  /*24b20*/  PRMT R49, RZ, 0x7610, R49 ;  /* 0x00007610ff317816 */ /* 0x000fe20000000031 */
[----:B------:R-:W-:Y:S01]  /*24b30*/  @!P2 IMAD.IADD R46, R46, 0x1, -R90 ;  /* 0x000000012e2ea824 */ /* 0x000fe200078e0a5a */
[----:B------:R1:W-:Y:S01]  /*24b40*/  STL [R1+0x10c4], R39 ;  /* 0x0010c42701007387 */ /* 0x0003e20000100800 */
[----:B----4-:R-:W-:Y:S01]  /*24b50*/  IMAD R33, R30, UR10, RZ ;  /* 0x0000000a1e217c24 */ /* 0x010fe2000f8e02ff */
[----:B------:R-:W-:Y:S02]  /*24b60*/  PRMT R67, RZ, 0x7610, R67 ;  /* 0x00007610ff437816 */ /* 0x000fe40000000043 */
[----:B------:R4:W3:Y:S01]  /*24b70*/  @P0 LDG.E.U16 R49, desc[UR20][R62.64] ;  /* 0x000000143e310981 */ /* 0x0008e2000c1e1500 */
[----:B------:R-:W-:Y:S02]  /*24b80*/  IMAD.MOV.U32 R30, RZ, RZ, R78 ;  /* 0x000000ffff1e7224 */ /* 0x000fe400078e004e */
[----:B------:R-:W-:Y:S01]  /*24b90*/  @!P5 IMAD.IADD R17, R17, 0x1, -R90 ;  /* 0x000000011111d824 */ /* 0x000fe200078e0a5a */
[----:B------:R-:W3:Y:S01]  /*24ba0*/  LDL.LU R79, [R1+0x1b28] ;  /* 0x001b2800014f7983 */ /* 0x000ee20000300800 */
[----:B------:R-:W-:Y:S01]  /*24bb0*/  ISETP.GT.U32.AND P2, PT, R90, R46, PT ;  /* 0x0000002e5a00720c */ /* 0x000fe20003f44070 */
[----:B------:R-:W0:Y:S02]  /*24bc0*/  LDCU UR10, c[0x0][0x3b0] ;  /* 0x00007600ff0a77ac */ /* 0x000e240008000800 */
[----:B------:R-:W3:Y:S01]  /*24bd0*/  LDL.LU R78, [R1+0x1b24] ;  /* 0x001b2400014e7983 */ /* 0x000ee20000300800 */
[----:B----4-:R-:W-:-:S02]  /*24be0*/  IMAD R62, R31, UR7, RZ ;  /* 0x000000071f3e7c24 */ /* 0x010fc4000f8e02ff */
[----:B------:R-:W-:Y:S01]  /*24bf0*/  @!P4 IMAD.MOV R30, RZ, RZ, -R30 ;  /* 0x000000ffff1ec224 */ /* 0x000fe200078e0a1e */
[----:B------:R-:W-:Y:S01]  /*24c00*/  ISETP.GT.U32.AND P4, PT, R90, R17, PT ;  /* 0x000000115a00720c */ /* 0x000fe20003f84070 */
[----:B------:R-:W4:Y:S01]  /*24c10*/  LDCU UR7, c[0x0][0x3b0] ;  /* 0x00007600ff0777ac */ /* 0x000f220008000800 */
[CC--:B-1----:R-:W-:Y:S02]  /*24c20*/  LEA R39, P6, R62.reuse, R91.reuse, 0x1 ;  /* 0x0000005b3e277211 */ /* 0x0c2fe400078c08ff */
[C---:B------:R-:W-:Y:S02]  /*24c30*/  LEA R31, P5, R33.reuse, R91, 0x1 ;  /* 0x0000005b211f7211 */ /* 0x040fe400078a08ff */
[-C--:B------:R-:W-:Y:S01]  /*24c40*/  LEA.HI.X.SX32 R62, R62, R92.reuse, 0x1, P6 ;  /* 0x0000005c3e3e7211 */ /* 0x080fe200030f0eff */
[----:B------:R-:W-:Y:S01]  /*24c50*/  STL [R1+0x10d0], R39 ;  /* 0x0010d02701007387 */ /* 0x000fe20000100800 */
[----:B------:R-:W-:-:S03]  /*24c60*/  LEA.HI.X.SX32 R33, R33, R92, 0x1, P5 ;  /* 0x0000005c21217211 */ /* 0x000fc600028f0eff */
[----:B------:R-:W-:Y:S01]  /*24c70*/  STL [R1+0x10f8], R31 ;  /* 0x0010f81f01007387 */ /* 0x000fe20000100800 */
[----:B------:R-:W-:-:S03]  /*24c80*/  @P0 IMAD.MOV.U32 R63, RZ, RZ, R62 ;  /* 0x000000ffff3f0224 */ /* 0x000fc600078e003e */
[----:B------:R1:W-:Y:S01]  /*24c90*/  STL [R1+0x10cc], R62 ;  /* 0x0010cc3e01007387 */ /* 0x0003e20000100800 */
[--C-:B------:R-:W-:Y:S01]  /*24ca0*/  @!P2 IMAD.IADD R46, R46, 0x1, -R90.reuse ;  /* 0x000000012e2ea824 */ /* 0x100fe200078e0a5a */
[----:B------:R-:W-:Y:S01]  /*24cb0*/  ISETP.GE.AND P2, PT, R77, RZ, PT ;  /* 0x000000ff4d00720c */ /* 0x000fe20003f46270 */
[----:B------:R-:W-:Y:S01]  /*24cc0*/  @!P4 IMAD.IADD R17, R17, 0x1, -R90 ;  /* 0x000000011111c824 */ /* 0x000fe200078e0a5a */
[----:B------:R0:W-:Y:S01]  /*24cd0*/  STL [R1+0x10f4], R33 ;  /* 0x0010f42101007387 */ /* 0x0001e20000100800 */
[----:B-1----:R-:W-:-:S03]  /*24ce0*/  @P0 IMAD.MOV.U32 R62, RZ, RZ, R39 ;  /* 0x000000ffff3e0224 */ /* 0x002fc600078e0027 */
[----:B------:R-:W4:Y:S01]  /*24cf0*/  LDL.LU R77, [R1+0x1b20] ;  /* 0x001b2000014d7983 */ /* 0x000f220000300800 */
[----:B------:R-:W-:-:S03]  /*24d00*/  ISETP.GE.AND P4, PT, R76, RZ, PT ;  /* 0x000000ff4c00720c */ /* 0x000fc60003f86270 */
[----:B------:R-:W4:Y:S01]  /*24d10*/  LDL.LU R76, [R1+0x1b1c] ;  /* 0x001b1c00014c7983 */ /* 0x000f220000300800 */
[----:B------:R-:W-:Y:S02]  /*24d20*/  ISETP.GT.U32.AND P5, PT, R90, R74, PT ;  /* 0x0000004a5a00720c */ /* 0x000fe40003fa4070 */
[----:B------:R-:W-:-:S05]  /*24d30*/  SEL R30, R2, R30, !P3 ;  /* 0x0000001e021e7207 */ /* 0x000fca0005800000 */
[----:B0-----:R-:W-:Y:S01]  /*24d40*/  IMAD R30, R30, UR9, RZ ;  /* 0x000000091e1e7c24 */ /* 0x001fe2000f8e02ff */
[----:B--2---:R-:W-:-:S05]  /*24d50*/  PRMT R16, RZ, 0x7610, R16 ;  /* 0x00007610ff107816 */ /* 0x004fca0000000010 */
[----:B------:R-:W-:Y:S01]  /*24d60*/  @!P5 IMAD.IADD R74, R74, 0x1, -R90 ;  /* 0x000000014a4ad824 */ /* 0x000fe200078e0a5a */
[----:B------:R-:W-:Y:S01]  /*24d70*/  ISETP.GT.U32.AND P6, PT, R90, R72, PT ;  /* 0x000000485a00720c */ /* 0x000fe20003fc4070 */
[----:B------:R-:W0:Y:S01]  /*24d80*/  LDCU UR9, c[0x0][0x3b0] ;  /* 0x00007600ff0977ac */ /* 0x000e220008000800 */
[----:B------:R1:W2:Y:S02]  /*24d90*/  @P0 LDG.E.U16 R16, desc[UR20][R62.64] ;  /* 0x000000143e100981 */ /* 0x0002a4000c1e1500 */
[----:B-1----:R-:W-:Y:S02]  /*24da0*/  @P0 IMAD.MOV.U32 R62, RZ, RZ, R31 ;  /* 0x000000ffff3e0224 */ /* 0x002fe400078e001f */
[----:B------:R-:W-:Y:S02]  /*24db0*/  IMAD.MOV.U32 R31, RZ, RZ, R46 ;  /* 0x000000ffff1f7224 */ /* 0x000fe400078e002e */
[----:B------:R-:W2:Y:S01]  /*24dc0*/  LDL.LU R46, [R1+0x1b18] ;  /* 0x001b1800012e7983 */ /* 0x000ea20000300800 */
[----:B------:R-:W-:Y:S01]  /*24dd0*/  @P0 IMAD.MOV.U32 R63, RZ, RZ, R33 ;  /* 0x000000ffff3f0224 */ /* 0x000fe200078e0021 */
[----:B------:R-:W-:-:S04]  /*24de0*/  LEA R33, P5, R30, R91, 0x1 ;  /* 0x0000005b1e217211 */ /* 0x000fc800078a08ff */
[----:B------:R-:W-:Y:S01]  /*24df0*/  LEA.HI.X.SX32 R39, R30, R92, 0x1, P5 ;  /* 0x0000005c1e277211 */ /* 0x000fe200028f0eff */
[----:B------:R0:W-:Y:S01]  /*24e00*/  STL [R1+0x1100], R33 ;  /* 0x0011002101007387 */ /* 0x0001e20000100800 */
[----:B------:R-:W-:-:S03]  /*24e10*/  IMAD.MOV.U32 R30, RZ, RZ, R17 ;  /* 0x000000ffff1e7224 */ /* 0x000fc600078e0011 */
[----:B------:R-:W2:Y:S01]  /*24e20*/  LDL.LU R17, [R1+0x1b14] ;  /* 0x001b140001117983 */ /* 0x000ea20000300800 */
[----:B------:R-:W-:Y:S01]  /*24e30*/  @!P6 IMAD.IADD R72, R72, 0x1, -R90 ;  /* 0x000000014848e824 */ /* 0x000fe200078e0a5a */
[C---:B------:R-:W-:Y:S01]  /*24e40*/  ISETP.GT.U32.AND P5, PT, R90.reuse, R74, PT ;  /* 0x0000004a5a00720c */ /* 0x040fe20003fa4070 */
[----:B------:R-:W-:Y:S01]  /*24e50*/  @!P2 IMAD.MOV R31, RZ, RZ, -R31 ;  /* 0x000000ffff1fa224 */ /* 0x000fe200078e0a1f */
[----:B------:R1:W2:Y:S01]  /*24e60*/  @P0 LDG.E.U16 R67, desc[UR20][R62.64] ;  /* 0x000000143e430981 */ /* 0x0002a2000c1e1500 */
[----:B------:R-:W-:Y:S01]  /*24e70*/  @!P4 IMAD.MOV R30, RZ, RZ, -R30 ;  /* 0x000000ffff1ec224 */ /* 0x000fe200078e0a1e */
[----:B------:R-:W-:Y:S02]  /*24e80*/  ISETP.GT.U32.AND P2, PT, R90, R72, PT ;  /* 0x000000485a00720c */ /* 0x000fe40003f44070 */
[C---:B------:R-:W-:Y:S02]  /*24e90*/  SEL R31, R2.reuse, R31, !P3 ;  /* 0x0000001f021f7207 */ /* 0x040fe40005800000 */
[----:B------:R-:W-:Y:S01]  /*24ea0*/  SEL R30, R2, R30, !P3 ;  /* 0x0000001e021e7207 */ /* 0x000fe20005800000 */
[----:B-1----:R-:W-:-:S02]  /*24eb0*/  @P0 IMAD.MOV.U32 R62, RZ, RZ, R33 ;  /* 0x000000ffff3e0224 */ /* 0x002fc400078e0021 */
[----:B------:R-:W-:Y:S01]  /*24ec0*/  @P0 IMAD.MOV.U32 R63, RZ, RZ, R39 ;  /* 0x000000ffff3f0224 */ /* 0x000fe200078e0027 */
[----:B------:R-:W-:Y:S01]  /*24ed0*/  ISETP.GE.AND P4, PT, R75, RZ, PT ;  /* 0x000000ff4b00720c */ /* 0x000fe20003f86270 */
[----:B0-----:R-:W-:Y:S01]  /*24ee0*/  IMAD R33, R30, UR9, RZ ;  /* 0x000000091e217c24 */ /* 0x001fe2000f8e02ff */
[----:B------:R0:W-:Y:S01]  /*24ef0*/  STL [R1+0x10fc], R39 ;  /* 0x0010fc2701007387 */ /* 0x0001e20000100800 */
[----:B------:R-:W-:Y:S01]  /*24f00*/  @!P5 IMAD.IADD R74, R74, 0x1, -R90 ;  /* 0x000000014a4ad824 */ /* 0x000fe200078e0a5a */
[----:B---3--:R-:W-:Y:S01]  /*24f10*/  PRMT R78, RZ, 0x7610, R78 ;  /* 0x00007610ff4e7816 */ /* 0x008fe2000000004e */
[----:B------:R-:W-:Y:S01]  /*24f20*/  @!P2 IMAD.IADD R72, R72, 0x1, -R90 ;  /* 0x000000014848a824 */ /* 0x000fe200078e0a5a */
[----:B------:R-:W3:Y:S01]  /*24f30*/  LDL.LU R75, [R1+0x1b10] ;  /* 0x001b1000014b7983 */ /* 0x000ee20000300800 */
[----:B------:R-:W-:Y:S01]  /*24f40*/  PRMT R41, RZ, 0x7610, R41 ;  /* 0x00007610ff297816 */ /* 0x000fe20000000029 */
[----:B------:R-:W1:Y:S02]  /*24f50*/  LDCU UR9, c[0x0][0x3b0] ;  /* 0x00007600ff0977ac */ /* 0x000e640008000800 */
[----:B------:R4:W3:Y:S01]  /*24f60*/  @P0 LDG.E.U16 R78, desc[UR20][R62.64] ;  /* 0x000000143e4e0981 */ /* 0x0008e2000c1e1500 */
[----:B------:R-:W-:Y:S01]  /*24f70*/  IMAD.MOV.U32 R30, RZ, RZ, R74 ;  /* 0x000000ffff1e7224 */ /* 0x000fe200078e004a */
[----:B------:R-:W-:-:S02]  /*24f80*/  ISETP.GT.U32.AND P5, PT, R90, R45, PT ;  /* 0x0000002d5a00720c */ /* 0x000fc40003fa4070 */
[----:B------:R-:W3:Y:S01]  /*24f90*/  LDL.LU R74, [R1+0x1b0c] ;  /* 0x001b0c00014a7983 */ /* 0x000ee20000300800 */
[----:B----4-:R-:W-:Y:S01]  /*24fa0*/  IMAD R62, R31, UR7, RZ ;  /* 0x000000071f3e7c24 */ /* 0x010fe2000f8e02ff */
[-C--:B------:R-:W-:Y:S01]  /*24fb0*/  LEA R31, P2, R33, R91.reuse, 0x1 ;  /* 0x0000005b211f7211 */ /* 0x080fe200078408ff */
[----:B------:R-:W-:Y:S01]  /*24fc0*/  @!P4 IMAD.MOV R30, RZ, RZ, -R30 ;  /* 0x000000ffff1ec224 */ /* 0x000fe200078e0a1e */
[----:B------:R-:W4:Y:S02]  /*24fd0*/  LDCU UR7, c[0x0][0x3b0] ;  /* 0x00007600ff0777ac */ /* 0x000f240008000800 */
[----:B0-----:R-:W-:-:S04]  /*24fe0*/  LEA R39, P6, R62, R91, 0x1 ;  /* 0x0000005b3e277211 */ /* 0x001fc800078c08ff */
[----:B------:R-:W-:Y:S01]  /*24ff0*/  LEA.HI.X.SX32 R62, R62, R92, 0x1, P6 ;  /* 0x0000005c3e3e7211 */ /* 0x000fe200030f0eff */
[----:B------:R-:W-:Y:S01]  /*25000*/  STL [R1+0x1108], R39 ;  /* 0x0011082701007387 */ /* 0x000fe20000100800 */
[----:B------:R-:W-:-:S03]  /*25010*/  ISETP.GE.AND P6, PT, R73, RZ, PT ;  /* 0x000000ff4900720c */ /* 0x000fc60003fc6270 */
[----:B------:R-:W3:Y:S01]  /*25020*/  LDL.LU R73, [R1+0x1b08] ;  /* 0x001b080001497983 */ /* 0x000ee20000300800 */
[----:B------:R-:W-:Y:S01]  /*25030*/  @P0 IMAD.MOV.U32 R63, RZ, RZ, R62 ;  /* 0x000000ffff3f0224 */ /* 0x000fe200078e003e */
[----:B------:R-:W-:Y:S02]  /*25040*/  ISETP.GT.U32.AND P4, PT, R90, R42, PT ;  /* 0x0000002a5a00720c */ /* 0x000fe40003f84070 */
[----:B------:R-:W-:Y:S01]  /*25050*/  STL [R1+0x1110], R31 ;  /* 0x0011101f01007387 */ /* 0x000fe20000100800 */
[----:B------:R-:W-:-:S03]  /*25060*/  LEA.HI.X.SX32 R33, R33, R92, 0x1, P2 ;  /* 0x0000005c21217211 */ /* 0x000fc600010f0eff */
[----:B------:R0:W-:Y:S01]  /*25070*/  STL [R1+0x1104], R62 ;  /* 0x0011043e01007387 */ /* 0x0001e20000100800 */
[----:B------:R-:W-:-:S03]  /*25080*/  SEL R30, R2, R30, !P3 ;  /* 0x0000001e021e7207 */ /* 0x000fc60005800000 */
[----:B------:R1:W-:Y:S01]  /*25090*/  STL [R1+0x110c], R33 ;  /* 0x00110c2101007387 */ /* 0x0003e20000100800 */
[----:B0-----:R-:W-:Y:S01]  /*250a0*/  @P0 IMAD.MOV.U32 R62, RZ, RZ, R39 ;  /* 0x000000ffff3e0224 */ /* 0x001fe200078e0027 */
[C---:B------:R-:W-:Y:S01]  /*250b0*/  ISETP.GT.U32.AND P2, PT, R90.reuse, R14, PT ;  /* 0x0000000e5a00720c */ /* 0x040fe20003f44070 */
[--C-:B------:R-:W-:Y:S01]  /*250c0*/  @!P5 IMAD.IADD R45, R45, 0x1, -R90.reuse ;  /* 0x000000012d2dd824 */ /* 0x100fe200078e0a5a */
[----:B------:R-:W-:Y:S01]  /*250d0*/  ISETP.GT.U32.AND P5, PT, R90, R13, PT ;  /* 0x0000000d5a00720c */ /* 0x000fe20003fa4070 */
[----:B------:R-:W-:-:S03]  /*250e0*/  @!P4 IMAD.IADD R42, R42, 0x1, -R90 ;  /* 0x000000012a2ac824 */ /* 0x000fc600078e0a5a */
[----:B------:R-:W-:-:S07]  /*250f0*/  ISETP.GT.U32.AND P4, PT, R90, R45, PT ;  /* 0x0000002d5a00720c */ /* 0x000fce0003f84070 */
[--C-:B------:R-:W-:Y:S01]  /*25100*/  @!P2 IMAD.IADD R14, R14, 0x1, -R90.reuse ;  /* 0x000000010e0ea824 */ /* 0x100fe200078e0a5a */
[----:B------:R-:W-:Y:S01]  /*25110*/  ISETP.GE.AND P2, PT, R47, RZ, PT ;  /* 0x000000ff2f00720c */ /* 0x000fe20003f46270 */
[----:B------:R-:W-:-:S04]  /*25120*/  @!P5 IMAD.IADD R13, R13, 0x1, -R90 ;  /* 0x000000010d0dd824 */ /* 0x000fc800078e0a5a */
[----:B------:R-:W-:Y:S01]  /*25130*/  @!P4 IMAD.IADD R45, R45, 0x1, -R90 ;  /* 0x000000012d2dc824 */ /* 0x000fe200078e0a5a */
[----:B------:R-:W-:-:S13]  /*25140*/  ISETP.GT.U32.AND P4, PT, R90, R14, PT ;  /* 0x0000000e5a00720c */ /* 0x000fda0003f84070 */
[----:B------:R-:W-:Y:S01]  /*25150*/  @!P4 IMAD.IADD R14, R14, 0x1, -R90 ;  /* 0x000000010e0ec824 */ /* 0x000fe200078e0a5a */
[----:B------:R-:W-:Y:S02]  /*25160*/  ISETP.GE.AND P4, PT, R43, RZ, PT ;  /* 0x000000ff2b00720c */ /* 0x000fe40003f86270 */
[----:B--2---:R-:W-:-:S06]  /*25170*/  PRMT R46, RZ, 0x7610, R46 ;  /* 0x00007610ff2e7816 */ /* 0x004fcc000000002e */
[----:B------:R0:W2:Y:S02]  /*25180*/  @P0 LDG.E.U16 R46, desc[UR20][R62.64] ;  /* 0x000000143e2e0981 */ /* 0x0000a4000c1e1500 */
[----:B0-----:R-:W-:Y:S02]  /*25190*/  @P0 IMAD.MOV.U32 R63, RZ, RZ, R33 ;  /* 0x000000ffff3f0224 */ /* 0x001fe400078e0021 */
[----:B-1----:R-:W-:Y:S02]  /*251a0*/  IMAD.MOV.U32 R33, RZ, RZ, R72 ;  /* 0x000000ffff217224 */ /* 0x002fe400078e0048 */
[----:B------:R-:W-:Y:S01]  /*251b0*/  @P0 IMAD.MOV.U32 R62, RZ, RZ, R31 ;  /* 0x000000ffff3e0224 */ /* 0x000fe200078e001f */
[----:B------:R-:W2:Y:S01]  /*251c0*/  LDL.LU R72, [R1+0x1b04] ;  /* 0x001b040001487983 */ /* 0x000ea20000300800 */
[----:B------:R-:W-:Y:S01]  /*251d0*/  IMAD R31, R30, UR10, RZ ;  /* 0x0000000a1e1f7c24 */ /* 0x000fe2000f8e02ff */
[----:B------:R-:W-:Y:S01]  /*251e0*/  PRMT R17, RZ, 0x7610, R17 ;  /* 0x00007610ff117816 */ /* 0x000fe20000000011 */
[----:B------:R-:W-:Y:S01]  /*251f0*/  @!P6 IMAD.MOV R33, RZ, RZ, -R33 ;  /* 0x000000ffff21e224 */ /* 0x000fe200078e0a21 */
[----:B------:R-:W0:Y:S02]  /*25200*/  LDCU UR10, c[0x0][0x3b0] ;  /* 0x00007600ff0a77ac */ /* 0x000e240008000800 */
[----:B------:R-:W-:-:S02]  /*25210*/  LEA R30, P6, R31, R91, 0x1 ;  /* 0x0000005b1f1e7211 */ /* 0x000fc400078c08ff */
[----:B------:R-:W-:Y:S01]  /*25220*/  SEL R33, R2, R33, !P3 ;  /* 0x0000002102217207 */ /* 0x000fe20005800000 */
[----:B------:R-:W2:Y:S01]  /*25230*/  @P0 LDG.E.U16 R17, desc[UR20][R62.64] ;  /* 0x000000143e110981 */ /* 0x000ea2000c1e1500 */
[----:B------:R-:W-:-:S03]  /*25240*/  LEA.HI.X.SX32 R31, R31, R92, 0x1, P6 ;  /* 0x0000005c1f1f7211 */ /* 0x000fc600030f0eff */
[----:B----4-:R-:W-:Y:S01]  /*25250*/  IMAD R33, R33, UR7, RZ ;  /* 0x0000000721217c24 */ /* 0x010fe2000f8e02ff */
[----:B------:R-:W-:Y:S01]  /*25260*/  STL [R1+0x1138], R30 ;  /* 0x0011381e01007387 */ /* 0x000fe20000100800 */
[----:B------:R-:W-:Y:S01]  /*25270*/  ISETP.GT.U32.AND P6, PT, R90, R42, PT ;  /* 0x0000002a5a00720c */ /* 0x000fe20003fc4070 */
[----:B------:R-:W1:Y:S02]  /*25280*/  LDCU UR7, c[0x0][0x3b0] ;  /* 0x00007600ff0777ac */ /* 0x000e640008000800 */
[----:B------:R-:W4:Y:S04]  /*25290*/  LDL.LU R47, [R1+0x1b00] ;  /* 0x001b0000012f7983 */ /* 0x000f280000300800 */
[----:B------:R0:W-:Y:S04]  /*252a0*/  STL [R1+0x1134], R31 ;  /* 0x0011341f01007387 */ /* 0x0001e80000100800 */
[----:B------:R0:W2:Y:S02]  /*252b0*/  @P0 LDG.E.U16 R41, desc[UR20][R30.64] ;  /* 0x000000141e290981 */ /* 0x0000a4000c1e1500 */
[----:B0-----:R-:W-:-:S04]  /*252c0*/  LEA R31, P5, R33, R91, 0x1 ;  /* 0x0000005b211f7211 */ /* 0x001fc800078a08ff */
[----:B------:R-:W-:Y:S02]  /*252d0*/  LEA.HI.X.SX32 R33, R33, R92, 0x1, P5 ;  /* 0x0000005c21217211 */ /* 0x000fe400028f0eff */
[----:B------:R-:W-:Y:S01]  /*252e0*/  ISETP.GT.U32.AND P5, PT, R90, R11, PT ;  /* 0x0000000b5a00720c */ /* 0x000fe20003fa4070 */
[----:B------:R-:W-:Y:S01]  /*252f0*/  @!P6 IMAD.IADD R42, R42, 0x1, -R90 ;  /* 0x000000012a2ae824 */ /* 0x000fe200078e0a5a */
[----:B------:R-:W-:Y:S02]  /*25300*/  MOV R30, R45 ;  /* 0x0000002d001e7202 */ /* 0x000fe40000000f00 */
[----:B------:R-:W2:Y:S01]  /*25310*/  LDL.LU R45, [R1+0x1afc] ;  /* 0x001afc00012d7983 */ /* 0x000ea20000300800 */
[----:B------:R-:W-:-:S03]  /*25320*/  ISETP.GE.AND P6, PT, R44, RZ, PT ;  /* 0x000000ff2c00720c */ /* 0x000fc60003fc6270 */
[----:B------:R0:W-:Y:S01]  /*25330*/  STL [R1+0x1140], R31 ;  /* 0x0011401f01007387 */ /* 0x0001e20000100800 */
[----:B------:R-:W-:-:S03]  /*25340*/  IMAD.MOV.U32 R39, RZ, RZ, R42 ;  /* 0x000000ffff277224 */ /* 0x000fc600078e002a */
[----:B------:R1:W-:Y:S01]  /*25350*/  STL [R1+0x113c], R33 ;  /* 0x00113c2101007387 */ /* 0x0003e20000100800 */
[----:B------:R-:W-:Y:S01]  /*25360*/  @!P5 IMAD.IADD R11, R11, 0x1, -R90 ;  /* 0x000000010b0bd824 */ /* 0x000fe200078e0a5a */
[----:B------:R-:W-:Y:S02]  /*25370*/  ISETP.GE.AND P5, PT, R15, RZ, PT ;  /* 0x000000ff0f00720c */ /* 0x000fe40003fa6270 */
[----:B------:R-:W2:Y:S01]  /*25380*/  LDL.LU R44, [R1+0x1af8] ;  /* 0x001af800012c7983 */ /* 0x000ea20000300800 */
[----:B------:R-:W-:-:S03]  /*25390*/  @P0 IMAD.MOV.U32 R62, RZ, RZ, R31 ;  /* 0x000000ffff3e0224 */ /* 0x000fc600078e001f */
[----:B------:R-:W2:Y:S01]  /*253a0*/  LDL.LU R43, [R1+0x1af4] ;  /* 0x001af400012b7983 */ /* 0x000ea20000300800 */
[----:B0-----:R-:W-:-:S03]  /*253b0*/  IMAD.MOV.U32 R31, RZ, RZ, R14 ;  /* 0x000000ffff1f7224 */ /* 0x001fc600078e000e */
[----:B------:R-:W2:Y:S04]  /*253c0*/  LDL.LU R42, [R1+0x1af0] ;  /* 0x001af000012a7983 */ /* 0x000ea80000300800 */
[----:B------:R-:W2:Y:S04]  /*253d0*/  LDL.LU R15, [R1+0x1aec] ;  /* 0x001aec00010f7983 */ /* 0x000ea80000300800 */
[----:B------:R-:W2:Y:S01]  /*253e0*/  LDL.LU R14, [R1+0x1ae8] ;  /* 0x001ae800010e7983 */ /* 0x000ea20000300800 */
[----:B------:R-:W-:Y:S01]  /*253f0*/  @!P2 IMAD.MOV R30, RZ, RZ, -R30 ;  /* 0x000000ffff1ea224 */ /* 0x000fe200078e0a1e */
[----:B------:R-:W-:-:S04]  /*25400*/  ISETP.GT.U32.AND P2, PT, R90, R13, PT ;  /* 0x0000000d5a00720c */ /* 0x000fc80003f44070 */
[----:B------:R-:W-:Y:S01]  /*25410*/  SEL R30, R2, R30, !P3 ;  /* 0x0000001e021e7207 */ /* 0x000fe20005800000 */
[----:B------:R-:W-:Y:S02]  /*25420*/  @P0 IMAD.MOV.U32 R63, RZ, RZ, R33 ;  /* 0x000000ffff3f0224 */ /* 0x000fe400078e0021 */
[----:B------:R-:W-:Y:S02]  /*25430*/  @!P6 IMAD.MOV R39, RZ, RZ, -R39 ;  /* 0x000000ffff27e224 */ /* 0x000fe400078e0a27 */
[----:B-1----:R-:W-:Y:S01]  /*25440*/  IMAD R33, R30, UR9, RZ ;  /* 0x000000091e217c24 */ /* 0x002fe2000f8e02ff */
[----:B------:R-:W-:Y:S01]  /*25450*/  PRMT R79, RZ, 0x7610, R79 ;  /* 0x00007610ff4f7816 */ /* 0x000fe2000000004f */
[----:B------:R-:W0:Y:S01]  /*25460*/  LDCU UR9, c[0x0][0x3b0] ;  /* 0x00007600ff0977ac */ /* 0x000e220008000800 */
[----:B------:R-:W-:Y:S02]  /*25470*/  SEL R39, R2, R39, !P3 ;  /* 0x0000002702277207 */ /* 0x000fe40005800000 */
[----:B------:R-:W-:Y:S01]  /*25480*/  LEA R30, P6, R33, R91, 0x1 ;  /* 0x0000005b211e7211 */ /* 0x000fe200078c08ff */
[----:B------:R-:W-:Y:S01]  /*25490*/  @!P2 IMAD.IADD R13, R13, 0x1, -R90 ;  /* 0x000000010d0da824 */ /* 0x000fe200078e0a5a */
[----:B------:R1:W3:Y:S02]  /*254a0*/  @P0 LDG.E.U16 R79, desc[UR20][R62.64] ;  /* 0x000000143e4f0981 */ /* 0x0002e4000c1e1500 */
[----:B------:R-:W-:Y:S01]  /*254b0*/  LEA.HI.X.SX32 R33, R33, R92, 0x1, P6 ;  /* 0x0000005c21217211 */ /* 0x000fe200030f0eff */
[----:B------:R-:W-:Y:S01]  /*254c0*/  IMAD R39, R39, UR7, RZ ;  /* 0x0000000727277c24 */ /* 0x000fe2000f8e02ff */
[----:B------:R0:W-:Y:S01]  /*254d0*/  STL [R1+0x1148], R30 ;  /* 0x0011481e01007387 */ /* 0x0001e20000100800 */
[----:B------:R-:W-:Y:S01]  /*254e0*/  @!P4 IMAD.MOV R31, RZ, RZ, -R31 ;  /* 0x000000ffff1fc224 */ /* 0x000fe200078e0a1f */
[----:B------:R-:W-:Y:S01]  /*254f0*/  ISETP.GT.U32.AND P2, PT, R90, R11, PT ;  /* 0x0000000b5a00720c */ /* 0x000fe20003f44070 */
[----:B------:R-:W2:Y:S01]  /*25500*/  LDCU UR7, c[0x0][0x3b0] ;  /* 0x00007600ff0777ac */ /* 0x000ea20008000800 */
[----:B------:R0:W-:Y:S01]  /*25510*/  STL [R1+0x1144], R33 ;  /* 0x0011442101007387 */ /* 0x0001e20000100800 */
[----:B-1----:R-:W-:-:S02]  /*25520*/  @P0 IMAD.MOV.U32 R62, RZ, RZ, R30 ;  /* 0x000000ffff3e0224 */ /* 0x002fc400078e001e */
[----:B------:R-:W-:Y:S02]  /*25530*/  @P0 IMAD.MOV.U32 R63, RZ, RZ, R33 ;  /* 0x000000ffff3f0224 */ /* 0x000fe400078e0021 */
[----:B0-----:R-:W-:Y:S01]  /*25540*/  IMAD.MOV.U32 R30, RZ, RZ, R13 ;  /* 0x000000ffff1e7224 */ /* 0x001fe200078e000d */
[----:B------:R-:W-:Y:S01]  /*25550*/  SEL R31, R2, R31, !P3 ;  /* 0x0000001f021f7207 */ /* 0x000fe20005800000 */
[----:B------:R-:W3:Y:S01]  /*25560*/  LDL.LU R13, [R1+0x1ae4] ;  /* 0x001ae400010d7983 */ /* 0x000ee20000300800 */
[----:B------:R-:W-:Y:S01]  /*25570*/  LEA R33, P6, R39, R91, 0x1 ;  /* 0x0000005b27217211 */ /* 0x000fe200078c08ff */
[----:B------:R-:W-:Y:S01]  /*25580*/  @!P5 IMAD.MOV R30, RZ, RZ, -R30 ;  /* 0x000000ffff1ed224 */ /* 0x000fe200078e0a1e */
[----:B------:R-:W-:Y:S01]  /*25590*/  ISETP.GE.AND P4, PT, R12, RZ, PT ;  /* 0x000000ff0c00720c */ /* 0x000fe20003f86270 */
[----:B------:R-:W-:Y:S01]  /*255a0*/  IMAD R31, R31, UR10, RZ ;  /* 0x0000000a1f1f7c24 */ /* 0x000fe2000f8e02ff */
[----:B------:R-:W3:Y:S02]  /*255b0*/  LDL.LU R12, [R1+0x1ae0] ;  /* 0x001ae000010c7983 */ /* 0x000ee40000300800 */
[----:B------:R-:W-:-:S02]  /*255c0*/  SEL R30, R2, R30, !P3 ;  /* 0x0000001e021e7207 */ /* 0x000fc40005800000 */
[----:B------:R-:W-:Y:S01]  /*255d0*/  STL [R1+0x1150], R33 ;  /* 0x0011502101007387 */ /* 0x000fe20000100800 */
[----:B------:R-:W-:Y:S01]  /*255e0*/  @!P2 IMAD.IADD R11, R11, 0x1, -R90 ;  /* 0x000000010b0ba824 */ /* 0x000fe200078e0a5a */
[----:B------:R-:W-:Y:S02]  /*255f0*/  PRMT R37, RZ, 0x7610, R37 ;  /* 0x00007610ff257816 */ /* 0x000fe40000000025 */
[----:B------:R-:W-:Y:S02]  /*25600*/  PRMT R76, RZ, 0x7610, R76 ;  /* 0x00007610ff4c7816 */ /* 0x000fe4000000004c */
[----:B------:R-:W-:Y:S02]  /*25610*/  PRMT R66, RZ, 0x7610, R66 ;  /* 0x00007610ff427816 */ /* 0x000fe40000000042 */
[----:B----4-:R-:W-:-:S06]  /*25620*/  PRMT R47, RZ, 0x7610, R47 ;  /* 0x00007610ff2f7816 */ /* 0x010fcc000000002f */
[----:B------:R0:W4:Y:S02]  /*25630*/  @P0 LDG.E.U16 R47, desc[UR20][R62.64] ;  /* 0x000000143e2f0981 */ /* 0x000124000c1e1500 */
[----:B0-----:R-:W-:Y:S02]  /*25640*/  LEA.HI.X.SX32 R62, R39, R92, 0x1, P6 ;  /* 0x0000005c273e7211 */ /* 0x001fe400030f0eff */
[----:B------:R-:W-:-:S03]  /*25650*/  LEA R39, P2, R31, R91, 0x1 ;  /* 0x0000005b1f277211 */ /* 0x000fc600078408ff */
[----:B------:R0:W-:Y:S01]  /*25660*/  STL [R1+0x114c], R62 ;  /* 0x00114c3e01007387 */ /* 0x0001e20000100800 */
[----:B------:R-:W-:Y:S02]  /*25670*/  @P0 IMAD.MOV.U32 R63, RZ, RZ, R62 ;  /* 0x000000ffff3f0224 */ /* 0x000fe400078e003e */
[----:B0-----:R-:W-:Y:S02]  /*25680*/  @P0 IMAD.MOV.U32 R62, RZ, RZ, R33 ;  /* 0x000000ffff3e0224 */ /* 0x001fe400078e0021 */
[----:B------:R-:W-:Y:S01]  /*25690*/  IMAD R33, R30, UR9, RZ ;  /* 0x000000091e217c24 */ /* 0x000fe2000f8e02ff */
[----:B------:R-:W-:Y:S01]  /*256a0*/  STL [R1+0x1178], R39 ;  /* 0x0011782701007387 */ /* 0x000fe20000100800 */
[----:B------:R-:W-:Y:S01]  /*256b0*/  IMAD.MOV.U32 R30, RZ, RZ, R11 ;  /* 0x000000ffff1e7224 */ /* 0x000fe200078e000b */
[----:B------:R-:W-:Y:S01]  /*256c0*/  PRMT R77, RZ, 0x7610, R77 ;  /* 0x00007610ff4d7816 */ /* 0x000fe2000000004d */
[----:B------:R-:W0:Y:S01]  /*256d0*/  LDCU UR9, c[0x0][0x3b0] ;  /* 0x00007600ff0977ac */ /* 0x000e220008000800 */
[----:B------:R-:W3:Y:S01]  /*256e0*/  LDL.LU R11, [R1+0x1adc] ;  /* 0x001adc00010b7983 */ /* 0x000ee20000300800 */
[----:B------:R-:W-:Y:S01]  /*256f0*/  @!P4 IMAD.MOV R30, RZ, RZ, -R30 ;  /* 0x000000ffff1ec224 */ /* 0x000fe200078e0a1e */
[----:B--2---:R-:W-:-:S06]  /*25700*/  PRMT R14, RZ, 0x7610, R14 ;  /* 0x00007610ff0e7816 */ /* 0x004fcc000000000e */
[----:B------:R1:W2:Y:S01]  /*25710*/  @P0 LDG.E.U16 R14, desc[UR20][R62.64] ;  /* 0x000000143e0e0981 */ /* 0x0002a2000c1e1500 */
[----:B------:R-:W-:Y:S02]  /*25720*/  SEL R30, R2, R30, !P3 ;  /* 0x0000001e021e7207 */ /* 0x000fe40005800000 */
[----:B-1----:R-:W-:Y:S02]  /*25730*/  LEA.HI.X.SX32 R62, R31, R92, 0x1, P2 ;  /* 0x0000005c1f3e7211 */ /* 0x002fe400010f0eff */
[----:B------:R-:W-:-:S03]  /*25740*/  ISETP.GT.U32.AND P2, PT, R90, R10, PT ;  /* 0x0000000a5a00720c */ /* 0x000fc60003f44070 */
[----:B------:R1:W-:Y:S01]  /*25750*/  STL [R1+0x1174], R62 ;  /* 0x0011743e01007387 */ /* 0x0003e20000100800 */
[----:B------:R-:W-:Y:S01]  /*25760*/  @P0 IMAD.MOV.U32 R63, RZ, RZ, R62 ;  /* 0x000000ffff3f0224 */ /* 0x000fe200078e003e */
[----:B------:R-:W-:Y:S01]  /*25770*/  LEA R31, P5, R33, R91, 0x1 ;  /* 0x0000005b211f7211 */ /* 0x000fe200078a08ff */
[----:B-1----:R-:W-:-:S04]  /*25780*/  @P0 IMAD.MOV.U32 R62, RZ, RZ, R39 ;  /* 0x000000ffff3e0224 */ /* 0x002fc800078e0027 */
[----:B------:R1:W-:Y:S03]  /*25790*/  STL [R1+0x1180], R31 ;  /* 0x0011801f01007387 */ /* 0x0003e60000100800 */
[----:B------:R-:W-:Y:S01]  /*257a0*/  @!P2 IMAD.IADD R10, R10, 0x1, -R90 ;  /* 0x000000010a0aa824 */ /* 0x000fe200078e0a5a */
[----:B------:R0:W2:Y:S04]  /*257b0*/  @P0 LDG.E.U16 R37, desc[UR20][R62.64] ;  /* 0x000000143e250981 */ /* 0x0000a8000c1e1500 */
[----:B------:R-:W-:Y:S01]  /*257c0*/  ISETP.GT.U32.AND P2, PT, R90, R10, PT ;  /* 0x0000000a5a00720c */ /* 0x000fe20003f44070 */
[----:B0-----:R-:W-:Y:S02]  /*257d0*/  @P0 IMAD.MOV.U32 R62, RZ, RZ, R31 ;  /* 0x000000ffff3e0224 */ /* 0x001fe400078e001f */
[----:B-1----:R-:W-:Y:S01]  /*257e0*/  IMAD R31, R30, UR7, RZ ;  /* 0x000000071e1f7c24 */ /* 0x002fe2000f8e02ff */
[----:B------:R-:W-:-:S02]  /*257f0*/  LEA.HI.X.SX32 R33, R33, R92, 0x1, P5 ;  /* 0x0000005c21217211 */ /* 0x000fc400028f0eff */
[----:B------:R-:W-:Y:S01]  /*25800*/  PRMT R44, RZ, 0x7610, R44 ;  /* 0x00007610ff2c7816 */ /* 0x000fe2000000002c */
[----:B------:R-:W-:Y:S01]  /*25810*/  VIADD R39, R93, 0xdc ;  /* 0x000000dc5d277836 */ /* 0x000fe20000000000 */
[C---:B------:R-:W-:Y:S01]  /*25820*/  LEA R30, P4, R31.reuse, R91, 0x1 ;  /* 0x0000005b1f1e7211 */ /* 0x040fe200078808ff */
[----:B------:R-:W0:Y:S03]  /*25830*/  LDCU UR7, c[0x0][0x3b0] ;  /* 0x00007600ff0777ac */ /* 0x000e260008000800 */
[----:B------:R-:W-:Y:S02]  /*25840*/  LEA.HI.X.SX32 R31, R31, R92, 0x1, P4 ;  /* 0x0000005c1f1f7211 */ /* 0x000fe400020f0eff */
[----:B------:R-:W-:Y:S01]  /*25850*/  ISETP.GE.AND P4, PT, R40, RZ, PT ;  /* 0x000000ff2800720c */ /* 0x000fe20003f86270 */
[----:B------:R-:W-:Y:S01]  /*25860*/  STL [R1+0x117c], R33 ;  /* 0x00117c2101007387 */ /* 0x000fe20000100800 */
[----:B------:R-:W-:-:S03]  /*25870*/  @!P2 IMAD.IADD R10, R10, 0x1, -R90 ;  /* 0x000000010a0aa824 */ /* 0x000fc600078e0a5a */
[----:B------:R1:W-:Y:S04]  /*25880*/  STL [R1+0x1188], R30 ;  /* 0x0011881e01007387 */ /* 0x0003e80000100800 */
[----:B------:R1:W2:Y:S04]  /*25890*/  @P0 LDG.E.U16 R44, desc[UR20][R30.64] ;  /* 0x000000141e2c0981 */ /* 0x0002a8000c1e1500 */
[----:B------:R-:W-:Y:S01]  /*258a0*/  @!P4 IMAD.MOV R10, RZ, RZ, -R10 ;  /* 0x000000ffff0ac224 */ /* 0x000fe200078e0a0a */
[----:B------:R0:W-:Y:S01]  /*258b0*/  STL [R1+0x1184], R31 ;  /* 0x0011841f01007387 */ /* 0x0001e20000100800 */
[----:B-1----:R-:W-:-:S05]  /*258c0*/  IABS R30, R39 ;  /* 0x00000027001e7213 */ /* 0x002fca0000000000 */
[----:B0-----:R-:W-:Y:S01]  /*258d0*/  IMAD.MOV.U32 R31, RZ, RZ, R30 ;  /* 0x000000ffff1f7224 */ /* 0x001fe200078e001e */
[----:B------:R-:W-:-:S03]  /*258e0*/  SEL R30, R2, R10, !P3 ;  /* 0x0000000a021e7207 */ /* 0x000fc60005800000 */
[----:B------:R-:W-:-:S04]  /*258f0*/  IMAD.HI.U32 R10, R0, R31, RZ ;  /* 0x0000001f000a7227 */ /* 0x000fc800078e00ff */
[----:B------:R-:W-:Y:S02]  /*25900*/  IMAD.MOV R10, RZ, RZ, -R10 ;  /* 0x000000ffff0a7224 */ /* 0x000fe400078e0a0a */
[----:B------:R-:W-:Y:S02]  /*25910*/  IMAD R30, R30, UR7, RZ ;  /* 0x000000071e1e7c24 */ /* 0x000fe4000f8e02ff */
[----:B------:R-:W-:Y:S01]  /*25920*/  @P0 IMAD.MOV.U32 R63, RZ, RZ, R33 ;  /* 0x000000ffff3f0224 */ /* 0x000fe200078e0021 */
[----:B------:R-:W-:Y:S01]  /*25930*/  STL [R1+0x15b8], R39 ;  /* 0x0015b82701007387 */ /* 0x000fe20000100800 */
[----:B------:R-:W-:Y:S01]  /*25940*/  IMAD R31, R90, R10, R31 ;  /* 0x0000000a5a1f7224 */ /* 0x000fe200078e021f */
[C---:B------:R-:W-:Y:S01]  /*25950*/  LEA R10, P2, R30.reuse, R91, 0x1 ;  /* 0x0000005b1e0a7211 */ /* 0x040fe200078408ff */
[----:B------:R-:W0:Y:S01]  /*25960*/  LDCU UR7, c[0x0][0x3b0] ;  /* 0x00007600ff0777ac */ /* 0x000e220008000800 */
[----:B------:R1:W2:Y:S02]  /*25970*/  @P0 LDG.E.U16 R76, desc[UR20][R62.64] ;  /* 0x000000143e4c0981 */ /* 0x0002a4000c1e1500 */
[----:B------:R-:W-:-:S02]  /*25980*/  LEA.HI.X.SX32 R30, R30, R92, 0x1, P2 ;  /* 0x0000005c1e1e7211 */ /* 0x000fc400010f0eff */
[----:B------:R-:W-:Y:S01]  /*25990*/  ISETP.GT.U32.AND P2, PT, R90, R31, PT ;  /* 0x0000001f5a00720c */ /* 0x000fe20003f44070 */
[----:B------:R-:W-:Y:S04]  /*259a0*/  STL [R1+0x1190], R10 ;  /* 0x0011900a01007387 */ /* 0x000fe80000100800 */
[----:B------:R0:W-:Y:S01]  /*259b0*/  STL [R1+0x118c], R30 ;  /* 0x00118c1e01007387 */ /* 0x0001e20000100800 */
[----:B-1----:R-:W-:Y:S02]  /*259c0*/  @P0 IMAD.MOV.U32 R63, RZ, RZ, R30 ;  /* 0x000000ffff3f0224 */ /* 0x002fe400078e001e */
[----:B------:R-:W-:Y:S02]  /*259d0*/  @P0 IMAD.MOV.U32 R62, RZ, RZ, R10 ;  /* 0x000000ffff3e0224 */ /* 0x000fe400078e000a */
[----:B0-----:R-:W-:-:S03]  /*259e0*/  VIADD R30, R93, 0xdd ;  /* 0x000000dd5d1e7836 */ /* 0x001fc60000000000 */
[----:B------:R-:W-:Y:S02]  /*259f0*/  @!P2 IMAD.IADD R31, R31, 0x1, -R90 ;  /* 0x000000011f1fa824 */ /* 0x000fe400078e0a5a */
[----:B------:R-:W-:-:S03]  /*25a00*/  IABS R10, R30 ;  /* 0x0000001e000a7213 */ /* 0x000fc60000000000 */
[----:B------:R-:W-:Y:S02]  /*25a10*/  ISETP.GT.U32.AND P2, PT, R90, R31, PT ;  /* 0x0000001f5a00720c */ /* 0x000fe40003f44070 */
[----:B------:R-:W-:Y:S01]  /*25a20*/  IMAD.MOV.U32 R33, RZ, RZ, R10 ;  /* 0x000000ffff217224 */ /* 0x000fe200078e000a */
[----:B------:R-:W-:-:S03]  /*25a30*/  ISETP.GE.AND P4, PT, R39, RZ, PT ;  /* 0x000000ff2700720c */ /* 0x000fc60003f86270 */
[----:B------:R-:W-:-:S04]  /*25a40*/  IMAD.HI.U32 R10, R0, R33, RZ ;  /* 0x00000021000a7227 */ /* 0x000fc800078e00ff */
[----:B------:R-:W-:-:S04]  /*25a50*/  IMAD.MOV R10, RZ, RZ, -R10 ;  /* 0x000000ffff0a7224 */ /* 0x000fc800078e0a0a */
[----:B------:R-:W-:Y:S02]  /*25a60*/  IMAD R10, R90, R10, R33 ;  /* 0x0000000a5a0a7224 */ /* 0x000fe400078e0221 */
[----:B------:R-:W-:-:S03]  /*25a70*/  @!P2 IMAD.IADD R31, R31, 0x1, -R90 ;  /* 0x000000011f1fa824 */ /* 0x000fc600078e0a5a */
[----:B------:R-:W-:Y:S01]  /*25a80*/  ISETP.GT.U32.AND P2, PT, R90, R10, PT ;  /* 0x0000000a5a00720c */ /* 0x000fe20003f44070 */
[----:B------:R-:W-:-:S05]  /*25a90*/  @!P4 IMAD.MOV R31, RZ, RZ, -R31 ;  /* 0x000000ffff1fc224 */ /* 0x000fca00078e0a1f */
[----:B------:R-:W-:-:S05]  /*25aa0*/  SEL R31, R2, R31, !P3 ;  /* 0x0000001f021f7207 */ /* 0x000fca0005800000 */
[----:B------:R-:W-:Y:S01]  /*25ab0*/  IMAD R33, R31, UR7, RZ ;  /* 0x000000071f217c24 */ /* 0x000fe2000f8e02ff */
[----:B------:R-:W0:Y:S01]  /*25ac0*/  LDCU UR7, c[0x0][0x3b0] ;  /* 0x00007600ff0777ac */ /* 0x000e220008000800 */
[----:B------:R-:W-:-:S03]  /*25ad0*/  @!P2 IMAD.IADD R10, R10, 0x1, -R90 ;  /* 0x000000010a0aa824 */ /* 0x000fc600078e0a5a */
[C---:B------:R-:W-:Y:S02]  /*25ae0*/  LEA R31, P4, R33.reuse, R91, 0x1 ;  /* 0x0000005b211f7211 */ /* 0x040fe400078808ff */
[----:B------:R-:W-:Y:S02]  /*25af0*/  ISETP.GT.U32.AND P2, PT, R90, R10, PT ;  /* 0x0000000a5a00720c */ /* 0x000fe40003f44070 */
[----:B------:R-:W-:Y:S02]  /*25b00*/  LEA.HI.X.SX32 R33, R33, R92, 0x1, P4 ;  /* 0x0000005c21217211 */ /* 0x000fe400020f0eff */
[----:B------:R-:W-:Y:S01]  /*25b10*/  ISETP.GE.AND P4, PT, R30, RZ, PT ;  /* 0x000000ff1e00720c */ /* 0x000fe20003f86270 */
[----:B------:R-:W-:Y:S01]  /*25b20*/  VIADD R39, R93, 0xde ;  /* 0x000000de5d277836 */ /* 0x000fe20000000000 */
[----:B------:R-:W-:Y:S01]  /*25b30*/  PRMT R15, RZ, 0x7610, R15 ;  /* 0x00007610ff0f7816 */ /* 0x000fe2000000000f */
[----:B------:R1:W-:Y:S06]  /*25b40*/  STL [R1+0x15b4], R30 ;  /* 0x0015b41e01007387 */ /* 0x0003ec0000100800 */
[----:B------:R-:W-:Y:S01]  /*25b50*/  @!P2 IMAD.IADD R10, R10, 0x1, -R90 ;  /* 0x000000010a0aa824 */ /* 0x000fe200078e0a5a */
[----:B------:R0:W2:Y:S01]  /*25b60*/  @P0 LDG.E.U16 R15, desc[UR20][R62.64] ;  /* 0x000000143e0f0981 */ /* 0x0000a2000c1e1500 */
[----:B-1----:R-:W-:-:S02]  /*25b70*/  IABS R30, R39 ;  /* 0x00000027001e7213 */ /* 0x002fc40000000000 */
[----:B------:R-:W-:Y:S01]  /*25b80*/  @!P4 IMAD.MOV R10, RZ, RZ, -R10 ;  /* 0x000000ffff0ac224 */ /* 0x000fe200078e0a0a */
[----:B------:R1:W-:Y:S01]  /*25b90*/  STL [R1+0x11b8], R31 ;  /* 0x0011b81f01007387 */ /* 0x0003e20000100800 */
[----:B0-----:R-:W-:Y:S02]  /*25ba0*/  @P0 IMAD.MOV.U32 R62, RZ, RZ, R31 ;  /* 0x000000ffff3e0224 */ /* 0x001fe400078e001f */
[----:B-1----:R-:W-:Y:S01]  /*25bb0*/  IMAD.MOV.U32 R31, RZ, RZ, R30 ;  /* 0x000000ffff1f7224 */ /* 0x002fe200078e001e */
        /* <DEDUP_REMOVED lines=13> */
[----:B------:R-:W-:Y:S01]  /*25c90*/  STL [R1+0x11c0], R10 ;  /* 0x0011c00a01007387 */ /* 0x000fe20000100800 */
[----:B-1----:R-:W-:-:S03]  /*25ca0*/  @P0 IMAD.MOV.U32 R63, RZ, RZ, R30 ;  /* 0x000000ffff3f0224 */ /* 0x002fc600078e001e */
[----:B------:R1:W-:Y:S01]  /*25cb0*/  STL [R1+0x11bc], R30 ;  /* 0x0011bc1e01007387 */ /* 0x0003e20000100800 */
[----:B------:R-:W-:-:S03]  /*25cc0*/  @P0 MOV R62, R10 ;  /* 0x0000000a003e0202 */ /* 0x000fc60000000f00 */
[----:B------:R-:W-:Y:S01]  /*25cd0*/  @!P2 IMAD.IADD R31, R31, 0x1, -R90 ;  /* 0x000000011f1fa824 */ /* 0x000fe200078e0a5a */
[----:B------:R-:W-:Y:S01]  /*25ce0*/  ISETP.GE.AND P4, PT, R39, RZ, PT ;  /* 0x000000ff2700720c */ /* 0x000fe20003f86270 */
[----:B------:R0:W2:Y:S01]  /*25cf0*/  @P0 LDG.E.U16 R77, desc[UR20][R62.64] ;  /* 0x000000143e4d0981 */ /* 0x0000a2000c1e1500 */
[----:B-1----:R-:W-:-:S05]  /*25d00*/  VIADD R30, R93, 0xdf ;  /* 0x000000df5d1e7836 */ /* 0x002fca0000000000 */
[----:B------:R-:W-:Y:S02]  /*25d10*/  IABS R10, R30 ;  /* 0x0000001e000a7213 */ /* 0x000fe40000000000 */
[----:B------:R-:W-:-:S03]  /*25d20*/  ISETP.GT.U32.AND P2, PT, R90, R31, PT ;  /* 0x0000001f5a00720c */ /* 0x000fc60003f44070 */
[----:B------:R-:W-:-:S04]  /*25d30*/  IMAD.MOV.U32 R33, RZ, RZ, R10 ;  /* 0x000000ffff217224 */ /* 0x000fc800078e000a */
[----:B------:R-:W-:-:S04]  /*25d40*/  IMAD.HI.U32 R10, R0, R33, RZ ;  /* 0x00000021000a7227 */ /* 0x000fc800078e00ff */
[----:B------:R-:W-:-:S04]  /*25d50*/  IMAD.MOV R10, RZ, RZ, -R10 ;  /* 0x000000ffff0a7224 */ /* 0x000fc800078e0a0a */
[----:B------:R-:W-:Y:S02]  /*25d60*/  IMAD R10, R90, R10, R33 ;  /* 0x0000000a5a0a7224 */ /* 0x000fe400078e0221 */
[----:B------:R-:W-:-:S03]  /*25d70*/  @!P2 IMAD.IADD R31, R31, 0x1, -R90 ;  /* 0x000000011f1fa824 */ /* 0x000fc600078e0a5a */
[----:B------:R-:W-:Y:S01]  /*25d80*/  ISETP.GT.U32.AND P2, PT, R90, R10, PT ;  /* 0x0000000a5a00720c */ /* 0x000fe20003f44070 */
[----:B------:R-:W-:-:S05]  /*25d90*/  @!P4 IMAD.MOV R31, RZ, RZ, -R31 ;  /* 0x000000ffff1fc224 */ /* 0x000fca00078e0a1f */
[----:B------:R-:W-:-:S05]  /*25da0*/  SEL R31, R2, R31, !P3 ;  /* 0x0000001f021f7207 */ /* 0x000fca0005800000 */
[----:B0-----:R-:W-:Y:S01]  /*25db0*/  IMAD R33, R31, UR7, RZ ;  /* 0x000000071f217c24 */ /* 0x001fe2000f8e02ff */
[----:B------:R-:W0:Y:S01]  /*25dc0*/  LDCU UR7, c[0x0][0x3b0] ;  /* 0x00007600ff0777ac */ /* 0x000e220008000800 */
[----:B------:R-:W-:-:S03]  /*25dd0*/  @!P2 IMAD.IADD R10, R10, 0x1, -R90 ;  /* 0x000000010a0aa824 */ /* 0x000fc600078e0a5a */
[C---:B------:R-:W-:Y:S02]  /*25de0*/  LEA R31, P4, R33.reuse, R91, 0x1 ;  /* 0x0000005b211f7211 */ /* 0x040fe400078808ff */
[----:B------:R-:W-:Y:S02]  /*25df0*/  ISETP.GT.U32.AND P2, PT, R90, R10, PT ;  /* 0x0000000a5a00720c */ /* 0x000fe40003f44070 */
[----:B------:R-:W-:Y:S02]  /*25e00*/  LEA.HI.X.SX32 R33, R33, R92, 0x1, P4 ;  /* 0x0000005c21217211 */ /* 0x000fe400020f0eff */
[----:B------:R-:W-:Y:S01]  /*25e10*/  ISETP.GE.AND P4, PT, R30, RZ, PT ;  /* 0x000000ff1e00720c */ /* 0x000fe20003f86270 */
[----:B------:R-:W-:Y:S01]  /*25e20*/  VIADD R39, R93, 0xe4 ;  /* 0x000000e45d277836 */ /* 0x000fe20000000000 */
[----:B------:R1:W-:Y:S01]  /*25e30*/  STL [R1+0x15ac], R30 ;  /* 0x0015ac1e01007387 */ /* 0x0003e20000100800 */
[----:B------:R-:W-:-:S06]  /*25e40*/  @P0 IMAD.MOV.U32 R62, RZ, RZ, R31 ;  /* 0x000000ffff3e0224 */ /* 0x000fcc00078e001f */
[----:B------:R-:W-:Y:S01]  /*25e50*/  @!P2 IMAD.IADD R10, R10, 0x1, -R90 ;  /* 0x000000010a0aa824 */ /* 0x000fe200078e0a5a */
[----:B-1----:R-:W-:-:S03]  /*25e60*/  IABS R30, R39 ;  /* 0x00000027001e7213 */ /* 0x002fc60000000000 */
[----:B------:R-:W-:Y:S01]  /*25e70*/  @!P4 IMAD.MOV R10, RZ, RZ, -R10 ;  /* 0x000000ffff0ac224 */ /* 0x000fe200078e0a0a */
[----:B------:R1:W-:Y:S02]  /*25e80*/  STL [R1+0x11c8], R31 ;  /* 0x0011c81f01007387 */ /* 0x0003e40000100800 */
[----:B-1----:R-:W-:Y:S02]  /*25e90*/  IMAD.MOV.U32 R31, RZ, RZ, R30 ;  /* 0x000000ffff1f7224 */ /* 0x002fe400078e001e */
[----:B------:R-:W-:Y:S02]  /*25ea0*/  SEL R30, R2, R10, !P3 ;  /* 0x0000000a021e7207 */ /* 0x000fe40005800000 */
[----:B------:R-:W-:-:S04]  /*25eb0*/  IMAD.HI.U32 R10, R0, R31, RZ ;  /* 0x0000001f000a7227 */ /* 0x000fc800078e00ff */
[----:B------:R-:W-:Y:S02]  /*25ec0*/  IMAD.MOV R10, RZ, RZ, -R10 ;  /* 0x000000ffff0a7224 */ /* 0x000fe400078e0a0a */
[----:B0-----:R-:W-:Y:S01]  /*25ed0*/  IMAD R30, R30, UR7, RZ ;  /* 0x000000071e1e7c24 */ /* 0x001fe2000f8e02ff */
[----:B------:R-:W-:Y:S01]  /*25ee0*/  PRMT R45, RZ, 0x7610, R45 ;  /* 0x00007610ff2d7816 */ /* 0x000fe2000000002d */
[----:B------:R-:W-:Y:S02]  /*25ef0*/  IMAD R31, R90, R10, R31 ;  /* 0x0000000a5a1f7224 */ /* 0x000fe400078e021f */
[----:B------:R-:W-:Y:S01]  /*25f00*/  @P0 IMAD.MOV.U32 R63, RZ, RZ, R33 ;  /* 0x000000ffff3f0224 */ /* 0x000fe200078e0021 */
[C---:B------:R-:W-:Y:S01]  /*25f10*/  LEA R10, P2, R30.reuse, R91, 0x1 ;  /* 0x0000005b1e0a7211 */ /* 0x040fe200078408ff */
[----:B------:R-:W-:Y:S01]  /*25f20*/  STL [R1+0x11c4], R33 ;  /* 0x0011c42101007387 */ /* 0x000fe20000100800 */
[----:B------:R-:W-:Y:S01]  /*25f30*/  ISETP.GE.AND P4, PT, R39, RZ, PT ;  /* 0x000000ff2700720c */ /* 0x000fe20003f86270 */
[----:B------:R-:W0:Y:S01]  /*25f40*/  LDCU UR7, c[0x0][0x3b0] ;  /* 0x00007600ff0777ac */ /* 0x000e220008000800 */
[----:B------:R-:W-:Y:S01]  /*25f50*/  LEA.HI.X.SX32 R30, R30, R92, 0x1, P2 ;  /* 0x0000005c1e1e7211 */ /* 0x000fe200010f0eff */
[----:B------:R1:W2:Y:S01]  /*25f60*/  @P0 LDG.E.U16 R45, desc[UR20][R62.64] ;  /* 0x000000143e2d0981 */ /* 0x0002a2000c1e1500 */
[----:B------:R-:W-:-:S03]  /*25f70*/  ISETP.GT.U32.AND P2, PT, R90, R31, PT ;  /* 0x0000001f5a00720c */ /* 0x000fc60003f44070 */
[----:B------:R-:W-:Y:S04]  /*25f80*/  STL [R1+0x15bc], R39 ;  /* 0x0015bc2701007387 */ /* 0x000fe80000100800 */
[----:B------:R-:W-:Y:S01]  /*25f90*/  STL [R1+0x11d0], R10 ;  /* 0x0011d00a01007387 */ /* 0x000fe20000100800 */
[----:B-1----:R-:W-:-:S03]  /*25fa0*/  @P0 IMAD.MOV.U32 R63, RZ, RZ, R30 ;  /* 0x000000ffff3f0224 */ /* 0x002fc600078e001e */
[----:B------:R1:W-:Y:S01]  /*25fb0*/  STL [R1+0x11cc], R30 ;  /* 0x0011cc1e01007387 */ /* 0x0003e20000100800 */
[----:B------:R-:W-:Y:S02]  /*25fc0*/  @P0 IMAD.MOV.U32 R62, RZ, RZ, R10 ;  /* 0x000000ffff3e0224 */ /* 0x000fe400078e000a */
[----:B------:R-:W-:Y:S02]  /*25fd0*/  @!P2 IMAD.IADD R31, R31, 0x1, -R90 ;  /* 0x000000011f1fa824 */ /* 0x000fe400078e0a5a */
        /* <DEDUP_REMOVED lines=19> */
[----:B---3--:R-:W-:Y:S01]  /*26110*/  PRMT R12, RZ, 0x7610, R12 ;  /* 0x00007610ff0c7816 */ /* 0x008fe2000000000c */
[----:B------:R1:W-:Y:S06]  /*26120*/  STL [R1+0x15a8], R30 ;  /* 0x0015a81e01007387 */ /* 0x0003ec0000100800 */
[----:B------:R-:W-:Y:S01]  /*26130*/  @!P2 IMAD.IADD R10, R10, 0x1, -R90 ;  /* 0x000000010a0aa824 */ /* 0x000fe200078e0a5a */
[----:B------:R3:W2:Y:S01]  /*26140*/  @P0 LDG.E.U16 R12, desc[UR20][R62.64] ;  /* 0x000000143e0c0981 */ /* 0x0006a2000c1e1500 */
[----:B-1----:R-:W-:-:S02]  /*26150*/  IABS R30, R39 ;  /* 0x00000027001e7213 */ /* 0x002fc40000000000 */
[----:B------:R-:W-:Y:S01]  /*26160*/  @!P4 IMAD.MOV R10, RZ, RZ, -R10 ;  /* 0x000000ffff0ac224 */ /* 0x000fe200078e0a0a */
[----:B------:R1:W-:Y:S01]  /*26170*/  STL [R1+0x11f8], R31 ;  /* 0x0011f81f01007387 */ /* 0x0003e20000100800 */
[----:B---3--:R-:W-:Y:S02]  /*26180*/  @P0 IMAD.MOV.U32 R62, RZ, RZ, R31 ;  /* 0x000000ffff3e0224 */ /* 0x008fe400078e001f */
[----:B-1----:R-:W-:Y:S01]  /*26190*/  IMAD.MOV.U32 R31, RZ, RZ, R30 ;  /* 0x000000ffff1f7224 */ /* 0x002fe200078e001e */
[----:B------:R-:W-:-:S03]  /*261a0*/  SEL R30, R2, R10, !P3 ;  /* 0x0000000a021e7207 */ /* 0x000fc60005800000 */
        /* <DEDUP_REMOVED lines=11> */
[----:B------:R1:W3:Y:S01]  /*26260*/  @P0 LDG.E.U16 R71, desc[UR20][R62.64] ;  /* 0x000000143e470981 */ /* 0x0002e2000c1e1500 */
        /* <DEDUP_REMOVED lines=19> */
[----:B------:R-:W-:Y:S01]  /*263a0*/  PRMT R74, RZ, 0x7610, R74 ;  /* 0x00007610ff4a7816 */ /* 0x000fe2000000004a */
[----:B------:R-:W-:Y:S01]  /*263b0*/  @!P2 IMAD.IADD R10, R10, 0x1, -R90 ;  /* 0x000000010a0aa824 */ /* 0x000fe200078e0a5a */
[----:B------:R-:W0:Y:S02]  /*263c0*/  LDCU UR7, c[0x0][0x3b0] ;  /* 0x00007600ff0777ac */ /* 0x000e240008000800 */
[----:B------:R-:W-:Y:S02]  /*263d0*/  LEA R31, P4, R33, R91, 0x1 ;  /* 0x0000005b211f7211 */ /* 0x000fe400078808ff */
[----:B------:R-:W-:Y:S01]  /*263e0*/  ISETP.GT.U32.AND P2, PT, R90, R10, PT ;  /* 0x0000000a5a00720c */ /* 0x000fe20003f44070 */
[----:B------:R-:W-:Y:S01]  /*263f0*/  VIADD R39, R93, 0xec ;  /* 0x000000ec5d277836 */ /* 0x000fe20000000000 */
[----:B------:R-:W-:Y:S01]  /*26400*/  LEA.HI.X.SX32 R33, R33, R92, 0x1, P4 ;  /* 0x0000005c21217211 */ /* 0x000fe200020f0eff */
[----:B------:R1:W-:Y:S01]  /*26410*/  STL [R1+0x15a0], R30 ;  /* 0x0015a01e01007387 */ /* 0x0003e20000100800 */
[----:B------:R-:W-:-:S03]  /*26420*/  ISETP.GE.AND P4, PT, R30, RZ, PT ;  /* 0x000000ff1e00720c */ /* 0x000fc60003f86270 */
[----:B------:R0:W2:Y:S06]  /*26430*/  @P0 LDG.E.U16 R74, desc[UR20][R62.64] ;  /* 0x000000143e4a0981 */ /* 0x0000ac000c1e1500 */
[----:B------:R-:W-:Y:S01]  /*26440*/  @!P2 IMAD.IADD R10, R10, 0x1, -R90 ;  /* 0x000000010a0aa824 */ /* 0x000fe200078e0a5a */
[----:B-1----:R-:W-:Y:S01]  /*26450*/  IABS R30, R39 ;  /* 0x00000027001e7213 */ /* 0x002fe20000000000 */
[----:B------:R1:W-:Y:S02]  /*26460*/  STL [R1+0x1208], R31 ;  /* 0x0012081f01007387 */ /* 0x0003e40000100800 */
[----:B------:R-:W-:-:S02]  /*26470*/  @!P4 IMAD.MOV R10, RZ, RZ, -R10 ;  /* 0x000000ffff0ac224 */ /* 0x000fc400078e0a0a */
[----:B0-----:R-:W-:Y:S02]  /*26480*/  @P0 IMAD.MOV.U32 R62, RZ, RZ, R31 ;  /* 0x000000ffff3e0224 */ /* 0x001fe400078e001f */
[----:B-1----:R-:W-:Y:S01]  /*26490*/  IMAD.MOV.U32 R31, RZ, RZ, R30 ;  /* 0x000000ffff1f7224 */ /* 0x002fe200078e001e */
[----:B------:R-:W-:-:S03]  /*264a0*/  SEL R30, R2, R10, !P3 ;  /* 0x0000000a021e7207 */ /* 0x000fc60005800000 */
[----:B------:R-:W-:-:S04]  /*264b0*/  IMAD.HI.U32 R10, R0, R31, RZ ;  /* 0x0000001f000a7227 */ /* 0x000fc800078e00ff */
[----:B------:R-:W-:Y:S01]  /*264c0*/  IMAD R30, R30, UR7, RZ ;  /* 0x000000071e1e7c24 */ /* 0x000fe2000f8e02ff */
[----:B------:R-:W-:Y:S01]  /*264d0*/  IADD3 R10, PT, PT, -R10, RZ, RZ ;  /* 0x000000ff0a0a7210 */ /* 0x000fe20007ffe1ff */
[----:B------:R-:W-:Y:S01]  /*264e0*/  @P0 IMAD.MOV.U32 R63, RZ, RZ, R33 ;  /* 0x000000ffff3f0224 */ /* 0x000fe200078e0021 */
[----:B------:R-:W-:Y:S01]  /*264f0*/  PRMT R42, RZ, 0x7610, R42 ;  /* 0x00007610ff2a7816 */ /* 0x000fe2000000002a */
[----:B------:R-:W-:Y:S01]  /*26500*/  STL [R1+0x1204], R33 ;  /* 0x0012042101007387 */ /* 0x000fe20000100800 */
[----:B------:R-:W-:Y:S01]  /*26510*/  ISETP.GE.AND P4, PT, R39, RZ, PT ;  /* 0x000000ff2700720c */ /* 0x000fe20003f86270 */
        /* <DEDUP_REMOVED lines=10> */
[----:B------:R-:W-:Y:S02]  /*265c0*/  @P0 IMAD.MOV.U32 R62, RZ, RZ, R10 ;  /* 0x000000ffff3e0224 */ /* 0x000fe400078e000a */
[----:B-1----:R-:W-:Y:S02]  /*265d0*/  VIADD R30, R93, 0xed ;  /* 0x000000ed5d1e7836 */ /* 0x002fe40000000000 */
[----:B------:R-:W-:-:S03]  /*265e0*/  @!P2 IMAD.IADD R31, R31, 0x1, -R90 ;  /* 0x000000011f1fa824 */ /* 0x000fc600078e0a5a */
        /* <DEDUP_REMOVED lines=30> */
[----:B------:R-:W-:Y:S01]  /*267d0*/  IMAD R30, R30, UR7, RZ ;  /* 0x000000071e1e7c24 */ /* 0x000fe2000f8e02ff */
        /* <DEDUP_REMOVED lines=87> */
[----:B-1----:R-:W-:-:S03]  /*26d50*/  IABS R30, R39 ;  /* 0x00000027001e7213 */ /* 0x002fc60000000000 */
[----:B------:R1:W-:Y:S01]  /*26d60*/  STL [R1+0x1278], R31 ;  /* 0x0012781f01007387 */ /* 0x0003e20000100800 */
[----:B------:R-:W-:Y:S01]  /*26d70*/  @!P4 IADD3 R10, PT, PT, -R10, RZ, RZ ;  /* 0x000000ff0a0ac210 */ /* 0x000fe20007ffe1ff */
        /* <DEDUP_REMOVED lines=37> */
[C---:B------:R-:W-:Y:S02]  /*26fd0*/  LEA R31, P4, R33.reuse, R91, 0x1 ;  /* 0x0000005b211f7211 */ /* 0x040fe400078808ff */
[----:B------:R-:W-:Y:S01]  /*26fe0*/  ISETP.GT.U32.AND P2, PT, R90, R10, PT ;  /* 0x0000000a5a00720c */ /* 0x000fe20003f44070 */
[----:B------:R1:W2:Y:S01]  /*26ff0*/  @P0 LDG.E.U16 R34, desc[UR20][R86.64] ;  /* 0x0000001456220981 */ /* 0x0002a2000c1e1500 */
[----:B------:R-:W-:Y:S02]  /*27000*/  LEA.HI.X.SX32 R33, R33, R92, 0x1, P4 ;  /* 0x0000005c21217211 */ /* 0x000fe400020f0eff */
[----:B------:R-:W-:-:S02]  /*27010*/  ISETP.GE.AND P4, PT, R30, RZ, PT ;  /* 0x000000ff1e00720c */ /* 0x000fc40003f86270 */
[----:B------:R-:W-:Y:S01]  /*27020*/  PRMT R11, RZ, 0x7610, R11 ;  /* 0x00007610ff0b7816 */ /* 0x000fe2000000000b */
[----:B------:R0:W-:Y:S01]  /*27030*/  STL [R1+0x1588], R30 ;  /* 0x0015881e01007387 */ /* 0x0001e20000100800 */
[----:B-1----:R-:W-:-:S04]  /*27040*/  VIADD R87, R93, 0xfe ;  /* 0x000000fe5d577836 */ /* 0x002fc80000000000 */
[----:B------:R1:W2:Y:S01]  /*27050*/  @P0 LDG.E.U16 R11, desc[UR20][R62.64] ;  /* 0x000000143e0b0981 */ /* 0x0002a2000c1e1500 */
[----:B------:R-:W-:Y:S01]  /*27060*/  @!P2 IMAD.IADD R10, R10, 0x1, -R90 ;  /* 0x000000010a0aa824 */ /* 0x000fe200078e0a5a */
[----:B0-----:R-:W-:-:S03]  /*27070*/  IABS R30, R87 ;  /* 0x00000057001e7213 */ /* 0x001fc60000000000 */
[----:B------:R-:W-:Y:S01]  /*27080*/  @!P4 IMAD.MOV R10, RZ, RZ, -R10 ;  /* 0x000000ffff0ac224 */ /* 0x000fe200078e0a0a */
[----:B------:R0:W-:Y:S01]  /*27090*/  STL [R1+0x12a8], R31 ;  /* 0x0012a81f01007387 */ /* 0x0001e20000100800 */
[----:B-1----:R-:W-:Y:S02]  /*270a0*/  @P0 IMAD.MOV.U32 R62, RZ, RZ, R31 ;  /* 0x000000ffff3e0224 */ /* 0x002fe400078e001f */
[----:B0-----:R-:W-:Y:S01]  /*270b0*/  IMAD.MOV.U32 R31, RZ, RZ, R30 ;  /* 0x000000ffff1f7224 */ /* 0x001fe200078e001e */
[----:B------:R-:W-:-:S03]  /*270c0*/  SEL R30, R2, R10, !P3 ;  /* 0x0000000a021e7207 */ /* 0x000fc60005800000 */
[----:B------:R-:W-:-:S04]  /*270d0*/  IMAD.HI.U32 R10, R0, R31, RZ ;  /* 0x0000001f000a7227 */ /* 0x000fc800078e00ff */
[----:B------:R-:W-:Y:S02]  /*270e0*/  IMAD.MOV R10, RZ, RZ, -R10 ;  /* 0x000000ffff0a7224 */ /* 0x000fe400078e0a0a */
[----:B------:R-:W-:Y:S01]  /*270f0*/  IMAD R30, R30, UR7, RZ ;  /* 0x000000071e1e7c24 */ /* 0x000fe2000f8e02ff */
[----:B------:R-:W-:Y:S01]  /*27100*/  PRMT R69, RZ, 0x7610, R69 ;  /* 0x00007610ff457816 */ /* 0x000fe20000000045 */
[----:B------:R-:W-:Y:S01]  /*27110*/  IMAD R68, R90, R10, R31 ;  /* 0x0000000a5a447224 */ /* 0x000fe200078e021f */
[----:B------:R-:W-:Y:S01]  /*27120*/  STL [R1+0x12a4], R33 ;  /* 0x0012a42101007387 */ /* 0x000fe20000100800 */
[----:B------:R-:W-:Y:S01]  /*27130*/  @P0 IMAD.MOV.U32 R63, RZ, RZ, R33 ;  /* 0x000000ffff3f0224 */ /* 0x000fe200078e0021 */
[C---:B------:R-:W-:Y:S02]  /*27140*/  LEA R10, P2, R30.reuse, R91, 0x1 ;  /* 0x0000005b1e0a7211 */ /* 0x040fe400078408ff */
[----:B------:R-:W-:Y:S01]  /*27150*/  PRMT R73, RZ, 0x7610, R73 ;  /* 0x00007610ff497816 */ /* 0x000fe20000000049 */
[----:B------:R-:W-:Y:S01]  /*27160*/  VIADD R39, R93, 0xf7 ;  /* 0x000000f75d277836 */ /* 0x000fe20000000000 */
[----:B------:R-:W-:Y:S01]  /*27170*/  LEA.HI.X.SX32 R30, R30, R92, 0x1, P2 ;  /* 0x0000005c1e1e7211 */ /* 0x000fe200010f0eff */
[----:B------:R-:W-:Y:S01]  /*27180*/  STL [R1+0x1584], R87 ;  /* 0x0015845701007387 */ /* 0x000fe20000100800 */
[----:B------:R-:W0:Y:S03]  /*27190*/  LDCU UR7, c[0x0][0x3b0] ;  /* 0x00007600ff0777ac */ /* 0x000e260008000800 */
[----:B------:R-:W-:Y:S01]  /*271a0*/  STL [R1+0x12b0], R10 ;  /* 0x0012b00a01007387 */ /* 0x000fe20000100800 */
[----:B------:R-:W-:-:S03]  /*271b0*/  @P0 IMAD.MOV.U32 R31, RZ, RZ, R30 ;  /* 0x000000ffff1f0224 */ /* 0x000fc600078e001e */
[----:B------:R1:W-:Y:S04]  /*271c0*/  STL [R1+0x12ac], R30 ;  /* 0x0012ac1e01007387 */ /* 0x0003e80000100800 */
[----:B------:R0:W2:Y:S01]  /*271d0*/  @P0 LDG.E.U16 R69, desc[UR20][R62.64] ;  /* 0x000000143e450981 */ /* 0x0000a2000c1e1500 */
[----:B-1----:R-:W-:Y:S02]  /*271e0*/  @P0 IMAD.MOV.U32 R30, RZ, RZ, R10 ;  /* 0x000000ffff1e0224 */ /* 0x002fe400078e000a */
[----:B0-----:R-:W-:-:S03]  /*271f0*/  VIADD R62, R93, 0xff ;  /* 0x000000ff5d3e7836 */ /* 0x001fc60000000000 */
[----:B------:R0:W2:Y:S01]  /*27200*/  @P0 LDG.E.U16 R73, desc[UR20][R30.64] ;  /* 0x000000141e490981 */ /* 0x0000a2000c1e1500 */
[----:B------:R-:W-:Y:S01]  /*27210*/  VIADD R63, R93, 0xef ;  /* 0x000000ef5d3f7836 */ /* 0x000fe20000000000 */
[----:B0-----:R-:W-:-:S05]  /*27220*/  IABS R30, R62 ;  /* 0x0000003e001e7213 */ /* 0x001fca0000000000 */
[----:B------:R-:W-:Y:S01]  /*27230*/  IMAD.MOV.U32 R33, RZ, RZ, R30 ;  /* 0x000000ffff217224 */ /* 0x000fe200078e001e */
[----:B------:R-:W-:-:S03]  /*27240*/  IABS R30, R39 ;  /* 0x00000027001e7213 */ /* 0x000fc60000000000 */
[----:B------:R-:W-:Y:S01]  /*27250*/  IMAD.HI.U32 R31, R0, R33, RZ ;  /* 0x00000021001f7227 */ /* 0x000fe200078e00ff */
[----:B------:R-:W-:-:S03]  /*27260*/  IABS R10, R63 ;  /* 0x0000003f000a7213 */ /* 0x000fc60000000000 */
[----:B------:R-:W-:Y:S02]  /*27270*/  IMAD.MOV.U32 R86, RZ, RZ, R30 ;  /* 0x000000ffff567224 */ /* 0x000fe400078e001e */
[----:B------:R-:W-:Y:S01]  /*27280*/  IMAD.MOV R40, RZ, RZ, -R31 ;  /* 0x000000ffff287224 */ /* 0x000fe200078e0a1f */
[----:B------:R-:W-:Y:S01]  /*27290*/  STL [R1+0x1570], R62 ;  /* 0x0015703e01007387 */ /* 0x000fe20000100800 */
[----:B------:R-:W-:-:S03]  /*272a0*/  IMAD.HI.U32 R30, R0, R10, RZ ;  /* 0x0000000a001e7227 */ /* 0x000fc600078e00ff */
[----:B------:R-:W-:Y:S01]  /*272b0*/  STL [R1+0x1580], R63 ;  /* 0x0015803f01007387 */ /* 0x000fe20000100800 */
[----:B------:R-:W-:-:S03]  /*272c0*/  IMAD.HI.U32 R31, R0, R86, RZ ;  /* 0x00000056001f7227 */ /* 0x000fc600078e00ff */
[----:B------:R-:W-:Y:S01]  /*272d0*/  STL [R1+0x157c], R39 ;  /* 0x00157c2701007387 */ /* 0x000fe20000100800 */
[----:B------:R-:W-:-:S03]  /*272e0*/  IMAD R0, R90, R40, R33 ;  /* 0x000000285a007224 */ /* 0x000fc600078e0221 */
[----:B------:R-:W2:Y:S04]  /*272f0*/  LDL.LU R33, [R1+0x1ad8] ;  /* 0x001ad80001217983 */ /* 0x000ea80000300800 */
[----:B------:R-:W2:Y:S01]  /*27300*/  LDL.LU R40, [R1+0x1ad4] ;  /* 0x001ad40001287983 */ /* 0x000ea20000300800 */
[----:B------:R-:W-:Y:S01]  /*27310*/  ISETP.GT.U32.AND P2, PT, R90, R68, PT ;  /* 0x000000445a00720c */ /* 0x000fe20003f44070 */
[----:B------:R-:W-:Y:S02]  /*27320*/  IMAD.MOV R30, RZ, RZ, -R30 ;  /* 0x000000ffff1e7224 */ /* 0x000fe400078e0a1e */
[----:B------:R-:W-:-:S10]  /*27330*/  IMAD.MOV R31, RZ, RZ, -R31 ;  /* 0x000000ffff1f7224 */ /* 0x000fd400078e0a1f */
[----:B------:R-:W-:-:S05]  /*27340*/  @!P2 IMAD.IADD R68, R68, 0x1, -R90 ;  /* 0x000000014444a824 */ /* 0x000fca00078e0a5a */
[C---:B------:R-:W-:Y:S01]  /*27350*/  ISETP.GT.U32.AND P4, PT, R90.reuse, R68, PT ;  /* 0x000000445a00720c */ /* 0x040fe20003f84070 */
[C---:B------:R-:W-:Y:S02]  /*27360*/  IMAD R30, R90.reuse, R30, R10 ;  /* 0x0000001e5a1e7224 */ /* 0x040fe400078e020a */
[----:B------:R-:W3:Y:S01]  /*27370*/  LDL.LU R10, [R1+0x1ad0] ;  /* 0x001ad000010a7983 */ /* 0x000ee20000300800 */
[C---:B------:R-:W-:Y:S01]  /*27380*/  IMAD R31, R90.reuse, R31, R86 ;  /* 0x0000001f5a1f7224 */ /* 0x040fe200078e0256 */
[----:B------:R-:W-:Y:S02]  /*27390*/  ISETP.GE.AND P2, PT, R87, RZ, PT ;  /* 0x000000ff5700720c */ /* 0x000fe40003f46270 */
[C---:B------:R-:W-:Y:S02]  /*273a0*/  ISETP.GT.U32.AND P6, PT, R90.reuse, R0, PT ;  /* 0x000000005a00720c */ /* 0x040fe40003fc4070 */
[----:B------:R-:W-:-:S04]  /*273b0*/  ISETP.GT.U32.AND P5, PT, R90, R31, PT ;  /* 0x0000001f5a00720c */ /* 0x000fc80003fa4070 */
[----:B------:R-:W-:Y:S01]  /*273c0*/  @!P4 IMAD.IADD R68, R68, 0x1, -R90 ;  /* 0x000000014444c824 */ /* 0x000fe200078e0a5a */
[----:B------:R-:W-:-:S04]  /*273d0*/  ISETP.GT.U32.AND P4, PT, R90, R30, PT ;  /* 0x0000001e5a00720c */ /* 0x000fc80003f84070 */
[----:B------:R-:W-:Y:S02]  /*273e0*/  @!P2 IMAD.MOV R68, RZ, RZ, -R68 ;  /* 0x000000ffff44a224 */ /* 0x000fe400078e0a44 */
[--C-:B------:R-:W-:Y:S02]  /*273f0*/  @!P6 IMAD.IADD R0, R0, 0x1, -R90.reuse ;  /* 0x000000010000e824 */ /* 0x100fe400078e0a5a */
[----:B------:R-:W-:Y:S01]  /*27400*/  @!P5 IMAD.IADD R31, R31, 0x1, -R90 ;  /* 0x000000011f1fd824 */ /* 0x000fe200078e0a5a */
[----:B------:R-:W-:-:S04]  /*27410*/  SEL R68, R2, R68, !P3 ;  /* 0x0000004402447207 */ /* 0x000fc80005800000 */
[----:B------:R-:W-:Y:S01]  /*27420*/  @!P4 IMAD.IADD R30, R30, 0x1, -R90 ;  /* 0x000000011e1ec824 */ /* 0x000fe200078e0a5a */
[C---:B------:R-:W-:Y:S02]  /*27430*/  ISETP.GT.U32.AND P4, PT, R90.reuse, R0, PT ;  /* 0x000000005a00720c */ /* 0x040fe40003f84070 */
[----:B------:R-:W-:Y:S01]  /*27440*/  ISETP.GT.U32.AND P5, PT, R90, R31, PT ;  /* 0x0000001f5a00720c */ /* 0x000fe20003fa4070 */
[----:B------:R-:W-:Y:S01]  /*27450*/  IMAD R86, R68, UR7, RZ ;  /* 0x0000000744567c24 */ /* 0x000fe2000f8e02ff */
[----:B------:R-:W-:Y:S01]  /*27460*/  ISETP.GT.U32.AND P6, PT, R90, R30, PT ;  /* 0x0000001e5a00720c */ /* 0x000fe20003fc4070 */
[----:B------:R-:W0:Y:S03]  /*27470*/  LDCU UR7, c[0x0][0x3b0] ;  /* 0x00007600ff0777ac */ /* 0x000e260008000800 */
[----:B------:R-:W-:-:S04]  /*27480*/  LEA R68, P2, R86, R91, 0x1 ;  /* 0x0000005b56447211 */ /* 0x000fc800078408ff */
[----:B------:R-:W-:Y:S01]  /*27490*/  LEA.HI.X.SX32 R86, R86, R92, 0x1, P2 ;  /* 0x0000005c56567211 */ /* 0x000fe200010f0eff */
[--C-:B------:R-:W-:Y:S01]  /*274a0*/  @!P4 IMAD.IADD R0, R0, 0x1, -R90.reuse ;  /* 0x000000010000c824 */ /* 0x100fe200078e0a5a */
[----:B------:R-:W-:Y:S01]  /*274b0*/  ISETP.GE.AND P2, PT, R63, RZ, PT ;  /* 0x000000ff3f00720c */ /* 0x000fe20003f46270 */
[--C-:B------:R-:W-:Y:S01]  /*274c0*/  @!P5 IMAD.IADD R31, R31, 0x1, -R90.reuse ;  /* 0x000000011f1fd824 */ /* 0x100fe200078e0a5a */
[----:B------:R-:W-:Y:S02]  /*274d0*/  ISETP.GE.AND P5, PT, R62, RZ, PT ;  /* 0x000000ff3e00720c */ /* 0x000fe40003fa6270 */
[----:B------:R-:W-:Y:S01]  /*274e0*/  ISETP.GE.AND P4, PT, R39, RZ, PT ;  /* 0x000000ff2700720c */ /* 0x000fe20003f86270 */
[----:B------:R-:W-:Y:S02]  /*274f0*/  @!P6 IMAD.IADD R30, R30, 0x1, -R90 ;  /* 0x000000011e1ee824 */ /* 0x000fe400078e0a5a */
[----:B------:R-:W-:Y:S01]  /*27500*/  IMAD.MOV.U32 R90, RZ, RZ, R0 ;  /* 0x000000ffff5a7224 */ /* 0x000fe200078e0000 */
[----:B------:R-:W-:Y:S01]  /*27510*/  STL [R1+0xad0], R68 ;  /* 0x000ad04401007387 */ /* 0x000fe20000100800 */
[----:B------:R-:W-:-:S02]  /*27520*/  IMAD.MOV.U32 R0, RZ, RZ, R31 ;  /* 0x000000ffff007224 */ /* 0x000fc400078e001f */
[----:B------:R-:W-:Y:S01]  /*27530*/  @P0 IMAD.MOV.U32 R87, RZ, RZ, R86 ;  /* 0x000000ffff570224 */ /* 0x000fe200078e0056 */
[----:B------:R1:W-:Y:S01]  /*27540*/  STL [R1+0xacc], R86 ;  /* 0x000acc5601007387 */ /* 0x0003e20000100800 */
[----:B------:R-:W-:Y:S02]  /*27550*/  @!P2 IMAD.MOV R30, RZ, RZ, -R30 ;  /* 0x000000ffff1ea224 */ /* 0x000fe400078e0a1e */
[----:B------:R-:W-:Y:S02]  /*27560*/  @!P5 IMAD.MOV R90, RZ, RZ, -R90 ;  /* 0x000000ffff5ad224 */ /* 0x000fe400078e0a5a */
[----:B------:R-:W-:Y:S02]  /*27570*/  @!P4 IMAD.MOV R0, RZ, RZ, -R0 ;  /* 0x000000ffff00c224 */ /* 0x000fe400078e0a00 */
[----:B-1----:R-:W-:Y:S01]  /*27580*/  @P0 IMAD.MOV.U32 R86, RZ, RZ, R68 ;  /* 0x000000ffff560224 */ /* 0x002fe200078e0044 */
[C---:B------:R-:W-:Y:S02]  /*27590*/  SEL R30, R2.reuse, R30, !P3 ;  /* 0x0000001e021e7207 */ /* 0x040fe40005800000 */
[----:B------:R-:W-:-:S02]  /*275a0*/  SEL R0, R2, R0, !P3 ;  /* 0x0000000002007207 */ /* 0x000fc40005800000 */
[----:B------:R-:W-:Y:S02]  /*275b0*/  SEL R90, R2, R90, !P3 ;  /* 0x0000005a025a7207 */ /* 0x000fe40005800000 */
[----:B--2---:R-:W-:-:S06]  /*275c0*/  PRMT R40, RZ, 0x7610, R40 ;  /* 0x00007610ff287816 */ /* 0x004fcc0000000028 */
[----:B------:R-:W2:Y:S04]  /*275d0*/  @P0 LDG.E.U16 R40, desc[UR20][R86.64] ;  /* 0x0000001456280981 */ /* 0x000ea8000c1e1500 */
[----:B------:R-:W2:Y:S04]  /*275e0*/  LDL.LU.64 R86, [R1+0x1ac8] ;  /* 0x001ac80001567983 */ /* 0x000ea80000300a00 */
[----:B------:R-:W2:Y:S01]  /*275f0*/  LDL.LU R2, [R1+0x1ac4] ;  /* 0x001ac40001027983 */ /* 0x000ea20000300800 */
[----:B0-----:R-:W-:Y:S01]  /*27600*/  IMAD R31, R30, UR7, RZ ;  /* 0x000000071e1f7c24 */ /* 0x001fe2000f8e02ff */
[----:B------:R-:W0:Y:S01]  /*27610*/  LDCU UR7, c[0x0][0x3b0] ;  /* 0x00007600ff0777ac */ /* 0x000e220008000800 */
[----:B---3--:R-:W-:-:S03]  /*27620*/  PRMT R10, RZ, 0x7610, R10 ;  /* 0x00007610ff0a7816 */ /* 0x008fc6000000000a */
[----:B------:R-:W-:Y:S01]  /*27630*/  LEA R30, P2, R31, R91, 0x1 ;  /* 0x0000005b1f1e7211 */ /* 0x000fe200078408ff */
[----:B------:R-:W-:-:S03]  /*27640*/  IMAD R0, R0, UR9, RZ ;  /* 0x0000000900007c24 */ /* 0x000fc6000f8e02ff */
[----:B------:R-:W-:Y:S01]  /*27650*/  LEA.HI.X.SX32 R31, R31, R92, 0x1, P2 ;  /* 0x0000005c1f1f7211 */ /* 0x000fe200010f0eff */
[----:B------:R1:W-:Y:S04]  /*27660*/  STL [R1+0xac0], R30 ;  /* 0x000ac01e01007387 */ /* 0x0003e80000100800 */
[----:B------:R1:W3:Y:S04]  /*27670*/  @P0 LDG.E.U16 R10, desc[UR20][R30.64] ;  /* 0x000000141e0a0981 */ /* 0x0002e8000c1e1500 */
[----:B------:R0:W-:Y:S04]  /*27680*/  STL [R1+0xabc], R31 ;  /* 0x000abc1f01007387 */ /* 0x0001e80000100800 */
[----:B------:R-:W3:Y:S01]  /*27690*/  LDL.LU R39, [R1+0x8fc] ;  /* 0x0008fc0001277983 */ /* 0x000ee20000300800 */
[----:B-1----:R-:W-:-:S03]  /*276a0*/  LEA R30, P2, R0, R91, 0x1 ;  /* 0x0000005b001e7211 */ /* 0x002fc600078408ff */
[----:B------:R-:W3:Y:S01]  /*276b0*/  LDL.LU R68, [R1+0x8f0] ;  /* 0x0008f00001447983 */ /* 0x000ee20000300800 */
[----:B------:R-:W-:Y:S01]  /*276c0*/  LEA.HI.X.SX32 R62, R0, R92, 0x1, P2 ;  /* 0x0000005c003e7211 */ /* 0x000fe200010f0eff */
[----:B0-----:R-:W-:Y:S02]  /*276d0*/  IMAD R31, R90, UR7, RZ ;  /* 0x000000075a1f7c24 */ /* 0x001fe4000f8e02ff */
[----:B------:R-:W-:Y:S01]  /*276e0*/  STL [R1+0xac8], R30 ;  /* 0x000ac81e01007387 */ /* 0x000fe20000100800 */
[----:B------:R-:W-:Y:S01]  /*276f0*/  PRMT R90, RZ, 0x7610, R90 ;  /* 0x00007610ff5a7816 */ /* 0x000fe2000000005a */
[----:B------:R-:W-:Y:S02]  /*27700*/  @P0 IMAD.MOV.U32 R63, RZ, RZ, R62 ;  /* 0x000000ffff3f0224 */ /* 0x000fe400078e003e */
[----:B------:R0:W-:Y:S02]  /*27710*/  STL [R1+0xac4], R62 ;  /* 0x000ac43e01007387 */ /* 0x0001e40000100800 */
[----:B0-----:R-:W-:-:S05]  /*27720*/  @P0 IMAD.MOV.U32 R62, RZ, RZ, R30 ;  /* 0x000000ffff3e0224 */ /* 0x001fca00078e001e */
[----:B------:R0:W3:Y:S02]  /*27730*/  @P0 LDG.E.U16 R90, desc[UR20][R62.64] ;  /* 0x000000143e5a0981 */ /* 0x0000e4000c1e1500 */
[----:B0-----:R-:W0:Y:S01]  /*27740*/  S2R R62, SR_TID.X ;  /* 0x00000000003e7919 */ /* 0x001e220000002100 */
[C---:B------:R-:W-:Y:S02]  /*27750*/  LEA R30, P2, R31.reuse, R91, 0x1 ;  /* 0x0000005b1f1e7211 */ /* 0x040fe400078408ff */
[----:B------:R-:W-:Y:S01]  /*27760*/  PRMT R0, RZ, 0x7610, R0 ;  /* 0x00007610ff007816 */ /* 0x000fe20000000000 */
[----:B------:R-:W3:Y:S01]  /*27770*/  LDL.LU R63, [R1+0x1ac0] ;  /* 0x001ac000013f7983 */ /* 0x000ee20000300800 */
[----:B------:R-:W-:-:S03]  /*27780*/  LEA.HI.X.SX32 R31, R31, R92, 0x1, P2 ;  /* 0x0000005c1f1f7211 */ /* 0x000fc600010f0eff */
[----:B------:R-:W3:Y:S04]  /*27790*/  LDL.LU R92, [R1+0x8e4] ;  /* 0x0008e400015c7983 */ /* 0x000ee80000300800 */
[----:B------:R-:W-:Y:S04]  /*277a0*/  STL [R1+0xab8], R30 ;  /* 0x000ab81e01007387 */ /* 0x000fe80000100800 */
[----:B------:R1:W-:Y:S04]  /*277b0*/  STL [R1+0xab4], R31 ;  /* 0x000ab41f01007387 */ /* 0x0003e80000100800 */
[----:B------:R-:W3:Y:S04]  /*277c0*/  @P0 LDG.E.U16 R0, desc[UR20][R30.64] ;  /* 0x000000141e000981 */ /* 0x000ee8000c1e1500 */
[----:B-1----:R-:W3:Y:S01]  /*277d0*/  LDL.LU.64 R30, [R1+0x1ab8] ;  /* 0x001ab800011e7983 */ /* 0x002ee20000300a00 */
[----:B0-----:R-:W-:-:S04]  /*277e0*/  SHF.R.U32.HI R62, RZ, 0x5, R62 ;  /* 0x00000005ff3e7819 */ /* 0x001fc8000001163e */
[----:B------:R-:W-:Y:S02]  /*277f0*/  ISETP.NE.U32.AND P0, PT, R62, RZ, PT ;  /* 0x000000ff3e00720c */ /* 0x000fe40003f05070 */
[----:B------:R-:W3:Y:S01]  /*27800*/  LDL.LU R62, [R1+0x1ab0] ;  /* 0x001ab000013e7983 */ /* 0x000ee20000300800 */
[----:B--2---:R-:W-:-:S05]  /*27810*/  LOP3.LUT R91, R2, 0x40, RZ, 0x3c, !PT ;  /* 0x00000040025b7812 */ /* 0x004fca00078e3cff */
[----:B------:R0:W-:Y:S04]  /*27820*/  STS.U16 [R91+UR4+0x14200], R88 ;  /* 0x014200585b007988 */ /* 0x0001e80008000404 */
[----:B------:R1:W-:Y:S04]  /*27830*/  STS.U16 [R91+UR4+0x14600], R32 ;  /* 0x014600205b007988 */ /* 0x0003e80008000404 */
[----:B------:R2:W-:Y:S04]  /*27840*/  STS.U16 [R91+UR4+0x14a00], R65 ;  /* 0x014a00415b007988 */ /* 0x0005e80008000404 */
[----:B0-----:R-:W4:Y:S04]  /*27850*/  LDL.LU R88, [R1+0x1aac] ;  /* 0x001aac0001587983 */ /* 0x001f280000300800 */
[----:B-1----:R-:W4:Y:S04]  /*27860*/  LDL.LU R32, [R1+0x1aa8] ;  /* 0x001aa80001207983 */ /* 0x002f280000300800 */
[----:B--2---:R-:W2:Y:S04]  /*27870*/  LDL.LU R65, [R1+0x1aa4] ;  /* 0x001aa40001417983 */ /* 0x004ea80000300800 */
        /* <DEDUP_REMOVED lines=24> */
[----:B------:R0:W-:Y:S02]  /*27a00*/  STS.U16 [R91+UR4+0x17e00], R69 ;  /* 0x017e00455b007988 */ /* 0x0001e40008000404 */
[----:B0-----:R-:W-:-:S02]  /*27a10*/  LOP3.LUT R91, R2, 0x50, RZ, 0x3c, !PT ;  /* 0x00000050025b7812 */ /* 0x001fc400078e3cff */
[----:B------:R-:W4:Y:S04]  /*27a20*/  LDL.LU R69, [R1+0x1a70] ;  /* 0x001a700001457983 */ /* 0x000f280000300800 */
[----:B------:R0:W-:Y:S04]  /*27a30*/  STS.U16 [R91+UR4+0x10280], R39 ;  /* 0x010280275b007988 */ /* 0x0001e80008000404 */
[----:B------:R1:W-:Y:S04]  /*27a40*/  STS.U16 [R91+UR4+0x10680], R68 ;  /* 0x010680445b007988 */ /* 0x0003e80008000404 */
[----:B------:R-:W-:Y:S04]  /*27a50*/  STS.U16 [R91+UR4+0x10a80], R92 ;  /* 0x010a805c5b007988 */ /* 0x000fe80008000404 */
[----:B0-----:R-:W4:Y:S04]  /*27a60*/  LDL.LU R39, [R1+0x1a6c] ;  /* 0x001a6c0001277983 */ /* 0x001f280000300800 */
[----:B-1----:R-:W4:Y:S04]  /*27a70*/  LDL.LU R68, [R1+0x1a68] ;  /* 0x001a680001447983 */ /* 0x002f280000300800 */
[----:B---3--:R0:W-:Y:S04]  /*27a80*/  STS.U16 [R91+UR4+0x10e80], R38 ;  /* 0x010e80265b007988 */ /* 0x0081e80008000404 */
[----:B--2---:R1:W-:Y:S04]  /*27a90*/  STS.U16 [R91+UR4+0x11280], R71 ;  /* 0x011280475b007988 */ /* 0x0043e80008000404 */
[----:B------:R2:W-:Y:S04]  /*27aa0*/  STS.U16 [R91+UR4+0x11680], R41 ;  /* 0x011680295b007988 */ /* 0x0005e80008000404 */
[----:B0-----:R-:W3:Y:S04]  /*27ab0*/  LDL.LU R38, [R1+0x1a64] ;  /* 0x001a640001267983 */ /* 0x001ee80000300800 */
[----:B-1----:R-:W3:Y:S04]  /*27ac0*/  LDL.LU R71, [R1+0x1a60] ;  /* 0x001a600001477983 */ /* 0x002ee80000300800 */
[----:B--2---:R-:W2:Y:S04]  /*27ad0*/  LDL.LU R41, [R1+0x1a5c] ;  /* 0x001a5c0001297983 */ /* 0x004ea80000300800 */
[----:B------:R0:W-:Y:S04]  /*27ae0*/  STS.U16 [R91+UR4+0x11a80], R70 ;  /* 0x011a80465b007988 */ /* 0x0001e80008000404 */
[----:B0-----:R-:W2:Y:S04]  /*27af0*/  LDL.LU R70, [R1+0x1a58] ;  /* 0x001a580001467983 */ /* 0x001ea80000300800 */
[----:B------:R0:W-:Y:S04]  /*27b00*/  STS.U16 [R91+UR4+0x11e80], R3 ;  /* 0x011e80035b007988 */ /* 0x0001e80008000404 */
[----:B----4-:R1:W-:Y:S04]  /*27b10*/  STS.U16 [R91+UR4+0x12280], R88 ;  /* 0x012280585b007988 */ /* 0x0103e80008000404 */
[----:B------:R4:W-:Y:S04]  /*27b20*/  STS.U16 [R91+UR4+0x12680], R89 ;  /* 0x012680595b007988 */ /* 0x0009e80008000404 */
[----:B0-----:R0:W5:Y:S04]  /*27b30*/  LDL.LU R3, [R1+0x1a54] ;  /* 0x001a540001037983 */ /* 0x0011680000300800 */
[----:B-1----:R0:W5:Y:S04]  /*27b40*/  LDL.LU R88, [R1+0x1a50] ;  /* 0x001a500001587983 */ /* 0x0021680000300800 */
[----:B----4-:R0:W5:Y:S04]  /*27b50*/  LDL.LU R89, [R1+0x1a4c] ;  /* 0x001a4c0001597983 */ /* 0x0101680000300800 */
[----:B------:R1:W-:Y:S04]  /*27b60*/  STS.U16 [R91+UR4+0x12a80], R86 ;  /* 0x012a80565b007988 */ /* 0x0003e80008000404 */
[----:B------:R4:W-:Y:S04]  /*27b70*/  STS.U16 [R91+UR4+0x12e80], R87 ;  /* 0x012e80575b007988 */ /* 0x0009e80008000404 */
[----:B------:R0:W-:Y:S04]  /*27b80*/  STS.U16 [R91+UR4+0x13280], R5 ;  /* 0x013280055b007988 */ /* 0x0001e80008000404 */
[----:B-1----:R1:W5:Y:S04]  /*27b90*/  LDL.LU R86, [R1+0x1a48] ;  /* 0x001a480001567983 */ /* 0x0023680000300800 */
[----:B----4-:R1:W5:Y:S04]  /*27ba0*/  LDL.LU R87, [R1+0x1a44] ;  /* 0x001a440001577983 */ /* 0x0103680000300800 */
[----:B0-----:R-:W4:Y:S04]  /*27bb0*/  LDL.LU R5, [R1+0x1a40] ;  /* 0x001a400001057983 */ /* 0x001f280000300800 */
[----:B------:R0:W-:Y:S04]  /*27bc0*/  STS.U16 [R91+UR4+0x13680], R8 ;  /* 0x013680085b007988 */ /* 0x0001e80008000404 */
[----:B------:R1:W-:Y:S04]  /*27bd0*/  STS.U16 [R91+UR4+0x13a80], R9 ;  /* 0x013a80095b007988 */ /* 0x0003e80008000404 */
[----:B------:R1:W-:Y:S04]  /*27be0*/  STS.U16 [R91+UR4+0x13e80], R6 ;  /* 0x013e80065b007988 */ /* 0x0003e80008000404 */
[----:B0-----:R0:W5:Y:S04]  /*27bf0*/  LDL.LU R8, [R1+0x1a3c] ;  /* 0x001a3c0001087983 */ /* 0x0011680000300800 */
[----:B-1----:R0:W5:Y:S04]  /*27c00*/  LDL.LU R9, [R1+0x1a38] ;  /* 0x001a380001097983 */ /* 0x0021680000300800 */
[----:B------:R0:W5:Y:S04]  /*27c10*/  LDL.LU R6, [R1+0x1a34] ;  /* 0x001a340001067983 */ /* 0x0001680000300800 */
[----:B------:R1:W-:Y:S04]  /*27c20*/  STS.U16 [R91+UR4+0x14280], R7 ;  /* 0x014280075b007988 */ /* 0x0003e80008000404 */
[----:B------:R0:W-:Y:S04]  /*27c30*/  STS.U16 [R91+UR4+0x14680], R4 ;  /* 0x014680045b007988 */ /* 0x0001e80008000404 */
[----:B-1----:R1:W5:Y:S04]  /*27c40*/  LDL.LU R7, [R1+0x1a30] ;  /* 0x001a300001077983 */ /* 0x0023680000300800 */
[----:B0-----:R-:W4:Y:S04]  /*27c50*/  LDL.LU R4, [R1+0x1a2c] ;  /* 0x001a2c0001047983 */ /* 0x001f280000300800 */
        /* <DEDUP_REMOVED lines=14> */
[----:B0-----:R0:W5:Y:S04]  /*27d40*/  LDL.LU R84, [R1+0x1a28] ;  /* 0x001a280001547983 */ /* 0x0011680000300800 */
[----:B------:R0:W5:Y:S01]  /*27d50*/  LDL.LU R85, [R1+0x1a24] ;  /* 0x001a240001557983 */ /* 0x0001620000300800 */
[----:B-1----:R-:W-:-:S03]  /*27d60*/  LOP3.LUT R91, R2, 0x60, RZ, 0x3c, !PT ;  /* 0x00000060025b7812 */ /* 0x002fc600078e3cff */
[----:B------:R0:W5:Y:S04]  /*27d70*/  LDL.LU R82, [R1+0x1a20] ;  /* 0x001a200001527983 */ /* 0x0001680000300800 */
        /* <DEDUP_REMOVED lines=10> */
[----:B------:R0:W5:Y:S01]  /*27e20*/  LDL.LU R73, [R1+0x19f4] ;  /* 0x0019f40001497983 */ /* 0x0001620000300800 */
[----:B------:R-:W-:-:S02]  /*27e30*/  UIADD3 UR7, UPT, UPT, UR4, 0x20000, URZ ;  /* 0x0002000004077890 */ /* 0x000fc4000fffe0ff */
[----:B------:R-:W-:Y:S02]  /*27e40*/  UIADD3 UR9, UPT, UPT, UR4, 0x30000, URZ ;  /* 0x0003000004097890 */ /* 0x000fe4000fffe0ff */
[----:B------:R-:W-:Y:S02]  /*27e50*/  USHF.R.U32.HI UR7, URZ, 0x4, UR7 ;  /* 0x00000004ff077899 */ /* 0x000fe40008011607 */
[----:B------:R-:W-:Y:S01]  /*27e60*/  USHF.R.U32.HI UR9, URZ, 0x4, UR9 ;  /* 0x00000004ff097899 */ /* 0x000fe20008011609 */
[----:B--2---:R1:W-:Y:S04]  /*27e70*/  STS.U16 [R91+UR4+0x10300], R70 ;  /* 0x010300465b007988 */ /* 0x0043e80008000404 */
[----:B---3--:R2:W-:Y:S04]  /*27e80*/  STS.U16 [R91+UR4+0x10700], R71 ;  /* 0x010700475b007988 */ /* 0x0085e80008000404 */
[----:B------:R3:W-:Y:S04]  /*27e90*/  STS.U16 [R91+UR4+0x10b00], R68 ;  /* 0x010b00445b007988 */ /* 0x0007e80008000404 */
[----:B------:R0:W-:Y:S04]  /*27ea0*/  STS.U16 [R91+UR4+0x10f00], R69 ;  /* 0x010f00455b007988 */ /* 0x0001e80008000404 */
[----:B------:R0:W-:Y:S04]  /*27eb0*/  STS.U16 [R91+UR4+0x11300], R66 ;  /* 0x011300425b007988 */ /* 0x0001e80008000404 */
[----:B------:R0:W-:Y:S04]  /*27ec0*/  STS.U16 [R91+UR4+0x11700], R67 ;  /* 0x011700435b007988 */ /* 0x0001e80008000404 */
[----:B------:R0:W-:Y:S04]  /*27ed0*/  STS.U16 [R91+UR4+0x11b00], R64 ;  /* 0x011b00405b007988 */ /* 0x0001e80008000404 */
        /* <DEDUP_REMOVED lines=16> */
[----:B-1----:R1:W5:Y:S04]  /*27fe0*/  LDL.LU R70, [R1+0x19f0] ;  /* 0x0019f00001467983 */ /* 0x0023680000300800 */
[----:B------:R-:W-:Y:S04]  /*27ff0*/  STS.U16 [R91+UR4+0x15f00], R49 ;  /* 0x015f00315b007988 */ /* 0x000fe80008000404 */
[----:B--2---:R1:W5:Y:S04]  /*28000*/  LDL.LU R71, [R1+0x19ec] ;  /* 0x0019ec0001477983 */ /* 0x0043680000300800 */
[----:B------:R-:W-:Y:S04]  /*28010*/  STS.U16 [R91+UR4+0x16300], R46 ;  /* 0x0163002e5b007988 */ /* 0x000fe80008000404 */
[----:B---3--:R1:W5:Y:S04]  /*28020*/  LDL.LU R68, [R1+0x19e8] ;  /* 0x0019e80001447983 */ /* 0x0083680000300800 */
[----:B------:R-:W-:Y:S04]  /*28030*/  STS.U16 [R91+UR4+0x16700], R47 ;  /* 0x0167002f5b007988 */ /* 0x000fe80008000404 */
[----:B0-----:R1:W5:Y:S04]  /*28040*/  LDL.LU R69, [R1+0x19e4] ;  /* 0x0019e40001457983 */ /* 0x0013680000300800 */
[----:B------:R-:W-:Y:S04]  /*28050*/  STS.U16 [R91+UR4+0x16b00], R44 ;  /* 0x016b002c5b007988 */ /* 0x000fe80008000404 */
[----:B------:R1:W5:Y:S04]  /*28060*/  LDL.LU R66, [R1+0x19e0] ;  /* 0x0019e00001427983 */ /* 0x0003680000300800 */
[----:B------:R-:W-:Y:S04]  /*28070*/  STS.U16 [R91+UR4+0x16f00], R45 ;  /* 0x016f002d5b007988 */ /* 0x000fe80008000404 */
[----:B------:R1:W5:Y:S04]  /*28080*/  LDL.LU R67, [R1+0x19dc] ;  /* 0x0019dc0001437983 */ /* 0x0003680000300800 */
[----:B------:R-:W-:Y:S04]  /*28090*/  STS.U16 [R91+UR4+0x17300], R42 ;  /* 0x0173002a5b007988 */ /* 0x000fe80008000404 */
[----:B------:R1:W5:Y:S04]  /*280a0*/  LDL.LU R64, [R1+0x19d8] ;  /* 0x0019d80001407983 */ /* 0x0003680000300800 */
[----:B------:R-:W-:Y:S04]  /*280b0*/  STS.U16 [R91+UR4+0x17700], R43 ;  /* 0x0177002b5b007988 */ /* 0x000fe80008000404 */
[----:B------:R1:W5:Y:S04]  /*280c0*/  LDL.LU R65, [R1+0x19d4] ;  /* 0x0019d40001417983 */ /* 0x0003680000300800 */
[----:B------:R0:W-:Y:S04]  /*280d0*/  STS.U16 [R91+UR4+0x17b00], R11 ;  /* 0x017b000b5b007988 */ /* 0x0001e80008000404 */
[----:B------:R1:W5:Y:S04]  /*280e0*/  LDL.LU R62, [R1+0x19d0] ;  /* 0x0019d000013e7983 */ /* 0x0003680000300800 */
[----:B------:R2:W-:Y:S01]  /*280f0*/  STS.U16 [R91+UR4+0x17f00], R40 ;  /* 0x017f00285b007988 */ /* 0x0005e20008000404 */
[----:B0-----:R-:W-:-:S03]  /*28100*/  LOP3.LUT R11, R2, 0x70, RZ, 0x3c, !PT ;  /* 0x00000070020b7812 */ /* 0x001fc600078e3cff */
[----:B------:R1:W5:Y:S04]  /*28110*/  LDL.LU R63, [R1+0x19cc] ;  /* 0x0019cc00013f7983 */ /* 0x0003680000300800 */
[----:B------:R1:W5:Y:S01]  /*28120*/  LDL.LU R60, [R1+0x19c8] ;  /* 0x0019c800013c7983 */ /* 0x0003620000300800 */
[----:B--2---:R-:W0:Y:S03]  /*28130*/  LDC R91, c[0x0][0x3a0] ;  /* 0x0000e800ff5b7b82 */ /* 0x004e260000000800 */
[----:B------:R1:W5:Y:S04]  /*28140*/  LDL.LU R61, [R1+0x19c4] ;  /* 0x0019c400013d7983 */ /* 0x0003680000300800 */
[----:B------:R1:W5:Y:S04]  /*28150*/  LDL.LU R58, [R1+0x19c0] ;  /* 0x0019c000013a7983 */ /* 0x0003680000300800 */
[----:B------:R1:W5:Y:S04]  /*28160*/  LDL.LU R59, [R1+0x19bc] ;  /* 0x0019bc00013b7983 */ /* 0x0003680000300800 */
[----:B------:R1:W5:Y:S04]  /*28170*/  LDL.LU R56, [R1+0x19b8] ;  /* 0x0019b80001387983 */ /* 0x0003680000300800 */
[----:B------:R1:W5:Y:S04]  /*28180*/  LDL.LU R57, [R1+0x19b4] ;  /* 0x0019b40001397983 */ /* 0x0003680000300800 */
[----:B------:R2:W-:Y:S04]  /*28190*/  STS.U16 [R11+UR4+0x10380], R41 ;  /* 0x010380290b007988 */ /* 0x0005e80008000404 */
        /* <DEDUP_REMOVED lines=27> */
[----:B------:R1:W-:Y:S01]  /*28350*/  STS.U16 [R11+UR4+0x13b80], R27 ;  /* 0x013b801b0b007988 */ /* 0x0003e20008000404 */
[----:B0-----:R-:W-:-:S03]  /*28360*/  VIADD R92, R91, 0x7f ;  /* 0x0000007f5b5c7836 */ /* 0x001fc60000000000 */
[----:B------:R0:W5:Y:S04]  /*28370*/  LDL.LU R40, [R1+0x1978] ;  /* 0x0019780001287983 */ /* 0x0001680000300800 */
[----:B------:R0:W-:Y:S04]  /*28380*/  STS.U16 [R11+UR4+0x13f80], R24 ;  /* 0x013f80180b007988 */ /* 0x0001e80008000404 */
[----:B--2---:R2:W5:Y:S04]  /*28390*/  LDL.LU R41, [R1+0x1974] ;  /* 0x0019740001297983 */ /* 0x0045680000300800 */
[----:B------:R0:W-:Y:S04]  /*283a0*/  STS.U16 [R11+UR4+0x14380], R25 ;  /* 0x014380190b007988 */ /* 0x0001e80008000404 */
[----:B---3--:R2:W5:Y:S04]  /*283b0*/  LDL.LU R38, [R1+0x1970] ;  /* 0x0019700001267983 */ /* 0x0085680000300800 */
[----:B------:R-:W-:Y:S04]  /*283c0*/  STS.U16 [R11+UR4+0x14780], R22 ;  /* 0x014780160b007988 */ /* 0x000fe80008000404 */
[----:B------:R2:W5:Y:S04]  /*283d0*/  LDL.LU R39, [R1+0x196c] ;  /* 0x00196c0001277983 */ /* 0x0005680000300800 */
[----:B------:R-:W-:Y:S04]  /*283e0*/  STS.U16 [R11+UR4+0x14b80], R23 ;  /* 0x014b80170b007988 */ /* 0x000fe80008000404 */
[----:B------:R2:W5:Y:S04]  /*283f0*/  LDL.LU R36, [R1+0x1968] ;  /* 0x0019680001247983 */ /* 0x0005680000300800 */
[----:B------:R-:W-:Y:S01]  /*28400*/  STS.U16 [R11+UR4+0x14f80], R20 ;  /* 0x014f80140b007988 */ /* 0x000fe20008000404 */
[----:B------:R-:W-:-:S03]  /*28410*/  SHF.R.S32.HI R91, RZ, 0x1f, R92 ;  /* 0x0000001fff5b7819 */ /* 0x000fc6000001145c */
[----:B------:R2:W5:Y:S04]  /*28420*/  LDL.LU R37, [R1+0x1964] ;  /* 0x0019640001257983 */ /* 0x0005680000300800 */
[----:B------:R-:W-:Y:S04]  /*28430*/  STS.U16 [R11+UR4+0x15380], R21 ;  /* 0x015380150b007988 */ /* 0x000fe80008000404 */
[----:B------:R2:W5:Y:S04]  /*28440*/  LDL.LU R34, [R1+0x1960] ;  /* 0x0019600001227983 */ /* 0x0005680000300800 */
[----:B------:R-:W-:Y:S04]  /*28450*/  STS.U16 [R11+UR4+0x15780], R18 ;  /* 0x015780120b007988 */ /* 0x000fe80008000404 */
[----:B------:R2:W5:Y:S04]  /*28460*/  LDL.LU R35, [R1+0x195c] ;  /* 0x00195c0001237983 */ /* 0x0005680000300800 */
[----:B------:R-:W-:Y:S04]  /*28470*/  STS.U16 [R11+UR4+0x15b80], R19 ;  /* 0x015b80130b007988 */ /* 0x000fe80008000404 */
[----:B------:R2:W5:Y:S04]  /*28480*/  LDL.LU R32, [R1+0x1958] ;  /* 0x0019580001207983 */ /* 0x0005680000300800 */
[----:B------:R-:W-:Y:S01]  /*28490*/  STS.U16 [R11+UR4+0x15f80], R16 ;  /* 0x015f80100b007988 */ /* 0x000fe20008000404 */
[----:B------:R-:W-:-:S03]  /*284a0*/  LEA.HI R91, R91, R92, RZ, 0x7 ;  /* 0x0000005c5b5b7211 */ /* 0x000fc600078f38ff */
[----:B------:R2:W5:Y:S04]  /*284b0*/  LDL.LU R33, [R1+0x1954] ;  /* 0x0019540001217983 */ /* 0x0005680000300800 */
        /* <DEDUP_REMOVED lines=9> */
[----:B-1----:R2:W5:Y:S04]  /*28550*/  LDL.LU R26, [R1+0x1940] ;  /* 0x00194000011a7983 */ /* 0x0025680000300800 */
[----:B------:R-:W-:Y:S04]  /*28560*/  STS.U16 [R11+UR4+0x17780], R10 ;  /* 0x0177800a0b007988 */ /* 0x000fe80008000404 */
[----:B------:R2:W5:Y:S04]  /*28570*/  LDL.LU R27, [R1+0x193c] ;  /* 0x00193c00011b7983 */ /* 0x0005680000300800 */
[----:B------:R1:W-:Y:S04]  /*28580*/  STS.U16 [R11+UR4+0x17b80], R90 ;  /* 0x017b805a0b007988 */ /* 0x0003e80008000404 */
[----:B0-----:R2:W5:Y:S04]  /*28590*/  LDL.LU R24, [R1+0x1938] ;  /* 0x0019380001187983 */ /* 0x0015680000300800 */
[----:B------:R2:W5:Y:S01]  /*285a0*/  LDL.LU R25, [R1+0x1934] ;  /* 0x0019340001197983 */ /* 0x0005620000300800 */
[----:B-1----:R-:W-:-:S02]  /*285b0*/  SHF.R.S32.HI R90, RZ, 0x7, R91 ;  /* 0x00000007ff5a7819 */ /* 0x002fc4000001145b */
[----:B------:R-:W-:Y:S01]  /*285c0*/  LOP3.LUT R91, R2, 0x70, RZ, 0x3c, !PT ;  /* 0x00000070025b7812 */ /* 0x000fe200078e3cff */
[----:B------:R2:W5:Y:S04]  /*285d0*/  LDL.LU R22, [R1+0x1930] ;  /* 0x0019300001167983 */ /* 0x0005680000300800 */
[----:B------:R2:W5:Y:S04]  /*285e0*/  LDL.LU R23, [R1+0x192c] ;  /* 0x00192c0001177983 */ /* 0x0005680000300800 */
[----:B------:R2:W5:Y:S04]  /*285f0*/  LDL.LU R20, [R1+0x1928] ;  /* 0x0019280001147983 */ /* 0x0005680000300800 */
[----:B------:R2:W5:Y:S04]  /*28600*/  LDL.LU R21, [R1+0x1924] ;  /* 0x0019240001157983 */ /* 0x0005680000300800 */
[----:B------:R2:W5:Y:S04]  /*28610*/  LDL.LU R18, [R1+0x1920] ;  /* 0x0019200001127983 */ /* 0x0005680000300800 */
[----:B------:R0:W-:Y:S04]  /*28620*/  STS.U16 [R91+UR4+0x17f80], R0 ;  /* 0x017f80005b007988 */ /* 0x0001e80008000404 */
[----:B------:R2:W5:Y:S04]  /*28630*/  LDL.LU R19, [R1+0x191c] ;  /* 0x00191c0001137983 */ /* 0x0005680000300800 */
[----:B------:R2:W5:Y:S01]  /*28640*/  LDL.LU R16, [R1+0x1918] ;  /* 0x0019180001107983 */ /* 0x0005620000300800 */
[----:B0-----:R-:W-:-:S03]  /*28650*/  VIMNMX R0, PT, PT, R90, 0x1, !PT ;  /* 0x000000015a007848 */ /* 0x001fc60007fe0100 */
[----:B------:R2:W5:Y:S01]  /*28660*/  LDL.LU R17, [R1+0x1914] ;  /* 0x0019140001117983 */ /* 0x0005620000300800 */
[----:B------:R-:W-:Y:S01]  /*28670*/  IADD3 R0, PT, PT, R0, -0x1, RZ ;  /* 0xffffffff00007810 */ /* 0x000fe20007ffe0ff */
[----:B------:R0:W-:Y:S06]  /*28680*/  MEMBAR.ALL.CTA ;  /* 0x0000000000007992 */ /* 0x0001ec0000008000 */
[----:B0-----:R-:W0:Y:S04]  /*28690*/  FENCE.VIEW.ASYNC.S ;  /* 0x00000000000073c6 */ /* 0x001e280000000000 */
[----:B------:R2:W5:Y:S04]  /*286a0*/  LDL.LU R14, [R1+0x1910] ;  /* 0x00191000010e7983 */ /* 0x0005680000300800 */
[----:B------:R2:W5:Y:S04]  /*286b0*/  LDL.LU R15, [R1+0x190c] ;  /* 0x00190c00010f7983 */ /* 0x0005680000300800 */
[----:B------:R2:W5:Y:S04]  /*286c0*/  LDL.LU R12, [R1+0x1908] ;  /* 0x00190800010c7983 */ /* 0x0005680000300800 */
[----:B------:R2:W5:Y:S04]  /*286d0*/  LDL.LU R13, [R1+0x1904] ;  /* 0x00190400010d7983 */ /* 0x0005680000300800 */
[----:B------:R2:W5:Y:S04]  /*286e0*/  LDL.LU R10, [R1+0x1900] ;  /* 0x00190000010a7983 */ /* 0x0005680000300800 */
[----:B------:R2:W5:Y:S04]  /*286f0*/  LDL.LU R11, [R1+0x18fc] ;  /* 0x0018fc00010b7983 */ /* 0x0005680000300800 */
[----:B------:R2:W-:Y:S01]  /*28700*/  STL [R1+0x1568], R0 ;  /* 0x0015680001007387 */ /* 0x0005e20000100800 */
[----:B------:R-:W-:Y:S01]  /*28710*/  ISETP.LT.OR P2, PT, R92, 0x80, P0 ;  /* 0x000000805c00780c */ /* 0x000fe20000741670 */
[----:B------:R-:W-:-:S02]  /*28720*/  USGXT.U32 UR7, UR7, 0xe ;  /* 0x0000000e0707789a */ /* 0x000fc40008000000 */
[----:B------:R-:W-:Y:S02]  /*28730*/  USGXT.U32 UR10, UR9, 0xe ;  /* 0x0000000e090a789a */ /* 0x000fe40008000000 */
[----:B------:R-:W-:Y:S02]  /*28740*/  UIADD3 UR12, UP1, UPT, UR7, 0x4000080, URZ ;  /* 0x04000080070c7890 */ /* 0x000fe4000ff3e0ff */
[----:B------:R-:W-:Y:S01]  /*28750*/  UIADD3 UR14, UP2, UPT, UR10, 0x2, URZ ;  /* 0x000000020a0e7890 */ /* 0x000fe2000ff5e0ff */
[----:B------:R-:W-:Y:S01]  /*28760*/  UMOV UR13, URZ ;  /* 0x000000ff000d7c82 */ /* 0x000fe20008000000 */
[----:B------:R-:W-:Y:S01]  /*28770*/  UMOV UR15, URZ ;  /* 0x000000ff000f7c82 */ /* 0x000fe20008000000 */
[----:B------:R-:W-:Y:S02]  /*28780*/  UIADD3.X UR13, UPT, UPT, UR13, 0x40004040, URZ, UP1, !UPT ;  /* 0x400040400d0d7890 */ /* 0x000fe40008ffe4ff */
[----:B------:R-:W-:Y:S01]  /*28790*/  UIADD3.X UR15, UPT, UPT, UR15, 0x40004040, URZ, UP2, !UPT ;  /* 0x400040400f0f7890 */ /* 0x000fe200097fe4ff */
[----:B0-----:R-:W-:Y:S01]  /*287a0*/  BAR.SYNC.DEFER_BLOCKING 0x0 ;  /* 0x0000000000007b1d */ /* 0x001fe20000010000 */
[----:B------:R-:W-:Y:S01]  /*287b0*/  ISETP.NE.U32.AND P3, PT, R0, RZ, PT ;  /* 0x000000ff0000720c */ /* 0x000fe20003f65070 */
[----:B----4-:R-:W-:-:S02]  /*287c0*/  IMAD.SHL.U32 R5, R5, 0x80, RZ ;  /* 0x0000008005057824 */ /* 0x010fc400078e00ff */
[----:B------:R-:W-:Y:S02]  /*287d0*/  IMAD.SHL.U32 R90, R4, 0x80, RZ ;  /* 0x00000080045a7824 */ /* 0x000fe400078e00ff */
[----:B--2---:R-:W-:Y:S08]  /*287e0*/  @P2 BRA `(.L_x_6) ;  /* 0x00000004007c2947 */ /* 0x004ff00003800000 */
[----:B------:R-:W-:Y:S02]  /*287f0*/  USHF.R.U32.HI UR58, URZ, 0x4, UR4 ;  /* 0x00000004ff3a7899 */ /* 0x000fe40008011604 */
[----:B------:R-:W-:Y:S02]  /*28800*/  UIADD3 UR11, UPT, UPT, UR4, 0x10000, URZ ;  /* 0x00010000040b7890 */ /* 0x000fe4000fffe0ff */
[----:B------:R-:W-:Y:S02]  /*28810*/  USGXT.U32 UR58, UR58, 0xe ;  /* 0x0000000e3a3a789a */ /* 0x000fe40008000000 */
[----:B------:R-:W-:Y:S02]  /*28820*/  USHF.R.U32.HI UR11, URZ, 0x4, UR11 ;  /* 0x00000004ff0b7899 */ /* 0x000fe4000801160b */
[----:B------:R-:W-:Y:S02]  /*28830*/  UIADD3 UR28, UP1, UPT, UR58, 0x4000080, URZ ;  /* 0x040000803a1c7890 */ /* 0x000fe4000ff3e0ff */
[----:B------:R-:W-:Y:S01]  /*28840*/  USGXT.U32 UR16, UR11, 0xe ;  /* 0x0000000e0b10789a */ /* 0x000fe20008000000 */
[----:B------:R-:W-:Y:S01]  /*28850*/  UMOV UR9, URZ ;  /* 0x000000ff00097c82 */ /* 0x000fe20008000000 */
[----:B------:R-:W-:Y:S01]  /*28860*/  UMOV UR56, UR8 ;  /* 0x0000000800387c82 */ /* 0x000fe20008000000 */
[----:B------:R-:W-:-:S02]  /*28870*/  UIADD3.X UR29, UPT, UPT, UR9, 0x40004040, URZ, UP1, !UPT ;  /* 0x40004040091d7890 */ /* 0x000fc40008ffe4ff */
[----:B------:R-:W-:Y:S01]  /*28880*/  UIADD3 UR18, UP1, UPT, UR16, 0x2, URZ ;  /* 0x0000000210127890 */ /* 0x000fe2000ff3e0ff */
[----:B------:R-:W-:Y:S01]  /*28890*/  UMOV UR57, URZ ;  /* 0x000000ff00397c82 */ /* 0x000fe20008000000 */
[----:B------:R-:W-:Y:S01]  /*288a0*/  UMOV UR17, URZ ;  /* 0x000000ff00117c82 */ /* 0x000fe20008000000 */
[----:B------:R-:W-:Y:S01]  /*288b0*/  UMOV UR9, UR56 ;  /* 0x0000003800097c82 */ /* 0x000fe20008000000 */
[----:B------:R-:W-:Y:S02]  /*288c0*/  UIADD3.X UR19, UPT, UPT, UR17, 0x40004040, URZ, UP1, !UPT ;  /* 0x4000404011137890 */ /* 0x000fe40008ffe4ff */
[----:B------:R-:W-:Y:S02]  /*288d0*/  ULOP3.LUT UR56, UR58, 0x4000000, URZ, 0xfc, !UPT ;  /* 0x040000003a387892 */ /* 0x000fe4000f8efcff */
[----:B------:R-:W-:Y:S02]  /*288e0*/  UIADD3.64 UR58, UPT, UPT, UR28, 0x80, URZ ;  /* 0x000000801c3a7897 */ /* 0x000fe4000fffe0ff */
[----:B------:R-:W-:-:S02]  /*288f0*/  UIADD3.64 UR64, UPT, UPT, UR18, 0x2, URZ ;  /* 0x0000000212407897 */ /* 0x000fc4000fffe0ff */
[----:B------:R-:W-:Y:S02]  /*28900*/  UIADD3.64 UR60, UPT, UPT, UR28, 0x100, URZ ;  /* 0x000001001c3c7897 */ /* 0x000fe4000fffe0ff */
[----:B------:R-:W-:Y:S01]  /*28910*/  UIADD3.64 UR68, UPT, UPT, UR18, 0x4, URZ ;  /* 0x0000000412447897 */ /* 0x000fe2000fffe0ff */
[----:B------:R-:W-:Y:S01]  /*28920*/  UMOV UR46, 0x0 ;  /* 0x00000000002e7882 */ /* 0x000fe20000000000 */
[----:B------:R-:W-:Y:S01]  /*28930*/  UMOV UR47, 0x8408490 ;  /* 0x08408490002f7882 */ /* 0x000fe20000000000 */
[----:B------:R-:W-:Y:S01]  /*28940*/  UMOV UR17, 0x40004040 ;  /* 0x4000404000117882 */ /* 0x000fe20000000000 */
[----:B------:R-:W-:Y:S01]  /*28950*/  UMOV UR57, 0x40004040 ;  /* 0x4000404000397882 */ /* 0x000fe20000000000 */
[----:B------:R-:W-:Y:S01]  /*28960*/  UMOV UR40, 0x0 ;  /* 0x0000000000287882 */ /* 0x000fe20000000000 */
[----:B------:R0:W-:Y:S01]  /*28970*/  UTCHMMA gdesc[UR56], gdesc[UR16], tmem[UR5], tmem[UR46], idesc[UR47], !UPT ;  /* 0x00ff2e10380075ea */ /* 0x0001e2000f800005 */
[----:B------:R-:W-:Y:S01]  /*28980*/  UMOV UR41, 0x8408490 ;  /* 0x0840849000297882 */ /* 0x000fe20000000000 */
[----:B------:R-:W-:-:S02]  /*28990*/  UIADD3.64 UR62, UPT, UPT, UR28, 0x180, URZ ;  /* 0x000001801c3e7897 */ /* 0x000fc4000fffe0ff */
[----:B------:R1:W-:Y:S01]  /*289a0*/  UTCHMMA gdesc[UR28], gdesc[UR18], tmem[UR5], tmem[UR40], idesc[UR41], UPT ;  /* 0x00ff28121c0075ea */ /* 0x0003e2000b800005 */
[----:B------:R-:W-:Y:S01]  /*289b0*/  UMOV UR32, 0x0 ;  /* 0x0000000000207882 */ /* 0x000fe20000000000 */
[----:B------:R-:W-:Y:S01]  /*289c0*/  UMOV UR33, 0x8408490 ;  /* 0x0840849000217882 */ /* 0x000fe20000000000 */
[----:B------:R-:W-:Y:S01]  /*289d0*/  UMOV UR44, 0x0 ;  /* 0x00000000002c7882 */ /* 0x000fe20000000000 */
[----:B------:R-:W-:Y:S01]  /*289e0*/  UMOV UR45, 0x8408490 ;  /* 0x08408490002d7882 */ /* 0x000fe20000000000 */
[----:B------:R2:W-:Y:S01]  /*289f0*/  UTCHMMA gdesc[UR58], gdesc[UR64], tmem[UR5], tmem[UR32], idesc[UR33], UPT ;  /* 0x00ff20403a0075ea */ /* 0x0005e2000b800005 */
[----:B------:R-:W-:Y:S01]  /*28a00*/  UIADD3.64 UR66, UPT, UPT, UR28, 0x200, URZ ;  /* 0x000002001c427897 */ /* 0x000fe2000fffe0ff */
[----:B------:R3:W-:Y:S01]  /*28a10*/  UTCHMMA gdesc[UR60], gdesc[UR68], tmem[UR5], tmem[UR44], idesc[UR45], UPT ;  /* 0x00ff2c443c0075ea */ /* 0x0007e2000b800005 */
[----:B0-----:R-:W-:Y:S02]  /*28a20*/  UIADD3.64 UR56, UPT, UPT, UR18, 0x7fe, URZ ;  /* 0x000007fe12387897 */ /* 0x001fe4000fffe0ff */
[----:B------:R-:W-:Y:S01]  /*28a30*/  UIADD3.64 UR46, UPT, UPT, UR28, 0x280, URZ ;  /* 0x000002801c2e7897 */ /* 0x000fe2000fffe0ff */
[----:B------:R-:W-:Y:S01]  /*28a40*/  UMOV UR54, 0x0 ;  /* 0x0000000000367882 */ /* 0x000fe20000000000 */
[----:B------:R-:W-:Y:S01]  /*28a50*/  UMOV UR55, 0x8408490 ;  /* 0x0840849000377882 */ /* 0x000fe20000000000 */
[----:B-1----:R-:W-:-:S02]  /*28a60*/  UIADD3.64 UR40, UPT, UPT, UR28, 0x300, URZ ;  /* 0x000003001c287897 */ /* 0x002fc4000fffe0ff */
[----:B--2---:R-:W-:Y:S02]  /*28a70*/  UIADD3.64 UR58, UPT, UPT, UR18, 0x800, URZ ;  /* 0x00000800123a7897 */ /* 0x004fe4000fffe0ff */
[----:B------:R0:W-:Y:S01]  /*28a80*/  UTCHMMA gdesc[UR62], gdesc[UR56], tmem[UR5], tmem[UR54], idesc[UR55], UPT ;  /* 0x00ff36383e0075ea */ /* 0x0001e2000b800005 */
[----:B---3--:R-:W-:Y:S01]  /*28a90*/  UIADD3.64 UR60, UPT, UPT, UR18, 0x802, URZ ;  /* 0x00000802123c7897 */ /* 0x008fe2000fffe0ff */
[----:B------:R-:W-:Y:S01]  /*28aa0*/  UMOV UR50, 0x0 ;  /* 0x0000000000327882 */ /* 0x000fe20000000000 */
[----:B------:R-:W-:Y:S01]  /*28ab0*/  UMOV UR51, 0x8408490 ;  /* 0x0840849000337882 */ /* 0x000fe20000000000 */
[----:B------:R-:W-:Y:S02]  /*28ac0*/  UIADD3 UR76, UPT, UPT, UR5, 0x100, URZ ;  /* 0x00000100054c7890 */ /* 0x000fe4000fffe0ff */
[----:B------:R-:W-:Y:S01]  /*28ad0*/  UIADD3.64 UR32, UPT, UPT, UR28, 0x780, URZ ;  /* 0x000007801c207897 */ /* 0x000fe2000fffe0ff */
[----:B------:R1:W-:Y:S01]  /*28ae0*/  UTCHMMA gdesc[UR66], gdesc[UR58], tmem[UR5], tmem[UR50], idesc[UR51], UPT ;  /* 0x00ff323a420075ea */ /* 0x0003e2000b800005 */
[----:B------:R-:W-:-:S02]  /*28af0*/  UIADD3 UR75, UPT, UPT, UR5, 0x100, URZ ;  /* 0x00000100054b7890 */ /* 0x000fc4000fffe0ff */
[----:B0-----:R-:W-:Y:S02]  /*28b00*/  UIADD3.64 UR62, UPT, UPT, UR18, 0x804, URZ ;  /* 0x00000804123e7897 */ /* 0x001fe4000fffe0ff */
[----:B------:R-:W-:Y:S01]  /*28b10*/  UIADD3.64 UR44, UPT, UPT, UR28, 0x800, URZ ;  /* 0x000008001c2c7897 */ /* 0x000fe2000fffe0ff */
[----:B------:R-:W-:Y:S01]  /*28b20*/  UMOV UR38, 0x0 ;  /* 0x0000000000267882 */ /* 0x000fe20000000000 */
[----:B------:R-:W-:Y:S01]  /*28b30*/  UMOV UR39, 0x8408490 ;  /* 0x0840849000277882 */ /* 0x000fe20000000000 */
[----:B------:R-:W-:Y:S02]  /*28b40*/  UIADD3 UR74, UPT, UPT, UR5, 0x100, URZ ;  /* 0x00000100054a7890 */ /* 0x000fe4000fffe0ff */
[----:B------:R0:W-:Y:S01]  /*28b50*/  UTCHMMA gdesc[UR46], gdesc[UR60], tmem[UR5], tmem[UR38], idesc[UR39], UPT ;  /* 0x00ff263c2e0075ea */ /* 0x0001e2000b800005 */
[----:B------:R-:W-:Y:S02]  /*28b60*/  UIADD3.64 UR54, UPT, UPT, UR28, 0x880, URZ ;  /* 0x000008801c367897 */ /* 0x000fe4000fffe0ff */
[----:B------:R-:W-:-:S02]  /*28b70*/  UIADD3 UR73, UPT, UPT, UR5, 0x100, URZ ;  /* 0x0000010005497890 */ /* 0x000fc4000fffe0ff */
[----:B-1----:R-:W-:Y:S02]  /*28b80*/  UIADD3.64 UR66, UPT, UPT, UR28, 0x900, URZ ;  /* 0x000009001c427897 */ /* 0x002fe4000fffe0ff */
[----:B------:R-:W-:Y:S02]  /*28b90*/  UIADD3 UR72, UPT, UPT, UR5, 0x100, URZ ;  /* 0x0000010005487890 */ /* 0x000fe4000fffe0ff */
[----:B------:R-:W-:Y:S02]  /*28ba0*/  UIADD3.64 UR50, UPT, UPT, UR28, 0x980, URZ ;  /* 0x000009801c327897 */ /* 0x000fe4000fffe0ff */
[----:B------:R-:W-:Y:S02]  /*28bb0*/  UIADD3 UR71, UPT, UPT, UR5, 0x100, URZ ;  /* 0x0000010005477890 */ /* 0x000fe4000fffe0ff */
[----:B0-----:R-:W-:Y:S01]  /*28bc0*/  UIADD3.64 UR46, UPT, UPT, UR28, 0xa00, URZ ;  /* 0x00000a001c2e7897 */ /* 0x001fe2000fffe0ff */
[----:B------:R-:W-:Y:S01]  /*28bd0*/  UMOV UR22, 0x0 ;  /* 0x0000000000167882 */ /* 0x000fe20000000000 */
[----:B------:R-:W-:Y:S01]  /*28be0*/  UMOV UR23, 0x8408490 ;  /* 0x0840849000177882 */ /* 0x000fe20000000000 */
[----:B------:R-:W-:-:S02]  /*28bf0*/  UIADD3 UR70, UPT, UPT, UR5, 0x100, URZ ;  /* 0x0000010005467890 */ /* 0x000fc4000fffe0ff */
[----:B------:R0:W-:Y:S01]  /*28c00*/  UTCHMMA gdesc[UR40], gdesc[UR62], tmem[UR5], tmem[UR22], idesc[UR23], UPT ;  /* 0x00ff163e280075ea */ /* 0x0001e2000b800005 */
[----:B------:R-:W-:Y:S01]  /*28c10*/  UIADD3.64 UR38, UPT, UPT, UR28, 0xa80, URZ ;  /* 0x00000a801c267897 */ /* 0x000fe2000fffe0ff */
[----:B------:R-:W-:Y:S01]  /*28c20*/  UMOV UR34, 0x0 ;  /* 0x0000000000227882 */ /* 0x000fe20000000000 */
[----:B------:R-:W-:Y:S01]  /*28c30*/  UMOV UR35, 0x8408490 ;  /* 0x0840849000237882 */ /* 0x000fe20000000000 */
[----:B------:R-:W-:Y:S01]  /*28c40*/  UIADD3 UR11, UPT, UPT, UR5, 0x100, URZ ;  /* 0x00000100050b7890 */ /* 0x000fe2000fffe0ff */
[----:B------:R0:W-:Y:S01]  /*28c50*/  UTCHMMA gdesc[UR32], gdesc[UR16], tmem[UR76], tmem[UR34], idesc[UR35], !UPT ;  /* 0x00ff2210200075ea */ /* 0x0001e2000f80004c */
[----:B------:R-:W-:Y:S01]  /*28c60*/  UIADD3.64 UR28, UPT, UPT, UR28, 0xb00, URZ ;  /* 0x00000b001c1c7897 */ /* 0x000fe2000fffe0ff */
[----:B------:R-:W-:Y:S01]  /*28c70*/  UMOV UR24, 0x0 ;  /* 0x0000000000187882 */ /* 0x000fe20000000000 */
[----:B------:R-:W-:Y:S01]  /*28c80*/  UMOV UR25, 0x8408490 ;  /* 0x0840849000197882 */ /* 0x000fe20000000000 */
[----:B------:R-:W-:Y:S01]  /*28c90*/  UMOV UR52, 0x0 ;  /* 0x0000000000347882 */ /* 0x000fe20000000000 */
[----:B------:R-:W-:Y:S01]  /*28ca0*/  UMOV UR53, 0x8408490 ;  /* 0x0840849000357882 */ /* 0x000fe20000000000 */
[----:B------:R-:W-:Y:S01]  /*28cb0*/  UMOV UR48, 0x0 ;  /* 0x0000000000307882 */ /* 0x000fe20000000000 */
[----:B------:R-:W-:Y:S01]  /*28cc0*/  UMOV UR49, 0x8408490 ;  /* 0x0840849000317882 */ /* 0x000fe20000000000 */
[----:B------:R0:W-:Y:S01]  /*28cd0*/  UTCHMMA gdesc[UR44], gdesc[UR18], tmem[UR75], tmem[UR24], idesc[UR25], UPT ;  /* 0x00ff18122c0075ea */ /* 0x0001e2000b80004b */
        /* <DEDUP_REMOVED lines=12> */
[----:B------:R0:W-:Y:S01]  /*28da0*/  UTCHMMA gdesc[UR38], gdesc[UR60], tmem[UR70], tmem[UR30], idesc[UR31], UPT ;  /* 0x00ff1e3c260075ea */ /* 0x0001e2000b800046 */
[----:B------:R0:W-:Y:S01]  /*28db0*/  UTCHMMA gdesc[UR28], gdesc[UR62], tmem[UR11], tmem[UR26], idesc[UR27], UPT ;  /* 0x00ff1a3e1c0075ea */ /* 0x0001e2000b80000b */
[----:B------:R0:W-:Y:S01]  /*28dc0*/  UTCBAR [UR9], URZ ;  /* 0x000000ff090073e9 */ /* 0x0001e200080000ff */
[----:B------:R-:W-:Y:S01]  /*28dd0*/  NOP ;  /* 0x0000000000007918 */ /* 0x000fe20000000000 */
.L_x_6:
[----:B------:R1:W-:Y:S01]  /*28de0*/  STL [R1+0xa58], RZ ;  /* 0x000a58ff01007387 */ /* 0x0003e20000100800 */
[----:B0-----:R-:W-:Y:S01]  /*28df0*/  UMOV UR60, URZ ;  /* 0x000000ff003c7c82 */ /* 0x001fe20008000000 */
[----:B------:R-:W-:Y:S01]  /*28e00*/  UMOV UR16, UR14 ;  /* 0x0000000e00107c82 */ /* 0x000fe20008000000 */
[----:B------:R-:W-:Y:S01]  /*28e10*/  UMOV UR17, UR15 ;  /* 0x0000000f00117c82 */ /* 0x000fe20008000000 */
[----:B------:R-:W-:Y:S05]  /*28e20*/  @!P3 BRA `(.L_x_7) ;  /* 0x000002200080b947 */ /* 0x000fea0003800000 */
[----:B------:R-:W-:Y:S01]  /*28e30*/  SHF.R.S32.HI R0, RZ, 0x1f, R5 ;  /* 0x0000001fff007819 */ /* 0x000fe20000011405 */
[C---:B------:R-:W-:Y:S01]  /*28e40*/  IMAD.SHL.U32 R4, R5.reuse, 0x2, RZ ;  /* 0x0000000205047824 */ /* 0x040fe200078e00ff */
[----:B------:R-:W-:Y:S01]  /*28e50*/  SHF.R.S32.HI R91, RZ, 0x1f, R90 ;  /* 0x0000001fff5b7819 */ /* 0x000fe2000001145a */
[----:B------:R-:W-:Y:S01]  /*28e60*/  ULOP3.LUT UR14, UR7, 0x4000000, URZ, 0xfc, !UPT ;  /* 0x04000000070e7892 */ /* 0x000fe2000f8efcff */
[----:B------:R-:W-:Y:S01]  /*28e70*/  SHF.L.U64.HI R0, R5, 0x1, R0 ;  /* 0x0000000105007819 */ /* 0x000fe20000010200 */
[----:B------:R-:W-:Y:S01]  /*28e80*/  UIADD3.64 UR18, UPT, UPT, UR12, 0x80, URZ ;  /* 0x000000800c127897 */ /* 0x000fe2000fffe0ff */
[C---:B------:R-:W-:Y:S01]  /*28e90*/  SHF.L.U64.HI R5, R90.reuse, 0x1, R91 ;  /* 0x000000015a057819 */ /* 0x040fe2000001025b */
[----:B------:R-:W-:Y:S01]  /*28ea0*/  IMAD.SHL.U32 R90, R90, 0x2, RZ ;  /* 0x000000025a5a7824 */ /* 0x000fe200078e00ff */
[----:B------:R-:W-:Y:S02]  /*28eb0*/  UIADD3.64 UR22, UPT, UPT, UR16, 0x2, URZ ;  /* 0x0000000210167897 */ /* 0x000fe4000fffe0ff */
[----:B------:R-:W-:-:S02]  /*28ec0*/  UIADD3.64 UR24, UPT, UPT, UR12, 0x100, URZ ;  /* 0x000001000c187897 */ /* 0x000fc4000fffe0ff */
[----:B------:R-:W-:Y:S02]  /*28ed0*/  UIADD3.64 UR26, UPT, UPT, UR16, 0x4, URZ ;  /* 0x00000004101a7897 */ /* 0x000fe4000fffe0ff */
[----:B------:R-:W-:Y:S02]  /*28ee0*/  UIADD3.64 UR28, UPT, UPT, UR12, 0x180, URZ ;  /* 0x000001800c1c7897 */ /* 0x000fe4000fffe0ff */
[----:B------:R-:W-:Y:S02]  /*28ef0*/  UIADD3.64 UR30, UPT, UPT, UR16, 0x7fe, URZ ;  /* 0x000007fe101e7897 */ /* 0x000fe4000fffe0ff */
[----:B------:R-:W-:Y:S02]  /*28f00*/  UIADD3.64 UR32, UPT, UPT, UR12, 0x200, URZ ;  /* 0x000002000c207897 */ /* 0x000fe4000fffe0ff */
        /* <DEDUP_REMOVED lines=12> */
[----:B------:R-:W-:Y:S01]  /*28fd0*/  UIADD3.64 UR58, UPT, UPT, UR12, 0xb00, URZ ;  /* 0x00000b000c3a7897 */ /* 0x000fe2000fffe0ff */
[----:B------:R-:W-:Y:S01]  /*28fe0*/  UMOV UR9, 0x1 ;  /* 0x0000000100097882 */ /* 0x000fe20000000000 */
[----:B------:R-:W-:Y:S01]  /*28ff0*/  UMOV UR7, URZ ;  /* 0x000000ff00077c82 */ /* 0x000fe20008000000 */
[----:B------:R-:W-:-:S09]  /*29000*/  UMOV UR11, 0x40004040 ;  /* 0x40004040000b7882 */ /* 0x000fd20000000000 */
.L_x_10:
[----:B-----5:R-:W-:Y:S04]  /*29010*/  STL.64 [R1+0x1918], R8 ;  /* 0x0019180801007387 */ /* 0x020fe80000100a00 */
[----:B------:R0:W-:Y:S04]  /*29020*/  STL.64 [R1+0x1910], R6 ;  /* 0x0019100601007387 */ /* 0x0001e80000100a00 */
[----:B------:R2:W-:Y:S01]  /*29030*/  STL.64 [R1+0x1900], R2 ;  /* 0x0019000201007387 */ /* 0x0005e20000100a00 */
[-C--:B0-----:R-:W-:Y:S02]  /*29040*/  IADD3 R6, P2, PT, R88, R90.reuse, RZ ;  /* 0x0000005a58067210 */ /* 0x081fe40007f5e0ff */
[----:B--2---:R-:W-:-:S03]  /*29050*/  IADD3 R3, P3, PT, R86, R90, RZ ;  /* 0x0000005a56037210 */ /* 0x004fc60007f7e0ff */
[----:B------:R0:W-:Y:S01]  /*29060*/  STL [R1+0x1514], R6 ;  /* 0x0015140601007387 */ /* 0x0001e20000100800 */
[----:B------:R-:W-:-:S03]  /*29070*/  IADD3 R2, P4, PT, R84, R90, RZ ;  /* 0x0000005a54027210 */ /* 0x000fc60007f9e0ff */
[----:B------:R2:W-:Y:S04]  /*29080*/  STL [R1+0x1518], R3 ;  /* 0x0015180301007387 */ /* 0x0005e80000100800 */
[----:B------:R3:W-:Y:S01]  /*29090*/  STL [R1+0x151c], R2 ;  /* 0x00151c0201007387 */ /* 0x0007e20000100800 */
[----:B0-----:R-:W-:Y:S01]  /*290a0*/  IADD3 R6, P5, PT, R82, R90, RZ ;  /* 0x0000005a52067210 */ /* 0x001fe20007fbe0ff */
[----:B--2---:R-:W-:-:S04]  /*290b0*/  IMAD.X R3, R89, 0x1, R5, P2 ;  /* 0x0000000159037824 */ /* 0x004fc800010e0605 */
[----:B------:R0:W-:Y:S01]  /*290c0*/  STL [R1+0x1520], R6 ;  /* 0x0015200601007387 */ /* 0x0001e20000100800 */
[----:B---3--:R-:W-:-:S03]  /*290d0*/  IMAD.X R2, R87, 0x1, R5, P3 ;  /* 0x0000000157027824 */ /* 0x008fc600018e0605 */
[----:B------:R2:W-:Y:S04]  /*290e0*/  STL [R1+0x1504], R3 ;  /* 0x0015040301007387 */ /* 0x0005e80000100800 */
[----:B------:R3:W-:Y:S01]  /*290f0*/  STL [R1+0x1508], R2 ;  /* 0x0015080201007387 */ /* 0x0007e20000100800 */
[--C-:B0-----:R-:W-:Y:S02]  /*29100*/  IMAD.X R6, R85, 0x1, R5.reuse, P4 ;  /* 0x0000000155067824 */ /* 0x101fe400020e0605 */
[----:B--2---:R-:W-:-:S03]  /*29110*/  IMAD.X R3, R83, 0x1, R5, P5 ;  /* 0x0000000153037824 */ /* 0x004fc600028e0605 */
[----:B------:R0:W-:Y:S01]  /*29120*/  STL [R1+0x150c], R6 ;  /* 0x00150c0601007387 */ /* 0x0001e20000100800 */
[----:B---3--:R-:W-:-:S03]  /*29130*/  IADD3 R2, P2, PT, R64, R90, RZ ;  /* 0x0000005a40027210 */ /* 0x008fc60007f5e0ff */
[----:B------:R2:W-:Y:S04]  /*29140*/  STL [R1+0x1510], R3 ;  /* 0x0015100301007387 */ /* 0x0005e80000100800 */
[----:B------:R3:W-:Y:S01]  /*29150*/  STL [R1+0x14cc], R2 ;  /* 0x0014cc0201007387 */ /* 0x0007e20000100800 */
[----:B------:R-:W-:Y:S01]  /*29160*/  IMAD.X R64, R65, 0x1, R5, P2 ;  /* 0x0000000141407824 */ /* 0x000fe200010e0605 */
[-C--:B0-----:R-:W-:Y:S02]  /*29170*/  IADD3 R6, P3, PT, R62, R90.reuse, RZ ;  /* 0x0000005a3e067210 */ /* 0x081fe40007f7e0ff */
[----:B--2---:R-:W-:-:S03]  /*29180*/  IADD3 R3, P4, PT, R52, R90, RZ ;  /* 0x0000005a34037210 */ /* 0x004fc60007f9e0ff */
[----:B------:R0:W-:Y:S01]  /*29190*/  STL [R1+0x14d0], R6 ;  /* 0x0014d00601007387 */ /* 0x0001e20000100800 */
[--C-:B------:R-:W-:Y:S01]  /*291a0*/  IMAD.X R62, R63, 0x1, R5.reuse, P3 ;  /* 0x000000013f3e7824 */ /* 0x100fe200018e0605 */
[----:B---3--:R-:W-:Y:S02]  /*291b0*/  IADD3 R2, P5, PT, R50, R90, RZ ;  /* 0x0000005a32027210 */ /* 0x008fe40007fbe0ff */
[----:B------:R2:W-:Y:S01]  /*291c0*/  STL [R1+0x14d4], R3 ;  /* 0x0014d40301007387 */ /* 0x0005e20000100800 */
[----:B------:R-:W-:-:S03]  /*291d0*/  IMAD.X R52, R53, 0x1, R5, P4 ;  /* 0x0000000135347824 */ /* 0x000fc600020e0605 */
[----:B------:R-:W-:Y:S01]  /*291e0*/  STL [R1+0x1908], R64 ;  /* 0x0019084001007387 */ /* 0x000fe20000100800 */
[--C-:B------:R-:W-:Y:S01]  /*291f0*/  IMAD.X R50, R51, 0x1, R5.reuse, P5 ;  /* 0x0000000133327824 */ /* 0x100fe200028e0605 */
[-C--:B0-----:R-:W-:Y:S02]  /*29200*/  IADD3 R6, P3, PT, R38, R90.reuse, RZ ;  /* 0x0000005a26067210 */ /* 0x081fe40007f7e0ff */
[----:B------:R0:W-:Y:S01]  /*29210*/  STL [R1+0x14d8], R2 ;  /* 0x0014d80201007387 */ /* 0x0001e20000100800 */
[----:B--2---:R-:W-:Y:S02]  /*29220*/  IADD3 R3, P4, PT, R32, R90, RZ ;  /* 0x0000005a20037210 */ /* 0x004fe40007f9e0ff */
[--C-:B------:R-:W-:Y:S01]  /*29230*/  IMAD.X R38, R39, 0x1, R5.reuse, P3 ;  /* 0x0000000127267824 */ /* 0x100fe200018e0605 */
[----:B------:R-:W-:Y:S02]  /*29240*/  STL [R1+0x1920], R62 ;  /* 0x0019203e01007387 */ /* 0x000fe40000100800 */
[----:B------:R-:W-:-:S02]  /*29250*/  IMAD.X R32, R33, 0x1, R5, P4 ;  /* 0x0000000121207824 */ /* 0x000fc400020e0605 */
[----:B------:R-:W-:Y:S01]  /*29260*/  STL [R1+0x1924], R52 ;  /* 0x0019243401007387 */ /* 0x000fe20000100800 */
[----:B0-----:R-:W-:-:S03]  /*29270*/  IADD3 R2, P2, PT, R40, R90, RZ ;  /* 0x0000005a28027210 */ /* 0x001fc60007f5e0ff */
[----:B------:R-:W-:Y:S02]  /*29280*/  STL [R1+0x1928], R50 ;  /* 0x0019283201007387 */ /* 0x000fe40000100800 */
[----:B------:R-:W-:Y:S02]  /*29290*/  IMAD.X R40, R41, 0x1, R5, P2 ;  /* 0x0000000129287824 */ /* 0x000fe400010e0605 */
[----:B------:R0:W-:Y:S04]  /*292a0*/  STL [R1+0x14dc], R2 ;  /* 0x0014dc0201007387 */ /* 0x0001e80000100800 */
[----:B------:R2:W-:Y:S04]  /*292b0*/  STL [R1+0x14e0], R6 ;  /* 0x0014e00601007387 */ /* 0x0005e80000100800 */
[----:B------:R3:W-:Y:S01]  /*292c0*/  STL [R1+0x14e4], R3 ;  /* 0x0014e40301007387 */ /* 0x0007e20000100800 */
[----:B0-----:R-:W-:-:S03]  /*292d0*/  IADD3 R2, P5, PT, R30, R90, RZ ;  /* 0x0000005a1e027210 */ /* 0x001fc60007fbe0ff */
[----:B------:R-:W-:Y:S01]  /*292e0*/  STL [R1+0x192c], R40 ;  /* 0x00192c2801007387 */ /* 0x000fe20000100800 */
[-C--:B--2---:R-:W-:Y:S01]  /*292f0*/  IADD3 R6, P3, PT, R22, R90.reuse, RZ ;  /* 0x0000005a16067210 */ /* 0x084fe20007f7e0ff */
[--C-:B------:R-:W-:Y:S02]  /*29300*/  IMAD.X R30, R31, 0x1, R5.reuse, P5 ;  /* 0x000000011f1e7824 */ /* 0x100fe400028e0605 */
[----:B------:R0:W-:Y:S01]  /*29310*/  STL [R1+0x14e8], R2 ;  /* 0x0014e80201007387 */ /* 0x0001e20000100800 */
[----:B---3--:R-:W-:Y:S01]  /*29320*/  IADD3 R3, P4, PT, R16, R90, RZ ;  /* 0x0000005a10037210 */ /* 0x008fe20007f9e0ff */
[--C-:B------:R-:W-:Y:S02]  /*29330*/  IMAD.X R22, R23, 0x1, R5.reuse, P3 ;  /* 0x0000000117167824 */ /* 0x100fe400018e0605 */
[----:B------:R-:W-:Y:S02]  /*29340*/  STL [R1+0x1930], R38 ;  /* 0x0019302601007387 */ /* 0x000fe40000100800 */
[----:B------:R-:W-:-:S02]  /*29350*/  IMAD.X R16, R17, 0x1, R5, P4 ;  /* 0x0000000111107824 */ /* 0x000fc400020e0605 */
[----:B------:R-:W-:Y:S01]  /*29360*/  STL [R1+0x1934], R32 ;  /* 0x0019342001007387 */ /* 0x000fe20000100800 */
[----:B0-----:R-:W-:-:S05]  /*29370*/  IADD3 R2, P2, PT, R24, R90, RZ ;  /* 0x0000005a18027210 */ /* 0x001fca0007f5e0ff */
[----:B------:R0:W-:Y:S01]  /*29380*/  STL [R1+0x14ec], R2 ;  /* 0x0014ec0201007387 */ /* 0x0001e20000100800 */
[----:B------:R-:W-:-:S03]  /*29390*/  IMAD.X R24, R25, 0x1, R5, P2 ;  /* 0x0000000119187824 */ /* 0x000fc600010e0605 */
[----:B------:R2:W-:Y:S04]  /*293a0*/  STL [R1+0x14f0], R6 ;  /* 0x0014f00601007387 */ /* 0x0005e80000100800 */
[----:B------:R3:W-:Y:S01]  /*293b0*/  STL [R1+0x14f4], R3 ;  /* 0x0014f40301007387 */ /* 0x0007e20000100800 */
[-C--:B0-----:R-:W-:Y:S02]  /*293c0*/  IADD3 R2, P5, PT, R14, R90.reuse, RZ ;  /* 0x0000005a0e027210 */ /* 0x081fe40007fbe0ff */
[----:B--2---:R-:W-:-:S03]  /*293d0*/  IADD3 R6, P2, PT, R80, R90, RZ ;  /* 0x0000005a50067210 */ /* 0x004fc60007f5e0ff */
[----:B------:R0:W-:Y:S01]  /*293e0*/  STL [R1+0x14f8], R2 ;  /* 0x0014f80201007387 */ /* 0x0001e20000100800 */
[----:B------:R-:W-:Y:S01]  /*293f0*/  IMAD.X R14, R15, 0x1, R5, P5 ;  /* 0x000000010f0e7824 */ /* 0x000fe200028e0605 */
[-C--:B---3--:R-:W-:Y:S02]  /*29400*/  IADD3 R3, P3, PT, R78, R90.reuse, RZ ;  /* 0x0000005a4e037210 */ /* 0x088fe40007f7e0ff */
[----:B------:R2:W-:Y:S04]  /*29410*/  STL [R1+0x152c], R6 ;  /* 0x00152c0601007387 */ /* 0x0005e80000100800 */
[----:B------:R3:W-:Y:S01]  /*29420*/  STL [R1+0x1530], R3 ;  /* 0x0015300301007387 */ /* 0x0007e20000100800 */
[-C--:B0-----:R-:W-:Y:S02]  /*29430*/  IADD3 R2, P4, PT, R76, R90.reuse, RZ ;  /* 0x0000005a4c027210 */ /* 0x081fe40007f9e0ff */
[----:B--2---:R-:W-:-:S03]  /*29440*/  IADD3 R6, P5, PT, R74, R90, RZ ;  /* 0x0000005a4a067210 */ /* 0x004fc60007fbe0ff */
[----:B------:R0:W-:Y:S01]  /*29450*/  STL [R1+0x14fc], R2 ;  /* 0x0014fc0201007387 */ /* 0x0001e20000100800 */
[--C-:B------:R-:W-:Y:S02]  /*29460*/  IMAD.X R76, R77, 0x1, R5.reuse, P4 ;  /* 0x000000014d4c7824 */ /* 0x100fe400020e0605 */
[--C-:B---3--:R-:W-:Y:S01]  /*29470*/  IMAD.X R3, R81, 0x1, R5.reuse, P2 ;  /* 0x0000000151037824 */ /* 0x108fe200010e0605 */
[----:B------:R2:W-:Y:S01]  /*29480*/  STL [R1+0x1500], R6 ;  /* 0x0015000601007387 */ /* 0x0005e20000100800 */
[----:B------:R-:W-:-:S03]  /*29490*/  IMAD.X R74, R75, 0x1, R5, P5 ;  /* 0x000000014b4a7824 */ /* 0x000fc600028e0605 */
[----:B------:R3:W-:Y:S01]  /*294a0*/  STL [R1+0x1524], R3 ;  /* 0x0015240301007387 */ /* 0x0007e20000100800 */
[----:B0-----:R-:W-:Y:S01]  /*294b0*/  IMAD.X R2, R79, 0x1, R5, P3 ;  /* 0x000000014f027824 */ /* 0x001fe200018e0605 */
[----:B--2---:R-:W-:-:S04]  /*294c0*/  IADD3 R6, P3, PT, R58, R90, RZ ;  /* 0x0000005a3a067210 */ /* 0x004fc80007f7e0ff */
[----:B------:R0:W-:Y:S01]  /*294d0*/  STL [R1+0x1528], R2 ;  /* 0x0015280201007387 */ /* 0x0001e20000100800 */
[----:B---3--:R-:W-:Y:S01]  /*294e0*/  IADD3 R3, P4, PT, R48, R90, RZ ;  /* 0x0000005a30037210 */ /* 0x008fe20007f9e0ff */
[----:B------:R-:W-:-:S04]  /*294f0*/  IMAD.X R58, R59, 0x1, R5, P3 ;  /* 0x000000013b3a7824 */ /* 0x000fc800018e0605 */
[----:B------:R-:W-:Y:S01]  /*29500*/  IMAD.X R48, R49, 0x1, R5, P4 ;  /* 0x0000000131307824 */ /* 0x000fe200020e0605 */
        /* <DEDUP_REMOVED lines=8> */
[--C-:B------:R-:W-:Y:S01]  /*29590*/  IMAD.X R46, R47, 0x1, R5.reuse, P5 ;  /* 0x000000012f2e7824 */ /* 0x100fe200028e0605 */
[----:B---3--:R-:W-:Y:S01]  /*295a0*/  IADD3 R3, P4, PT, R28, R90, RZ ;  /* 0x0000005a1c037210 */ /* 0x008fe20007f9e0ff */
[----:B------:R-:W-:-:S04]  /*295b0*/  IMAD.X R34, R35, 0x1, R5, P3 ;  /* 0x0000000123227824 */ /* 0x000fc800018e0605 */
[----:B------:R-:W-:Y:S01]  /*295c0*/  IMAD.X R28, R29, 0x1, R5, P4 ;  /* 0x000000011d1c7824 */ /* 0x000fe200020e0605 */
[----:B0-----:R-:W-:-:S05]  /*295d0*/  IADD3 R2, P2, PT, R36, R90, RZ ;  /* 0x0000005a24027210 */ /* 0x001fca0007f5e0ff */
[----:B------:R0:W-:Y:S01]  /*295e0*/  STL [R1+0x6c8], R2 ;  /* 0x0006c80201007387 */ /* 0x0001e20000100800 */
[----:B------:R-:W-:-:S03]  /*295f0*/  IMAD.X R36, R37, 0x1, R5, P2 ;  /* 0x0000000125247824 */ /* 0x000fc600010e0605 */
[----:B------:R-:W-:Y:S04]  /*29600*/  STL [R1+0x6cc], R6 ;  /* 0x0006cc0601007387 */ /* 0x000fe80000100800 */
[----:B------:R2:W-:Y:S01]  /*29610*/  STL [R1+0x6d0], R3 ;  /* 0x0006d00301007387 */ /* 0x0005e20000100800 */
[----:B0-----:R-:W-:-:S05]  /*29620*/  IADD3 R2, P5, PT, R26, R90, RZ ;  /* 0x0000005a1a027210 */ /* 0x001fca0007fbe0ff */
[----:B------:R0:W-:Y:S01]  /*29630*/  STL [R1+0x6d4], R2 ;  /* 0x0006d40201007387 */ /* 0x0001e20000100800 */
[-C--:B------:R-:W-:Y:S01]  /*29640*/  IADD3 R17, P4, PT, R12, R90.reuse, RZ ;  /* 0x0000005a0c117210 */ /* 0x080fe20007f9e0ff */
[----:B------:R-:W-:Y:S01]  /*29650*/  IMAD.X R26, R27, 0x1, R5, P5 ;  /* 0x000000011b1a7824 */ /* 0x000fe200028e0605 */
[-C--:B--2---:R-:W-:Y:S01]  /*29660*/  IADD3 R3, P2, PT, R20, R90.reuse, RZ ;  /* 0x0000005a14037210 */ /* 0x084fe20007f5e0ff */
[----:B------:R-:W2:Y:S01]  /*29670*/  LDL.LU.64 R52, [R1] ;  /* 0x0000000001347983 */ /* 0x000ea20000300a00 */
[----:B0-----:R-:W-:-:S03]  /*29680*/  IADD3 R2, P3, PT, R18, R90, RZ ;  /* 0x0000005a12027210 */ /* 0x001fc60007f7e0ff */
[----:B------:R-:W-:Y:S04]  /*29690*/  STL [R1+0x6d8], R3 ;  /* 0x0006d80301007387 */ /* 0x000fe80000100800 */
[----:B------:R-:W3:Y:S04]  /*296a0*/  LDL.LU.64 R8, [R1+0x8] ;  /* 0x0000080001087983 */ /* 0x000ee80000300a00 */
[----:B------:R0:W-:Y:S04]  /*296b0*/  STL [R1+0x6dc], R2 ;  /* 0x0006dc0201007387 */ /* 0x0001e80000100800 */
[----:B------:R-:W4:Y:S04]  /*296c0*/  LDL.LU.64 R6, [R1+0x10] ;  /* 0x0000100001067983 */ /* 0x000f280000300a00 */
[----:B0-----:R-:W4:Y:S01]  /*296d0*/  LDL.LU.64 R2, [R1+0x18] ;  /* 0x0000180001027983 */ /* 0x001f220000300a00 */
[----:B------:R-:W-:Y:S01]  /*296e0*/  IADD3 R15, P5, PT, R10, R90, RZ ;  /* 0x0000005a0a0f7210 */ /* 0x000fe20007fbe0ff */
[----:B------:R-:W-:-:S02]  /*296f0*/  IMAD.X R20, R21, 0x1, R5, P2 ;  /* 0x0000000115147824 */ /* 0x000fc400010e0605 */
[--C-:B------:R-:W-:Y:S01]  /*29700*/  IMAD.X R12, R13, 0x1, R5.reuse, P4 ;  /* 0x000000010d0c7824 */ /* 0x100fe200020e0605 */
[-C--:B------:R-:W-:Y:S01]  /*29710*/  IADD3 R13, P2, PT, R72, R90.reuse, RZ ;  /* 0x0000005a480d7210 */ /* 0x080fe20007f5e0ff */
[----:B------:R-:W-:Y:S01]  /*29720*/  STL [R1+0x6e0], R17 ;  /* 0x0006e01101007387 */ /* 0x000fe20000100800 */
[--C-:B------:R-:W-:Y:S02]  /*29730*/  IMAD.X R18, R19, 0x1, R5.reuse, P3 ;  /* 0x0000000113127824 */ /* 0x100fe400018e0605 */
[----:B------:R-:W-:Y:S01]  /*29740*/  IMAD.X R10, R11, 0x1, R5, P5 ;  /* 0x000000010b0a7824 */ /* 0x000fe200028e0605 */
[----:B------:R-:W-:Y:S01]  /*29750*/  STL [R1+0x6e4], R15 ;  /* 0x0006e40f01007387 */ /* 0x000fe20000100800 */
[----:B------:R-:W-:-:S03]  /*29760*/  IADD3 R11, P3, PT, R70, R90, RZ ;  /* 0x0000005a460b7210 */ /* 0x000fc60007f7e0ff */
[----:B------:R-:W4:Y:S04]  /*29770*/  LDL.LU.64 R50, [R1+0x20] ;  /* 0x0000200001327983 */ /* 0x000f280000300a00 */
[----:B------:R0:W-:Y:S04]  /*29780*/  STL [R1+0x6e8], R13 ;  /* 0x0006e80d01007387 */ /* 0x0001e80000100800 */
[----:B------:R-:W4:Y:S04]  /*29790*/  LDL.LU.64 R40, [R1+0x28] ;  /* 0x0000280001287983 */ /* 0x000f280000300a00 */
[----:B------:R1:W-:Y:S04]  /*297a0*/  STL [R1+0x6ec], R11 ;  /* 0x0006ec0b01007387 */ /* 0x0003e80000100800 */
[----:B------:R-:W4:Y:S04]  /*297b0*/  LDL.LU.64 R38, [R1+0x30] ;  /* 0x0000300001267983 */ /* 0x000f280000300a00 */
[----:B------:R-:W4:Y:S01]  /*297c0*/  LDL.LU.64 R32, [R1+0x38] ;  /* 0x0000380001207983 */ /* 0x000f220000300a00 */
[----:B0-----:R-:W-:-:S02]  /*297d0*/  IADD3 R13, P4, PT, R68, R90, RZ ;  /* 0x0000005a440d7210 */ /* 0x001fc40007f9e0ff */
[-C--:B-1----:R-:W-:Y:S01]  /*297e0*/  IADD3 R11, P5, PT, R66, R90.reuse, RZ ;  /* 0x0000005a420b7210 */ /* 0x082fe20007fbe0ff */
[--C-:B------:R-:W-:Y:S02]  /*297f0*/  IMAD.X R72, R73, 0x1, R5.reuse, P2 ;  /* 0x0000000149487824 */ /* 0x100fe400010e0605 */
[----:B------:R-:W-:Y:S04]  /*29800*/  STL [R1+0x6f0], R13 ;  /* 0x0006f00d01007387 */ /* 0x000fe80000100800 */
[----:B------:R0:W-:Y:S01]  /*29810*/  STL [R1+0x6f4], R11 ;  /* 0x0006f40b01007387 */ /* 0x0001e20000100800 */
[--C-:B------:R-:W-:Y:S01]  /*29820*/  IMAD.X R70, R71, 0x1, R5.reuse, P3 ;  /* 0x0000000147467824 */ /* 0x100fe200018e0605 */
[----:B------:R-:W-:Y:S01]  /*29830*/  IADD3 R15, P3, PT, R54, R90, RZ ;  /* 0x0000005a360f7210 */ /* 0x000fe20007f7e0ff */
[----:B------:R-:W-:-:S02]  /*29840*/  IMAD.X R68, R69, 0x1, R5, P4 ;  /* 0x0000000145447824 */ /* 0x000fc400020e0605 */
[----:B------:R-:W-:Y:S01]  /*29850*/  IMAD.X R66, R67, 0x1, R5, P5 ;  /* 0x0000000143427824 */ /* 0x000fe200028e0605 */
[-C--:B0-----:R-:W-:Y:S02]  /*29860*/  IADD3 R11, P2, PT, R56, R90.reuse, RZ ;  /* 0x0000005a380b7210 */ /* 0x081fe40007f5e0ff */
[----:B------:R-:W-:-:S03]  /*29870*/  IADD3 R13, P4, PT, R44, R90, RZ ;  /* 0x0000005a2c0d7210 */ /* 0x000fc60007f9e0ff */
[----:B------:R0:W-:Y:S01]  /*29880*/  STL [R1+0x6f8], R11 ;  /* 0x0006f80b01007387 */ /* 0x0001e20000100800 */
[----:B------:R-:W-:-:S03]  /*29890*/  IMAD.X R56, R57, 0x1, R5, P2 ;  /* 0x0000000139387824 */ /* 0x000fc600010e0605 */
[----:B------:R-:W-:Y:S01]  /*298a0*/  STL [R1+0x6fc], R15 ;  /* 0x0006fc0f01007387 */ /* 0x000fe20000100800 */
[----:B0-----:R-:W-:-:S03]  /*298b0*/  IADD3 R11, P5, PT, R42, R90, RZ ;  /* 0x0000005a2a0b7210 */ /* 0x001fc60007fbe0ff */
[----:B------:R-:W-:Y:S04]  /*298c0*/  STL [R1+0x700], R13 ;  /* 0x0007000d01007387 */ /* 0x000fe80000100800 */
[----:B------:R2:W-:Y:S01]  /*298d0*/  STL [R1+0x704], R11 ;  /* 0x0007040b01007387 */ /* 0x0005e20000100800 */
[--C-:B------:R-:W-:Y:S02]  /*298e0*/  IMAD.X R54, R55, 0x1, R5.reuse, P3 ;  /* 0x0000000137367824 */ /* 0x100fe400018e0605 */
[--C-:B------:R-:W-:Y:S02]  /*298f0*/  IMAD.X R44, R45, 0x1, R5.reuse, P4 ;  /* 0x000000012d2c7824 */ /* 0x100fe400020e0605 */
[----:B------:R-:W-:Y:S01]  /*29900*/  IMAD.X R42, R43, 0x1, R5, P5 ;  /* 0x000000012b2a7824 */ /* 0x000fe200028e0605 */
[----:B--2---:R-:W-:-:S05]  /*29910*/  IADD3 R11, P2, PT, R52, R90, RZ ;  /* 0x0000005a340b7210 */ /* 0x004fca0007f5e0ff */
[----:B------:R0:W-:Y:S01]  /*29920*/  STL [R1], R11 ;  /* 0x0000000b01007387 */ /* 0x0001e20000100800 */
[-C--:B---3--:R-:W-:Y:S01]  /*29930*/  IADD3 R15, P3, PT, R8, R90.reuse, RZ ;  /* 0x0000005a080f7210 */ /* 0x088fe20007f7e0ff */
[----:B------:R-:W-:Y:S01]  /*29940*/  IMAD.X R79, R53, 0x1, R5, P2 ;  /* 0x00000001354f7824 */ /* 0x000fe200010e0605 */
[----:B----4-:R-:W-:-:S03]  /*29950*/  IADD3 R13, P4, PT, R6, R90, RZ ;  /* 0x0000005a060d7210 */ /* 0x010fc60007f9e0ff */
[----:B------:R-:W-:Y:S01]  /*29960*/  STL [R1+0x8], R15 ;  /* 0x0000080f01007387 */ /* 0x000fe20000100800 */
[----:B0-----:R-:W-:-:S03]  /*29970*/  IADD3 R11, P5, PT, R2, R90, RZ ;  /* 0x0000005a020b7210 */ /* 0x001fc60007fbe0ff */
[----:B------:R-:W-:Y:S04]  /*29980*/  STL [R1+0x10], R13 ;  /* 0x0000100d01007387 */ /* 0x000fe80000100800 */
[----:B------:R0:W-:Y:S01]  /*29990*/  STL [R1+0x18], R11 ;  /* 0x0000180b01007387 */ /* 0x0001e20000100800 */
[----:B------:R-:W-:-:S03]  /*299a0*/  IMAD.X R80, R9, 0x1, R5, P3 ;  /* 0x0000000109507824 */ /* 0x000fc600018e0605 */
[----:B------:R-:W2:Y:S01]  /*299b0*/  LDL.LU.64 R52, [R1+0x40] ;  /* 0x0000400001347983 */ /* 0x000ea20000300a00 */
[----:B------:R-:W-:Y:S01]  /*299c0*/  IADD3.X R81, PT, PT, R7, R5, RZ, P4, !PT ;  /* 0x0000000507517210 */ /* 0x000fe200027fe4ff */
[----:B------:R-:W-:Y:S02]  /*299d0*/  IMAD.X R82, R3, 0x1, R5, P5 ;  /* 0x0000000103527824 */ /* 0x000fe400028e0605 */
[----:B------:R-:W3:Y:S04]  /*299e0*/  LDL.LU.64 R8, [R1+0x48] ;  /* 0x0000480001087983 */ /* 0x000ee80000300a00 */
[----:B------:R-:W4:Y:S04]  /*299f0*/  LDL.LU.64 R6, [R1+0x50] ;  /* 0x0000500001067983 */ /* 0x000f280000300a00 */
[----:B------:R-:W4:Y:S01]  /*29a00*/  LDL.LU.64 R2, [R1+0x58] ;  /* 0x0000580001027983 */ /* 0x000f220000300a00 */
[----:B0-----:R-:W-:-:S02]  /*29a10*/  IADD3 R11, P2, PT, R50, R90, RZ ;  /* 0x0000005a320b7210 */ /* 0x001fc40007f5e0ff */
[----:B------:R-:W-:-:S03]  /*29a20*/  IADD3 R15, P3, PT, R40, R90, RZ ;  /* 0x0000005a280f7210 */ /* 0x000fc60007f7e0ff */
[----:B------:R0:W-:Y:S01]  /*29a30*/  STL [R1+0x20], R11 ;  /* 0x0000200b01007387 */ /* 0x0001e20000100800 */
[----:B------:R-:W-:-:S03]  /*29a40*/  IADD3 R13, P4, PT, R38, R90, RZ ;  /* 0x0000005a260d7210 */ /* 0x000fc60007f9e0ff */
[----:B------:R-:W-:Y:S01]  /*29a50*/  STL [R1+0x28], R15 ;  /* 0x0000280f01007387 */ /* 0x000fe20000100800 */
[--C-:B------:R-:W-:Y:S01]  /*29a60*/  IMAD.X R83, R51, 0x1, R5.reuse, P2 ;  /* 0x0000000133537824 */ /* 0x100fe200010e0605 */
[----:B0-----:R-:W-:Y:S02]  /*29a70*/  IADD3 R11, P5, PT, R32, R90, RZ ;  /* 0x0000005a200b7210 */ /* 0x001fe40007fbe0ff */
[----:B------:R-:W-:Y:S01]  /*29a80*/  STL [R1+0x30], R13 ;  /* 0x0000300d01007387 */ /* 0x000fe20000100800 */
[----:B------:R-:W-:-:S03]  /*29a90*/  IMAD.X R84, R41, 0x1, R5, P3 ;  /* 0x0000000129547824 */ /* 0x000fc600018e0605 */
[----:B------:R2:W-:Y:S01]  /*29aa0*/  STL [R1+0x38], R11 ;  /* 0x0000380b01007387 */ /* 0x0005e20000100800 */
[----:B------:R-:W-:-:S03]  /*29ab0*/  IMAD.X R85, R39, 0x1, R5, P4 ;  /* 0x0000000127557824 */ /* 0x000fc600020e0605 */
[----:B------:R-:W4:Y:S01]  /*29ac0*/  LDL.LU.64 R50, [R1+0x60] ;  /* 0x0000600001327983 */ /* 0x000f220000300a00 */
[----:B------:R-:W-:-:S03]  /*29ad0*/  IMAD.X R86, R33, 0x1, R5, P5 ;  /* 0x0000000121567824 */ /* 0x000fc600028e0605 */
[----:B------:R-:W4:Y:S04]  /*29ae0*/  LDL.LU.64 R40, [R1+0x68] ;  /* 0x0000680001287983 */ /* 0x000f280000300a00 */
[----:B------:R-:W4:Y:S04]  /*29af0*/  LDL.LU.64 R38, [R1+0x70] ;  /* 0x0000700001267983 */ /* 0x000f280000300a00 */
[----:B------:R-:W4:Y:S01]  /*29b00*/  LDL.LU.64 R32, [R1+0x78] ;  /* 0x0000780001207983 */ /* 0x000f220000300a00 */
[-C--:B--2---:R-:W-:Y:S02]  /*29b10*/  IADD3 R11, P2, PT, R52, R90.reuse, RZ ;  /* 0x0000005a340b7210 */ /* 0x084fe40007f5e0ff */
[----:B---3--:R-:W-:-:S03]  /*29b20*/  IADD3 R15, P3, PT, R8, R90, RZ ;  /* 0x0000005a080f7210 */ /* 0x008fc60007f7e0ff */
[----:B------:R0:W-:Y:S01]  /*29b30*/  STL [R1+0x40], R11 ;  /* 0x0000400b01007387 */ /* 0x0001e20000100800 */
[----:B----4-:R-:W-:-:S03]  /*29b40*/  IADD3 R13, P4, PT, R6, R90, RZ ;  /* 0x0000005a060d7210 */ /* 0x010fc60007f9e0ff */
[----:B------:R-:W-:Y:S01]  /*29b50*/  STL [R1+0x48], R15 ;  /* 0x0000480f01007387 */ /* 0x000fe20000100800 */
[--C-:B------:R-:W-:Y:S01]  /*29b60*/  IMAD.X R87, R53, 0x1, R5.reuse, P2 ;  /* 0x0000000135577824 */ /* 0x100fe200010e0605 */
[----:B0-----:R-:W-:Y:S02]  /*29b70*/  IADD3 R11, P5, PT, R2, R90, RZ ;  /* 0x0000005a020b7210 */ /* 0x001fe40007fbe0ff */
[----:B------:R-:W-:Y:S01]  /*29b80*/  STL [R1+0x50], R13 ;  /* 0x0000500d01007387 */ /* 0x000fe20000100800 */
[----:B------:R-:W-:-:S03]  /*29b90*/  IMAD.X R88, R9, 0x1, R5, P3 ;  /* 0x0000000109587824 */ /* 0x000fc600018e0605 */
[----:B------:R0:W-:Y:S04]  /*29ba0*/  STL [R1+0x58], R11 ;  /* 0x0000580b01007387 */ /* 0x0001e80000100800 */
[----:B------:R-:W2:Y:S01]  /*29bb0*/  LDL.LU.64 R52, [R1+0x80] ;  /* 0x0000800001347983 */ /* 0x000ea20000300a00 */
[----:B------:R-:W-:-:S03]  /*29bc0*/  IMAD.X R89, R7, 0x1, R5, P4 ;  /* 0x0000000107597824 */ /* 0x000fc600020e0605 */
[----:B------:R-:W3:Y:S01]  /*29bd0*/  LDL.LU.64 R8, [R1+0x88] ;  /* 0x0000880001087983 */ /* 0x000ee20000300a00 */
[----:B------:R-:W-:-:S03]  /*29be0*/  IMAD.X R91, R3, 0x1, R5, P5 ;  /* 0x00000001035b7824 */ /* 0x000fc600028e0605 */
[----:B------:R-:W4:Y:S04]  /*29bf0*/  LDL.LU.64 R6, [R1+0x90] ;  /* 0x0000900001067983 */ /* 0x000f280000300a00 */
[----:B------:R-:W4:Y:S01]  /*29c00*/  LDL.LU.64 R2, [R1+0x98] ;  /* 0x0000980001027983 */ /* 0x000f220000300a00 */
[-C--:B0-----:R-:W-:Y:S02]  /*29c10*/  IADD3 R11, P2, PT, R50, R90.reuse, RZ ;  /* 0x0000005a320b7210 */ /* 0x081fe40007f5e0ff */
[----:B------:R-:W-:-:S03]  /*29c20*/  IADD3 R15, P3, PT, R40, R90, RZ ;  /* 0x0000005a280f7210 */ /* 0x000fc60007f7e0ff */
[----:B------:R0:W-:Y:S01]  /*29c30*/  STL [R1+0x60], R11 ;  /* 0x0000600b01007387 */ /* 0x0001e20000100800 */
[----:B------:R-:W-:-:S03]  /*29c40*/  IADD3 R13, P4, PT, R38, R90, RZ ;  /* 0x0000005a260d7210 */ /* 0x000fc60007f9e0ff */
[----:B------:R1:W-:Y:S01]  /*29c50*/  STL [R1+0x708], R15 ;  /* 0x0007080f01007387 */ /* 0x0003e20000100800 */
[----:B0-----:R-:W-:-:S03]  /*29c60*/  IADD3 R11, P5, PT, R32, R90, RZ ;  /* 0x0000005a200b7210 */ /* 0x001fc60007fbe0ff */
[----:B------:R0:W-:Y:S01]  /*29c70*/  STL [R1+0x70c], R13 ;  /* 0x00070c0d01007387 */ /* 0x0001e20000100800 */
[----:B-1----:R-:W-:-:S03]  /*29c80*/  IMAD.X R15, R41, 0x1, R5, P3 ;  /* 0x00000001290f7824 */ /* 0x002fc600018e0605 */
[----:B------:R1:W-:Y:S01]  /*29c90*/  STL [R1+0x710], R11 ;  /* 0x0007100b01007387 */ /* 0x0003e20000100800 */
[--C-:B------:R-:W-:Y:S02]  /*29ca0*/  IMAD.X R92, R51, 0x1, R5.reuse, P2 ;  /* 0x00000001335c7824 */ /* 0x100fe400010e0605 */
[--C-:B0-----:R-:W-:Y:S01]  /*29cb0*/  IMAD.X R13, R39, 0x1, R5.reuse, P4 ;  /* 0x00000001270d7824 */ /* 0x101fe200020e0605 */
[----:B------:R-:W-:Y:S01]  /*29cc0*/  STL [R1+0x68], R15 ;  /* 0x0000680f01007387 */ /* 0x000fe20000100800 */
[----:B-1----:R-:W-:-:S03]  /*29cd0*/  IMAD.X R11, R33, 0x1, R5, P5 ;  /* 0x00000001210b7824 */ /* 0x002fc600028e0605 */
[----:B------:R-:W4:Y:S04]  /*29ce0*/  LDL.LU.64 R50, [R1+0xa0] ;  /* 0x0000a00001327983 */ /* 0x000f280000300a00 */
[----:B------:R2:W-:Y:S04]  /*29cf0*/  STL [R1+0x70], R13 ;  /* 0x0000700d01007387 */ /* 0x0005e80000100800 */
[----:B------:R-:W4:Y:S04]  /*29d00*/  LDL.LU.64 R40, [R1+0xa8] ;  /* 0x0000a80001287983 */ /* 0x000f280000300a00 */
[----:B------:R3:W-:Y:S04]  /*29d10*/  STL [R1+0x78], R11 ;  /* 0x0000780b01007387 */ /* 0x0007e80000100800 */
[----:B------:R-:W4:Y:S04]  /*29d20*/  LDL.LU.64 R38, [R1+0xb0] ;  /* 0x0000b00001267983 */ /* 0x000f280000300a00 */
[----:B------:R-:W4:Y:S01]  /*29d30*/  LDL.LU.64 R32, [R1+0xb8] ;  /* 0x0000b80001207983 */ /* 0x000f220000300a00 */
[----:B--2---:R-:W-:-:S02]  /*29d40*/  IADD3 R13, P2, PT, R52, R90, RZ ;  /* 0x0000005a340d7210 */ /* 0x004fc40007f5e0ff */
[----:B---3--:R-:W-:-:S03]  /*29d50*/  IADD3 R11, P3, PT, R8, R90, RZ ;  /* 0x0000005a080b7210 */ /* 0x008fc60007f7e0ff */
[----:B------:R0:W-:Y:S01]  /*29d60*/  STL [R1+0x714], R13 ;  /* 0x0007140d01007387 */ /* 0x0001e20000100800 */
[----:B----4-:R-:W-:-:S03]  /*29d70*/  IADD3 R15, P4, PT, R6, R90, RZ ;  /* 0x0000005a060f7210 */ /* 0x010fc60007f9e0ff */
[----:B------:R1:W-:Y:S01]  /*29d80*/  STL [R1+0x718], R11 ;  /* 0x0007180b01007387 */ /* 0x0003e20000100800 */
[--C-:B------:R-:W-:Y:S01]  /*29d90*/  IMAD.X R8, R9, 0x1, R5.reuse, P3 ;  /* 0x0000000109087824 */ /* 0x100fe200018e0605 */
[----:B0-----:R-:W-:Y:S02]  /*29da0*/  IADD3 R13, P5, PT, R2, R90, RZ ;  /* 0x0000005a020d7210 */ /* 0x001fe40007fbe0ff */
[----:B------:R-:W-:Y:S01]  /*29db0*/  STL [R1+0x71c], R15 ;  /* 0x00071c0f01007387 */ /* 0x000fe20000100800 */
[----:B-1----:R-:W-:-:S03]  /*29dc0*/  IMAD.X R11, R53, 0x1, R5, P2 ;  /* 0x00000001350b7824 */ /* 0x002fc600010e0605 */
[----:B------:R-:W-:Y:S01]  /*29dd0*/  STL [R1+0x720], R13 ;  /* 0x0007200d01007387 */ /* 0x000fe20000100800 */
[----:B------:R-:W-:-:S03]  /*29de0*/  IMAD.X R6, R7, 0x1, R5, P4 ;  /* 0x0000000107067824 */ /* 0x000fc600020e0605 */
[----:B------:R-:W-:Y:S01]  /*29df0*/  STL [R1+0x80], R11 ;  /* 0x0000800b01007387 */ /* 0x000fe20000100800 */
[----:B------:R-:W-:-:S03]  /*29e00*/  IMAD.X R2, R3, 0x1, R5, P5 ;  /* 0x0000000103027824 */ /* 0x000fc600028e0605 */
[----:B------:R0:W-:Y:S04]  /*29e10*/  STL [R1+0x88], R8 ;  /* 0x0000880801007387 */ /* 0x0001e80000100800 */
[----:B------:R-:W2:Y:S04]  /*29e20*/  LDL.LU.64 R52, [R1+0xc0] ;  /* 0x0000c00001347983 */ /* 0x000ea80000300a00 */
[----:B------:R1:W-:Y:S04]  /*29e30*/  STL [R1+0x90], R6 ;  /* 0x0000900601007387 */ /* 0x0003e80000100800 */
[----:B0-----:R-:W3:Y:S04]  /*29e40*/  LDL.LU.64 R8, [R1+0xc8] ;  /* 0x0000c80001087983 */ /* 0x001ee80000300a00 */
[----:B------:R0:W-:Y:S04]  /*29e50*/  STL [R1+0x98], R2 ;  /* 0x0000980201007387 */ /* 0x0001e80000100800 */
[----:B-1----:R-:W4:Y:S04]  /*29e60*/  LDL.LU.64 R6, [R1+0xd0] ;  /* 0x0000d00001067983 */ /* 0x002f280000300a00 */
[----:B0-----:R-:W4:Y:S01]  /*29e70*/  LDL.LU.64 R2, [R1+0xd8] ;  /* 0x0000d80001027983 */ /* 0x001f220000300a00 */
[----:B------:R-:W-:-:S02]  /*29e80*/  IADD3 R13, P2, PT, R50, R90, RZ ;  /* 0x0000005a320d7210 */ /* 0x000fc40007f5e0ff */
[-C--:B------:R-:W-:Y:S02]  /*29e90*/  IADD3 R11, P3, PT, R40, R90.reuse, RZ ;  /* 0x0000005a280b7210 */ /* 0x080fe40007f7e0ff */
[-C--:B------:R-:W-:Y:S01]  /*29ea0*/  IADD3 R15, P4, PT, R38, R90.reuse, RZ ;  /* 0x0000005a260f7210 */ /* 0x080fe20007f9e0ff */
[----:B------:R0:W-:Y:S04]  /*29eb0*/  STL [R1+0x724], R13 ;  /* 0x0007240d01007387 */ /* 0x0001e80000100800 */
[----:B------:R1:W-:Y:S01]  /*29ec0*/  STL [R1+0x728], R11 ;  /* 0x0007280b01007387 */ /* 0x0003e20000100800 */
[----:B0-----:R-:W-:-:S03]  /*29ed0*/  IADD3 R13, P5, PT, R32, R90, RZ ;  /* 0x0000005a200d7210 */ /* 0x001fc60007fbe0ff */
[----:B------:R0:W-:Y:S01]  /*29ee0*/  STL [R1+0x72c], R15 ;  /* 0x00072c0f01007387 */ /* 0x0001e20000100800 */
[----:B-1----:R-:W-:-:S03]  /*29ef0*/  IMAD.X R11, R51, 0x1, R5, P2 ;  /* 0x00000001330b7824 */ /* 0x002fc600010e0605 */
[----:B------:R1:W-:Y:S01]  /*29f00*/  STL [R1+0x730], R13 ;  /* 0x0007300d01007387 */ /* 0x0003e20000100800 */
[----:B0-----:R-:W-:-:S03]  /*29f10*/  IMAD.X R15, R41, 0x1, R5, P3 ;  /* 0x00000001290f7824 */ /* 0x001fc600018e0605 */
[----:B------:R0:W-:Y:S01]  /*29f20*/  STL [R1+0xa0], R11 ;  /* 0x0000a00b01007387 */ /* 0x0001e20000100800 */
[----:B-1----:R-:W-:-:S03]  /*29f30*/  IMAD.X R13, R39, 0x1, R5, P4 ;  /* 0x00000001270d7824 */ /* 0x002fc600020e0605 */
[----:B------:R-:W-:Y:S04]  /*29f40*/  STL [R1+0xa8], R15 ;  /* 0x0000a80f01007387 */ /* 0x000fe80000100800 */
[----:B------:R-:W4:Y:S01]  /*29f50*/  LDL.LU.64 R50, [R1+0xe0] ;  /* 0x0000e00001327983 */ /* 0x000f220000300a00 */
[----:B0-----:R-:W-:-:S03]  /*29f60*/  IMAD.X R11, R33, 0x1, R5, P5 ;  /* 0x00000001210b7824 */ /* 0x001fc600028e0605 */
[----:B------:R2:W-:Y:S04]  /*29f70*/  STL [R1+0xb0], R13 ;  /* 0x0000b00d01007387 */ /* 0x0005e80000100800 */
[----:B------:R-:W4:Y:S04]  /*29f80*/  LDL.LU.64 R40, [R1+0xe8] ;  /* 0x0000e80001287983 */ /* 0x000f280000300a00 */
[----:B------:R3:W-:Y:S04]  /*29f90*/  STL [R1+0xb8], R11 ;  /* 0x0000b80b01007387 */ /* 0x0007e80000100800 */
[----:B------:R-:W4:Y:S04]  /*29fa0*/  LDL.LU.64 R38, [R1+0xf0] ;  /* 0x0000f00001267983 */ /* 0x000f280000300a00 */
[----:B------:R-:W4:Y:S01]  /*29fb0*/  LDL.LU.64 R32, [R1+0xf8] ;  /* 0x0000f80001207983 */ /* 0x000f220000300a00 */
[----:B--2---:R-:W-:-:S02]  /*29fc0*/  IADD3 R13, P2, PT, R52, R90, RZ ;  /* 0x0000005a340d7210 */ /* 0x004fc40007f5e0ff */
[----:B---3--:R-:W-:-:S03]  /*29fd0*/  IADD3 R11, P3, PT, R8, R90, RZ ;  /* 0x0000005a080b7210 */ /* 0x008fc60007f7e0ff */
[----:B------:R0:W-:Y:S04]  /*29fe0*/  STL [R1+0x734], R13 ;  /* 0x0007340d01007387 */ /* 0x0001e80000100800 */
[----:B------:R1:W-:Y:S01]  /*29ff0*/  STL [R1+0x740], R11 ;  /* 0x0007400b01007387 */ /* 0x0003e20000100800 */
[-C--:B----4-:R-:W-:Y:S01]  /*2a000*/  IADD3 R15, P4, PT, R6, R90.reuse, RZ ;  /* 0x0000005a060f7210 */ /* 0x090fe20007f9e0ff */
[--C-:B------:R-:W-:Y:S01]  /*2a010*/  IMAD.X R8, R9, 0x1, R5.reuse, P3 ;  /* 0x0000000109087824 */ /* 0x100fe200018e0605 */
[----:B0-----:R-:W-:Y:S01]  /*2a020*/  IADD3 R13, P5, PT, R2, R90, RZ ;  /* 0x0000005a020d7210 */ /* 0x001fe20007fbe0ff */
[--C-:B-1----:R-:W-:Y:S02]  /*2a030*/  IMAD.X R11, R53, 0x1, R5.reuse, P2 ;  /* 0x00000001350b7824 */ /* 0x102fe400010e0605 */
[----:B------:R-:W-:Y:S01]  /*2a040*/  STL [R1+0x744], R15 ;  /* 0x0007440f01007387 */ /* 0x000fe20000100800 */
[----:B------:R-:W-:-:S03]  /*2a050*/  IMAD.X R6, R7, 0x1, R5, P4 ;  /* 0x0000000107067824 */ /* 0x000fc600020e0605 */
[----:B------:R-:W-:Y:S01]  /*2a060*/  STL [R1+0x748], R13 ;  /* 0x0007480d01007387 */ /* 0x000fe20000100800 */
[----:B------:R-:W-:-:S03]  /*2a070*/  IMAD.X R2, R3, 0x1, R5, P5 ;  /* 0x0000000103027824 */ /* 0x000fc600028e0605 */
[----:B------:R-:W-:Y:S04]  /*2a080*/  STL [R1+0xc0], R11 ;  /* 0x0000c00b01007387 */ /* 0x000fe80000100800 */
        /* <DEDUP_REMOVED lines=8> */
[----:B------:R-:W-:-:S03]  /*2a110*/  IADD3 R11, P3, PT, R40, R90, RZ ;  /* 0x0000005a280b7210 */ /* 0x000fc60007f7e0ff */
[----:B------:R0:W-:Y:S04]  /*2a120*/  STL [R1+0x74c], R13 ;  /* 0x00074c0d01007387 */ /* 0x0001e80000100800 */
[----:B------:R1:W-:Y:S01]  /*2a130*/  STL [R1+0x750], R11 ;  /* 0x0007500b01007387 */ /* 0x0003e20000100800 */
[-C--:B------:R-:W-:Y:S02]  /*2a140*/  IADD3 R15, P4, PT, R38, R90.reuse, RZ ;  /* 0x0000005a260f7210 */ /* 0x080fe40007f9e0ff */
        /* <DEDUP_REMOVED lines=99> */
[-C--:B----4-:R-:W-:Y:S02]  /*2a780*/  IADD3 R15, P4, PT, R6, R90.reuse, RZ ;  /* 0x0000005a060f7210 */ /* 0x090fe40007f9e0ff */
[----:B------:R-:W-:Y:S02]  /*2a790*/  IADD3.X R8, PT, PT, R9, R5, RZ, P3, !PT ;  /* 0x0000000509087210 */ /* 0x000fe40001ffe4ff */
[----:B0-----:R-:W-:Y:S01]  /*2a7a0*/  IADD3 R13, P5, PT, R2, R90, RZ ;  /* 0x0000005a020d7210 */ /* 0x001fe20007fbe0ff */
[--C-:B-1----:R-:W-:Y:S01]  /*2a7b0*/  IMAD.X R11, R53, 0x1, R5.reuse, P2 ;  /* 0x00000001350b7824 */ /* 0x102fe200010e0605 */
        /* <DEDUP_REMOVED lines=238> */
[----:B0-----:R-:W-:Y:S02]  /*2b6a0*/  IADD3 R13, P5, PT, R2, R90, RZ ;  /* 0x0000005a020d7210 */ /* 0x001fe40007fbe0ff */
[----:B-1----:R-:W-:Y:S01]  /*2b6b0*/  IADD3.X R11, PT, PT, R53, R5, RZ, P2, !PT ;  /* 0x00000005350b7210 */ /* 0x002fe200017fe4ff */
        /* <DEDUP_REMOVED lines=24> */
[----:B------:R-:W-:Y:S01]  /*2b840*/  STL [R1+0x328], R15 ;  /* 0x0003280f01007387 */ /* 0x000fe20000100800 */
[----:B0-----:R-:W-:-:S03]  /*2b850*/  IMAD.X R11, R33, 0x1, R5, P5 ;  /* 0x00000001210b7824 */ /* 0x001fc600028e0605 */
        /* <DEDUP_REMOVED lines=200> */
[----:B0-----:R-:W-:-:S03]  /*2c4e0*/  IADD3.X R11, PT, PT, R33, R5, RZ, P5, !PT ;  /* 0x00000005210b7210 */ /* 0x001fc60002ffe4ff */
        /* <DEDUP_REMOVED lines=219> */
[----:B0-----:R-:W2:Y:S04]  /*2d2a0*/  LDL.LU.64 R8, [R1+0x600] ;  /* 0x0006000001087983 */ /* 0x001ea80000300a00 */
[----:B------:R0:W-:Y:S04]  /*2d2b0*/  STL [R1+0x5d0], R6 ;  /* 0x0005d00601007387 */ /* 0x0001e80000100800 */
[----:B0-----:R-:W3:Y:S04]  /*2d2c0*/  LDL.LU.64 R6, [R1+0x608] ;  /* 0x0006080001067983 */ /* 0x001ee80000300a00 */
[----:B------:R0:W-:Y:S04]  /*2d2d0*/  STL [R1+0x5d8], R2 ;  /* 0x0005d80201007387 */ /* 0x0001e80000100800 */
[----:B------:R-:W4:Y:S04]  /*2d2e0*/  LDL.LU.64 R52, [R1+0x610] ;  /* 0x0006100001347983 */ /* 0x000f280000300a00 */
        /* <DEDUP_REMOVED lines=12> */
[----:B-1----:R-:W-:-:S03]  /*2d3b0*/  IADD3.X R13, PT, PT, R39, R5, RZ, P4, !PT ;  /* 0x00000005270d7210 */ /* 0x002fc600027fe4ff */
[----:B------:R2:W-:Y:S04]  /*2d3c0*/  STL [R1+0x5e8], R15 ;  /* 0x0005e80f01007387 */ /* 0x0005e80000100800 */
[----:B------:R-:W4:Y:S01]  /*2d3d0*/  LDL.LU.64 R50, [R1+0x620] ;  /* 0x0006200001327983 */ /* 0x000f220000300a00 */
[----:B0-----:R-:W-:-:S03]  /*2d3e0*/  IMAD.X R11, R33, 0x1, R5, P5 ;  /* 0x00000001210b7824 */ /* 0x001fc600028e0605 */
[----:B------:R3:W-:Y:S04]  /*2d3f0*/  STL [R1+0x5f0], R13 ;  /* 0x0005f00d01007387 */ /* 0x0007e80000100800 */
[----:B------:R-:W4:Y:S04]  /*2d400*/  LDL.LU.64 R40, [R1+0x628] ;  /* 0x0006280001287983 */ /* 0x000f280000300a00 */
[----:B------:R4:W-:Y:S04]  /*2d410*/  STL [R1+0x5f8], R11 ;  /* 0x0005f80b01007387 */ /* 0x0009e80000100800 */
[----:B------:R-:W4:Y:S04]  /*2d420*/  LDL.LU.64 R38, [R1+0x630] ;  /* 0x0006300001267983 */ /* 0x000f280000300a00 */
[----:B------:R-:W4:Y:S01]  /*2d430*/  LDL.LU.64 R32, [R1+0x638] ;  /* 0x0006380001207983 */ /* 0x000f220000300a00 */
[----:B--2---:R-:W-:-:S05]  /*2d440*/  IADD3 R15, P2, PT, R8, R90, RZ ;  /* 0x0000005a080f7210 */ /* 0x004fca0007f5e0ff */
[----:B------:R0:W-:Y:S01]  /*2d450*/  STL [R1+0x1470], R15 ;  /* 0x0014700f01007387 */ /* 0x0001e20000100800 */
[-C--:B---3--:R-:W-:Y:S02]  /*2d460*/  IADD3 R13, P3, PT, R6, R90.reuse, RZ ;  /* 0x0000005a060d7210 */ /* 0x088fe40007f7e0ff */
[----:B----4-:R-:W-:-:S03]  /*2d470*/  IADD3 R11, P4, PT, R52, R90, RZ ;  /* 0x0000005a340b7210 */ /* 0x010fc60007f9e0ff */
[----:B------:R1:W-:Y:S01]  /*2d480*/  STL [R1+0x1474], R13 ;  /* 0x0014740d01007387 */ /* 0x0003e20000100800 */
[----:B0-----:R-:W-:-:S03]  /*2d490*/  IADD3 R15, P5, PT, R2, R90, RZ ;  /* 0x0000005a020f7210 */ /* 0x001fc60007fbe0ff */
[----:B------:R0:W-:Y:S01]  /*2d4a0*/  STL [R1+0x1478], R11 ;  /* 0x0014780b01007387 */ /* 0x0001e20000100800 */
[----:B-1----:R-:W-:-:S03]  /*2d4b0*/  IMAD.X R13, R9, 0x1, R5, P2 ;  /* 0x00000001090d7824 */ /* 0x002fc600010e0605 */
[----:B------:R-:W-:Y:S04]  /*2d4c0*/  STL [R1+0x147c], R15 ;  /* 0x00147c0f01007387 */ /* 0x000fe80000100800 */
[----:B------:R-:W2:Y:S01]  /*2d4d0*/  LDL.LU.64 R8, [R1+0x640] ;  /* 0x0006400001087983 */ /* 0x000ea20000300a00 */
[----:B0-----:R-:W-:-:S03]  /*2d4e0*/  IMAD.X R11, R7, 0x1, R5, P3 ;  /* 0x00000001070b7824 */ /* 0x001fc600018e0605 */
[----:B------:R0:W-:Y:S04]  /*2d4f0*/  STL [R1+0x600], R13 ;  /* 0x0006000d01007387 */ /* 0x0001e80000100800 */
[----:B------:R-:W3:Y:S01]  /*2d500*/  LDL.LU.64 R6, [R1+0x650] ;  /* 0x0006500001067983 */ /* 0x000ee20000300a00 */
[----:B0-----:R-:W-:-:S03]  /*2d510*/  IMAD.X R13, R53, 0x1, R5, P4 ;  /* 0x00000001350d7824 */ /* 0x001fc600020e0605 */
[----:B------:R0:W-:Y:S04]  /*2d520*/  STL [R1+0x608], R11 ;  /* 0x0006080b01007387 */ /* 0x0001e80000100800 */
[----:B------:R-:W4:Y:S04]  /*2d530*/  LDL.LU.64 R64, [R1+0x658] ;  /* 0x0006580001407983 */ /* 0x000f280000300a00 */
[----:B------:R1:W-:Y:S01]  /*2d540*/  STL [R1+0x610], R13 ;  /* 0x0006100d01007387 */ /* 0x0003e20000100800 */
[----:B0-----:R-:W-:-:S03]  /*2d550*/  IMAD.X R11, R3, 0x1, R5, P5 ;  /* 0x00000001030b7824 */ /* 0x001fc600028e0605 */
[----:B------:R-:W4:Y:S04]  /*2d560*/  LDL.LU.64 R2, [R1+0x660] ;  /* 0x0006600001027983 */ /* 0x000f280000300a00 */
[----:B------:R0:W-:Y:S01]  /*2d570*/  STL [R1+0x618], R11 ;  /* 0x0006180b01007387 */ /* 0x0001e20000100800 */
[----:B-1----:R-:W-:-:S05]  /*2d580*/  IADD3 R13, P2, PT, R50, R90, RZ ;  /* 0x0000005a320d7210 */ /* 0x002fca0007f5e0ff */
[----:B------:R1:W-:Y:S01]  /*2d590*/  STL [R1+0x1480], R13 ;  /* 0x0014800d01007387 */ /* 0x0003e20000100800 */
[-C--:B0-----:R-:W-:Y:S02]  /*2d5a0*/  IADD3 R11, P3, PT, R40, R90.reuse, RZ ;  /* 0x0000005a280b7210 */ /* 0x081fe40007f7e0ff */
[----:B------:R-:W-:-:S03]  /*2d5b0*/  IADD3 R15, P4, PT, R38, R90, RZ ;  /* 0x0000005a260f7210 */ /* 0x000fc60007f9e0ff */
[----:B------:R0:W-:Y:S01]  /*2d5c0*/  STL [R1+0x1484], R11 ;  /* 0x0014840b01007387 */ /* 0x0001e20000100800 */
[----:B-1----:R-:W-:-:S03]  /*2d5d0*/  IADD3 R13, P5, PT, R32, R90, RZ ;  /* 0x0000005a200d7210 */ /* 0x002fc60007fbe0ff */
[----:B------:R1:W-:Y:S04]  /*2d5e0*/  STL [R1+0x1488], R15 ;  /* 0x0014880f01007387 */ /* 0x0003e80000100800 */
[----:B------:R1:W-:Y:S01]  /*2d5f0*/  STL [R1+0x148c], R13 ;  /* 0x00148c0d01007387 */ /* 0x0003e20000100800 */
[--C-:B0-----:R-:W-:Y:S02]  /*2d600*/  IMAD.X R11, R51, 0x1, R5.reuse, P2 ;  /* 0x00000001330b7824 */ /* 0x101fe400010e0605 */
[----:B-1----:R-:W-:-:S03]  /*2d610*/  IMAD.X R15, R41, 0x1, R5, P3 ;  /* 0x00000001290f7824 */ /* 0x002fc600018e0605 */
[----:B------:R0:W-:Y:S01]  /*2d620*/  STL [R1+0x620], R11 ;  /* 0x0006200b01007387 */ /* 0x0001e20000100800 */
[----:B------:R-:W-:-:S03]  /*2d630*/  IMAD.X R13, R39, 0x1, R5, P4 ;  /* 0x00000001270d7824 */ /* 0x000fc600020e0605 */
[----:B------:R-:W-:Y:S01]  /*2d640*/  STL [R1+0x628], R15 ;  /* 0x0006280f01007387 */ /* 0x000fe20000100800 */
[----:B0-----:R-:W-:-:S03]  /*2d650*/  IMAD.X R11, R33, 0x1, R5, P5 ;  /* 0x00000001210b7824 */ /* 0x001fc600028e0605 */
[----:B------:R-:W4:Y:S04]  /*2d660*/  LDL.LU.64 R32, [R1+0x668] ;  /* 0x0006680001207983 */ /* 0x000f280000300a00 */
[----:B------:R2:W-:Y:S04]  /*2d670*/  STL [R1+0x630], R13 ;  /* 0x0006300d01007387 */ /* 0x0005e80000100800 */
[----:B------:R-:W4:Y:S04]  /*2d680*/  LDL.LU.64 R38, [R1+0x670] ;  /* 0x0006700001267983 */ /* 0x000f280000300a00 */
[----:B------:R3:W-:Y:S04]  /*2d690*/  STL [R1+0x638], R11 ;  /* 0x0006380b01007387 */ /* 0x0007e80000100800 */
[----:B------:R-:W4:Y:S01]  /*2d6a0*/  LDL.LU.64 R40, [R1+0x678] ;  /* 0x0006780001287983 */ /* 0x000f220000300a00 */
[----:B--2---:R-:W-:-:S05]  /*2d6b0*/  IADD3 R13, P2, PT, R8, R90, RZ ;  /* 0x0000005a080d7210 */ /* 0x004fca0007f5e0ff */
[----:B------:R4:W-:Y:S01]  /*2d6c0*/  STL [R1+0x1490], R13 ;  /* 0x0014900d01007387 */ /* 0x0009e20000100800 */
[----:B---3--:R-:W-:-:S03]  /*2d6d0*/  IADD3 R11, P3, PT, R6, R90, RZ ;  /* 0x0000005a060b7210 */ /* 0x008fc60007f7e0ff */
[----:B------:R-:W2:Y:S01]  /*2d6e0*/  LDL.LU.64 R50, [R1+0x680] ;  /* 0x0006800001327983 */ /* 0x000ea20000300a00 */
[----:B------:R-:W-:-:S03]  /*2d6f0*/  IMAD.X R8, R9, 0x1, R5, P2 ;  /* 0x0000000109087824 */ /* 0x000fc600010e0605 */
[----:B------:R0:W-:Y:S01]  /*2d700*/  STL [R1+0x1494], R11 ;  /* 0x0014940b01007387 */ /* 0x0001e20000100800 */
[----:B------:R-:W-:Y:S01]  /*2d710*/  IMAD.X R6, R7, 0x1, R5, P3 ;  /* 0x0000000107067824 */ /* 0x000fe200018e0605 */
[-C--:B----4-:R-:W-:Y:S02]  /*2d720*/  IADD3 R13, P4, PT, R64, R90.reuse, RZ ;  /* 0x0000005a400d7210 */ /* 0x090fe40007f9e0ff */
[----:B0-----:R-:W-:-:S03]  /*2d730*/  IADD3 R11, P5, PT, R2, R90, RZ ;  /* 0x0000005a020b7210 */ /* 0x001fc60007fbe0ff */
[----:B------:R-:W-:Y:S04]  /*2d740*/  STL [R1+0x1498], R13 ;  /* 0x0014980d01007387 */ /* 0x000fe80000100800 */
[----:B------:R-:W-:Y:S04]  /*2d750*/  STL [R1+0x149c], R11 ;  /* 0x00149c0b01007387 */ /* 0x000fe80000100800 */
[----:B------:R-:W3:Y:S04]  /*2d760*/  LDL.LU.64 R52, [R1+0x688] ;  /* 0x0006880001347983 */ /* 0x000ee80000300a00 */
[----:B------:R0:W-:Y:S04]  /*2d770*/  STL [R1+0x640], R8 ;  /* 0x0006400801007387 */ /* 0x0001e80000100800 */
[----:B------:R-:W4:Y:S04]  /*2d780*/  LDL.LU.64 R62, [R1+0x690] ;  /* 0x00069000013e7983 */ /* 0x000f280000300a00 */
[----:B------:R1:W-:Y:S04]  /*2d790*/  STL [R1+0x650], R6 ;  /* 0x0006500601007387 */ /* 0x0003e80000100800 */
[----:B0-----:R-:W4:Y:S04]  /*2d7a0*/  LDL.LU.64 R8, [R1+0x698] ;  /* 0x0006980001087983 */ /* 0x001f280000300a00 */
[----:B-1----:R-:W4:Y:S01]  /*2d7b0*/  LDL.LU.64 R6, [R1+0x6a0] ;  /* 0x0006a00001067983 */ /* 0x002f220000300a00 */
[----:B------:R-:W-:-:S02]  /*2d7c0*/  IMAD.X R11, R65, 0x1, R5, P4 ;  /* 0x00000001410b7824 */ /* 0x000fc400020e0605 */
[----:B------:R-:W-:-:S03]  /*2d7d0*/  IMAD.X R3, R3, 0x1, R5, P5 ;  /* 0x0000000103037824 */ /* 0x000fc600028e0605 */
[----:B------:R0:W-:Y:S04]  /*2d7e0*/  STL [R1+0x658], R11 ;  /* 0x0006580b01007387 */ /* 0x0001e80000100800 */
[----:B------:R-:W-:Y:S04]  /*2d7f0*/  STL [R1+0x660], R3 ;  /* 0x0006600301007387 */ /* 0x000fe80000100800 */
[----:B------:R-:W4:Y:S01]  /*2d800*/  LDL.LU.64 R64, [R1+0x6a8] ;  /* 0x0006a80001407983 */ /* 0x000f220000300a00 */
[----:B------:R-:W-:-:S05]  /*2d810*/  IADD3 R2, P2, PT, R32, R90, RZ ;  /* 0x0000005a20027210 */ /* 0x000fca0007f5e0ff */
[----:B------:R1:W-:Y:S01]  /*2d820*/  STL [R1+0x14a0], R2 ;  /* 0x0014a00201007387 */ /* 0x0003e20000100800 */
[----:B0-----:R-:W-:-:S03]  /*2d830*/  IADD3 R11, P3, PT, R38, R90, RZ ;  /* 0x0000005a260b7210 */ /* 0x001fc60007f7e0ff */
[----:B-1----:R-:W4:Y:S01]  /*2d840*/  LDL.LU.64 R2, [R1+0x6b0] ;  /* 0x0006b00001027983 */ /* 0x002f220000300a00 */
[----:B------:R-:W-:-:S03]  /*2d850*/  IADD3 R15, P4, PT, R40, R90, RZ ;  /* 0x0000005a280f7210 */ /* 0x000fc60007f9e0ff */
[----:B------:R0:W-:Y:S04]  /*2d860*/  STL [R1+0x14a4], R11 ;  /* 0x0014a40b01007387 */ /* 0x0001e80000100800 */
[----:B------:R1:W-:Y:S04]  /*2d870*/  STL [R1+0x14a8], R15 ;  /* 0x0014a80f01007387 */ /* 0x0003e80000100800 */
[----:B------:R1:W5:Y:S01]  /*2d880*/  LDL.LU R32, [R1+0x1934] ;  /* 0x0019340001207983 */ /* 0x0003620000300800 */
[----:B0-----:R-:W-:Y:S01]  /*2d890*/  IMAD.X R11, R33, 0x1, R5, P2 ;  /* 0x00000001210b7824 */ /* 0x001fe200010e0605 */
[----:B--2---:R-:W-:-:S05]  /*2d8a0*/  IADD3 R13, P5, PT, R50, R90, RZ ;  /* 0x0000005a320d7210 */ /* 0x004fca0007fbe0ff */
[----:B------:R0:W-:Y:S01]  /*2d8b0*/  STL [R1+0x14ac], R13 ;  /* 0x0014ac0d01007387 */ /* 0x0001e20000100800 */
[----:B-1----:R-:W-:-:S03]  /*2d8c0*/  IMAD.X R15, R51, 0x1, R5, P5 ;  /* 0x00000001330f7824 */ /* 0x002fc600028e0605 */
[----:B------:R1:W5:Y:S04]  /*2d8d0*/  LDL.LU R38, [R1+0x1930] ;  /* 0x0019300001267983 */ /* 0x0003680000300800 */
[----:B------:R2:W-:Y:S01]  /*2d8e0*/  STL [R1+0x668], R11 ;  /* 0x0006680b01007387 */ /* 0x0005e20000100800 */
[----:B0-----:R-:W-:-:S03]  /*2d8f0*/  IMAD.X R13, R39, 0x1, R5, P3 ;  /* 0x00000001270d7824 */ /* 0x001fc600018e0605 */
[----:B------:R1:W5:Y:S04]  /*2d900*/  LDL.LU R40, [R1+0x192c] ;  /* 0x00192c0001287983 */ /* 0x0003680000300800 */
[----:B------:R3:W-:Y:S01]  /*2d910*/  STL [R1+0x670], R13 ;  /* 0x0006700d01007387 */ /* 0x0007e20000100800 */
[----:B--2---:R-:W-:-:S03]  /*2d920*/  IMAD.X R11, R41, 0x1, R5, P4 ;  /* 0x00000001290b7824 */ /* 0x004fc600020e0605 */
[----:B------:R1:W5:Y:S04]  /*2d930*/  LDL.LU R50, [R1+0x1928] ;  /* 0x0019280001327983 */ /* 0x0003680000300800 */
[----:B------:R4:W-:Y:S01]  /*2d940*/  STL [R1+0x678], R11 ;  /* 0x0006780b01007387 */ /* 0x0009e20000100800 */
[----:B---3--:R-:W-:-:S03]  /*2d950*/  IADD3 R13, P2, PT, R52, R90, RZ ;  /* 0x0000005a340d7210 */ /* 0x008fc60007f5e0ff */
[----:B------:R0:W-:Y:S04]  /*2d960*/  STL [R1+0x680], R15 ;  /* 0x0006800f01007387 */ /* 0x0001e80000100800 */
[----:B------:R2:W-:Y:S01]  /*2d970*/  STL [R1+0x14b0], R13 ;  /* 0x0014b00d01007387 */ /* 0x0005e20000100800 */
[-C--:B----4-:R-:W-:Y:S02]  /*2d980*/  IADD3 R11, P3, PT, R62, R90.reuse, RZ ;  /* 0x0000005a3e0b7210 */ /* 0x090fe40007f7e0ff */
[----:B0-----:R-:W-:-:S03]  /*2d990*/  IADD3 R15, P4, PT, R8, R90, RZ ;  /* 0x0000005a080f7210 */ /* 0x001fc60007f9e0ff */
[----:B------:R0:W-:Y:S01]  /*2d9a0*/  STL [R1+0x14b4], R11 ;  /* 0x0014b40b01007387 */ /* 0x0001e20000100800 */
[----:B--2---:R-:W-:-:S03]  /*2d9b0*/  IADD3 R13, P5, PT, R6, R90, RZ ;  /* 0x0000005a060d7210 */ /* 0x004fc60007fbe0ff */
[----:B------:R-:W-:Y:S01]  /*2d9c0*/  STL [R1+0x14b8], R15 ;  /* 0x0014b80f01007387 */ /* 0x000fe20000100800 */
[----:B0-----:R-:W-:-:S03]  /*2d9d0*/  IMAD.X R11, R53, 0x1, R5, P2 ;  /* 0x00000001350b7824 */ /* 0x001fc600010e0605 */
[----:B------:R1:W5:Y:S04]  /*2d9e0*/  LDL.LU R52, [R1+0x1924] ;  /* 0x0019240001347983 */ /* 0x0003680000300800 */
[----:B------:R0:W-:Y:S04]  /*2d9f0*/  STL [R1+0x14bc], R13 ;  /* 0x0014bc0d01007387 */ /* 0x0001e80000100800 */
[----:B------:R1:W5:Y:S04]  /*2da00*/  LDL.LU R62, [R1+0x1920] ;  /* 0x00192000013e7983 */ /* 0x0003680000300800 */
[----:B------:R2:W-:Y:S01]  /*2da10*/  STL [R1+0x688], R11 ;  /* 0x0006880b01007387 */ /* 0x0005e20000100800 */
[----:B0-----:R-:W-:-:S02]  /*2da20*/  IMAD.X R13, R63, 0x1, R5, P3 ;  /* 0x000000013f0d7824 */ /* 0x001fc400018e0605 */
[--C-:B--2---:R-:W-:Y:S02]  /*2da30*/  IMAD.X R11, R9, 0x1, R5.reuse, P4 ;  /* 0x00000001090b7824 */ /* 0x104fe400020e0605 */
[----:B------:R-:W2:Y:S04]  /*2da40*/  LDL.LU.64 R8, [R1+0x1918] ;  /* 0x0019180001087983 */ /* 0x000ea80000300a00 */
[----:B------:R0:W-:Y:S02]  /*2da50*/  STL [R1+0x690], R13 ;  /* 0x0006900d01007387 */ /* 0x0001e40000100800 */
[----:B0-----:R-:W-:Y:S02]  /*2da60*/  IMAD.X R13, R7, 0x1, R5, P5 ;  /* 0x00000001070d7824 */ /* 0x001fe400028e0605 */
[----:B------:R-:W3:Y:S04]  /*2da70*/  LDL.LU.64 R6, [R1+0x1910] ;  /* 0x0019100001067983 */ /* 0x000ee80000300a00 */
[----:B------:R0:W-:Y:S01]  /*2da80*/  STL [R1+0x698], R11 ;  /* 0x0006980b01007387 */ /* 0x0001e20000100800 */
[----:B------:R-:W-:-:S03]  /*2da90*/  IADD3 R15, P3, PT, R2, R90, RZ ;  /* 0x0000005a020f7210 */ /* 0x000fc60007f7e0ff */
[----:B------:R2:W-:Y:S01]  /*2daa0*/  STL [R1+0x6a0], R13 ;  /* 0x0006a00d01007387 */ /* 0x0005e20000100800 */
[----:B0-----:R-:W-:-:S05]  /*2dab0*/  IADD3 R11, P2, PT, R64, R90, RZ ;  /* 0x0000005a400b7210 */ /* 0x001fca0007f5e0ff */
[----:B------:R3:W-:Y:S04]  /*2dac0*/  STL [R1+0x6a8], R11 ;  /* 0x0006a80b01007387 */ /* 0x0007e80000100800 */
[----:B------:R-:W-:Y:S01]  /*2dad0*/  STL [R1+0x14c0], R15 ;  /* 0x0014c00f01007387 */ /* 0x000fe20000100800 */
[----:B--2---:R-:W-:-:S05]  /*2dae0*/  IADD3 R13, P4, PT, R8, R90, RZ ;  /* 0x0000005a080d7210 */ /* 0x004fca0007f9e0ff */
[----:B------:R-:W-:Y:S04]  /*2daf0*/  STL [R1+0x14c4], R13 ;  /* 0x0014c40d01007387 */ /* 0x000fe80000100800 */
[----:B------:R1:W5:Y:S01]  /*2db00*/  LDL.LU R64, [R1+0x1908] ;  /* 0x0019080001407983 */ /* 0x0003620000300800 */
[----:B---3--:R-:W-:-:S05]  /*2db10*/  IADD3 R11, P5, PT, R6, R90, RZ ;  /* 0x0000005a060b7210 */ /* 0x008fca0007fbe0ff */
[----:B------:R0:W-:Y:S02]  /*2db20*/  STL [R1+0x14c8], R11 ;  /* 0x0014c80b01007387 */ /* 0x0001e40000100800 */
[--C-:B0-----:R-:W-:Y:S02]  /*2db30*/  IMAD.X R11, R3, 0x1, R5.reuse, P3 ;  /* 0x00000001030b7824 */ /* 0x101fe400018e0605 */
[----:B------:R1:W5:Y:S04]  /*2db40*/  LDL.LU.64 R2, [R1+0x1900] ;  /* 0x0019000001027983 */ /* 0x0003680000300a00 */
[----:B------:R-:W2:Y:S04]  /*2db50*/  LDL.LU R41, [R1+0xab8] ;  /* 0x000ab80001297983 */ /* 0x000ea80000300800 */
[----:B------:R-:W3:Y:S04]  /*2db60*/  LDL.LU R39, [R1+0xad0] ;  /* 0x000ad00001277983 */ /* 0x000ee80000300800 */
[----:B------:R0:W-:Y:S04]  /*2db70*/  STL [R1+0x6b0], R11 ;  /* 0x0006b00b01007387 */ /* 0x0001e80000100800 */
        /* <DEDUP_REMOVED lines=13> */
[----:B0-----:R-:W4:Y:S01]  /*2dc50*/  LDL.LU R11, [R1+0x1294] ;  /* 0x00129400010b7983 */ /* 0x001f220000300800 */
[----:B------:R-:W-:-:S02]  /*2dc60*/  IMAD.X R8, R65, 0x1, R5, P2 ;  /* 0x0000000141087824 */ /* 0x000fc400010e0605 */
[--C-:B------:R-:W-:Y:S02]  /*2dc70*/  IMAD.X R9, R9, 0x1, R5.reuse, P4 ;  /* 0x0000000109097824 */ /* 0x100fe400020e0605 */
[----:B------:R-:W-:Y:S01]  /*2dc80*/  IMAD.X R7, R7, 0x1, R5, P5 ;  /* 0x0000000107077824 */ /* 0x000fe200028e0605 */
[-C--:B--2---:R-:W-:Y:S02]  /*2dc90*/  IADD3 R41, P6, PT, R41, R4.reuse, RZ ;  /* 0x0000000429297210 */ /* 0x084fe40007fde0ff */
[----:B---3--:R-:W-:-:S03]  /*2dca0*/  IADD3 R39, P2, PT, R39, R4, RZ ;  /* 0x0000000427277210 */ /* 0x008fc60007f5e0ff */
[----:B------:R-:W-:Y:S01]  /*2dcb0*/  STL [R1+0xab8], R41 ;  /* 0x000ab82901007387 */ /* 0x000fe20000100800 */
[----:B----4-:R-:W-:-:S03]  /*2dcc0*/  IADD3 R37, P3, PT, R37, R4, RZ ;  /* 0x0000000425257210 */ /* 0x010fc60007f7e0ff */
[----:B------:R-:W-:Y:S01]  /*2dcd0*/  STL [R1+0xad0], R39 ;  /* 0x000ad02701007387 */ /* 0x000fe20000100800 */
[----:B------:R-:W-:-:S03]  /*2dce0*/  IADD3 R35, P4, PT, R35, R4, RZ ;  /* 0x0000000423237210 */ /* 0x000fc60007f9e0ff */
[----:B------:R-:W-:Y:S01]  /*2dcf0*/  STL [R1+0x12b0], R37 ;  /* 0x0012b02501007387 */ /* 0x000fe20000100800 */
[----:B------:R-:W-:-:S03]  /*2dd00*/  IADD3 R33, P5, PT, R33, R4, RZ ;  /* 0x0000000421217210 */ /* 0x000fc60007fbe0ff */
[----:B------:R-:W-:Y:S01]  /*2dd10*/  STL [R1+0x12a8], R35 ;  /* 0x0012a82301007387 */ /* 0x000fe20000100800 */
[----:B------:R-:W-:-:S03]  /*2dd20*/  IMAD.X R31, R31, 0x1, R0, P6 ;  /* 0x000000011f1f7824 */ /* 0x000fc600030e0600 */
[----:B------:R-:W-:Y:S01]  /*2dd30*/  STL [R1+0x12a0], R33 ;  /* 0x0012a02101007387 */ /* 0x000fe20000100800 */
[----:B------:R-:W-:-:S03]  /*2dd40*/  IADD3 R29, P6, PT, R29, R4, RZ ;  /* 0x000000041d1d7210 */ /* 0x000fc60007fde0ff */
[----:B------:R-:W-:Y:S01]  /*2dd50*/  STL [R1+0xab4], R31 ;  /* 0x000ab41f01007387 */ /* 0x000fe20000100800 */
[----:B------:R-:W-:-:S03]  /*2dd60*/  IMAD.X R27, R27, 0x1, R0, P2 ;  /* 0x000000011b1b7824 */ /* 0x000fc600010e0600 */
[----:B------:R-:W-:Y:S01]  /*2dd70*/  STL [R1+0x1298], R29 ;  /* 0x0012981d01007387 */ /* 0x000fe20000100800 */
[----:B------:R-:W-:-:S03]  /*2dd80*/  IADD3 R25, P2, PT, R25, R4, RZ ;  /* 0x0000000419197210 */ /* 0x000fc60007f5e0ff */
[----:B------:R-:W2:Y:S01]  /*2dd90*/  LDL.LU R6, [R1+0x1278] ;  /* 0x0012780001067983 */ /* 0x000ea20000300800 */
[----:B------:R-:W-:-:S03]  /*2dda0*/  IMAD.X R23, R23, 0x1, R0, P3 ;  /* 0x0000000117177824 */ /* 0x000fc600018e0600 */
[----:B------:R-:W-:Y:S01]  /*2ddb0*/  STL [R1+0xacc], R27 ;  /* 0x000acc1b01007387 */ /* 0x000fe20000100800 */
[-C--:B------:R-:W-:Y:S01]  /*2ddc0*/  IADD3 R21, P3, PT, R21, R4.reuse, RZ ;  /* 0x0000000415157210 */ /* 0x080fe20007f7e0ff */
[----:B------:R-:W-:Y:S02]  /*2ddd0*/  IMAD.X R19, R19, 0x1, R0, P4 ;  /* 0x0000000113137824 */ /* 0x000fe400020e0600 */
[----:B------:R-:W-:Y:S01]  /*2dde0*/  STL [R1+0x1290], R25 ;  /* 0x0012901901007387 */ /* 0x000fe20000100800 */
[----:B------:R-:W-:-:S03]  /*2ddf0*/  IADD3 R13, P4, PT, R13, R4, RZ ;  /* 0x000000040d0d7210 */ /* 0x000fc60007f9e0ff */
[----:B------:R-:W-:Y:S01]  /*2de00*/  STL [R1+0x12ac], R23 ;  /* 0x0012ac1701007387 */ /* 0x000fe20000100800 */
[----:B------:R-:W-:-:S03]  /*2de10*/  IMAD.X R17, R17, 0x1, R0, P5 ;  /* 0x0000000111117824 */ /* 0x000fc600028e0600 */
[----:B------:R0:W-:Y:S01]  /*2de20*/  STL [R1+0xac8], R13 ;  /* 0x000ac80d01007387 */ /* 0x0001e20000100800 */
[----:B------:R-:W-:-:S03]  /*2de30*/  IADD3 R15, P5, PT, R15, R4, RZ ;  /* 0x000000040f0f7210 */ /* 0x000fc60007fbe0ff */
[----:B------:R-:W-:Y:S01]  /*2de40*/  STL [R1+0x1288], R21 ;  /* 0x0012881501007387 */ /* 0x000fe20000100800 */
[----:B------:R-:W-:-:S03]  /*2de50*/  IMAD.X R11, R11, 0x1, R0, P6 ;  /* 0x000000010b0b7824 */ /* 0x000fc600030e0600 */
[----:B0-----:R-:W3:Y:S04]  /*2de60*/  LDL.LU R13, [R1+0x128c] ;  /* 0x00128c00010d7983 */ /* 0x001ee80000300800 */
[----:B------:R-:W-:Y:S04]  /*2de70*/  STL [R1+0x12a4], R19 ;  /* 0x0012a41301007387 */ /* 0x000fe80000100800 */
[----:B------:R-:W4:Y:S04]  /*2de80*/  LDL.LU R65, [R1+0x1270] ;  /* 0x0012700001417983 */ /* 0x000f280000300800 */
[----:B------:R-:W-:Y:S04]  /*2de90*/  STL [R1+0x129c], R17 ;  /* 0x00129c1101007387 */ /* 0x000fe80000100800 */
[----:B------:R-:W4:Y:S04]  /*2dea0*/  LDL.LU R63, [R1+0x1284] ;  /* 0x00128400013f7983 */ /* 0x000f280000300800 */
[----:B------:R-:W-:Y:S04]  /*2deb0*/  STL [R1+0x1280], R15 ;  /* 0x0012800f01007387 */ /* 0x000fe80000100800 */
[----:B------:R-:W4:Y:S04]  /*2dec0*/  LDL.LU R61, [R1+0x1268] ;  /* 0x00126800013d7983 */ /* 0x000f280000300800 */
        /* <DEDUP_REMOVED lines=20> */
[----:B0-----:R-:W4:Y:S04]  /*2e010*/  LDL.LU R11, [R1+0x1220] ;  /* 0x00122000010b7983 */ /* 0x001f280000300800 */
[----:B------:R-:W4:Y:S04]  /*2e020*/  LDL.LU R21, [R1+0x123c] ;  /* 0x00123c0001157983 */ /* 0x000f280000300800 */
[----:B------:R-:W4:Y:S01]  /*2e030*/  LDL.LU R19, [R1+0x1218] ;  /* 0x0012180001137983 */ /* 0x000f220000300800 */
[----:B--2---:R-:W-:-:S05]  /*2e040*/  IADD3 R6, P6, PT, R6, R4, RZ ;  /* 0x0000000406067210 */ /* 0x004fca0007fde0ff */
[----:B------:R0:W-:Y:S04]  /*2e050*/  STL [R1+0x1278], R6 ;  /* 0x0012780601007387 */ /* 0x0001e80000100800 */
[----:B0-----:R-:W2:Y:S04]  /*2e060*/  LDL.LU R6, [R1+0x1234] ;  /* 0x0012340001067983 */ /* 0x001ea80000300800 */
[----:B------:R-:W2:Y:S04]  /*2e070*/  LDL.LU R17, [R1+0x1210] ;  /* 0x0012100001117983 */ /* 0x000ea80000300800 */
[----:B------:R-:W2:Y:S01]  /*2e080*/  LDL.LU R15, [R1+0x122c] ;  /* 0x00122c00010f7983 */ /* 0x000ea20000300800 */
[----:B---3--:R-:W-:-:S05]  /*2e090*/  IMAD.X R13, R13, 0x1, R0, P2 ;  /* 0x000000010d0d7824 */ /* 0x008fca00010e0600 */
[----:B------:R0:W-:Y:S01]  /*2e0a0*/  STL [R1+0x128c], R13 ;  /* 0x00128c0d01007387 */ /* 0x0001e20000100800 */
[----:B----4-:R-:W-:-:S03]  /*2e0b0*/  IADD3 R65, P2, PT, R65, R4, RZ ;  /* 0x0000000441417210 */ /* 0x010fc60007f5e0ff */
[----:B0-----:R-:W3:Y:S01]  /*2e0c0*/  LDL.LU R13, [R1+0x1208] ;  /* 0x00120800010d7983 */ /* 0x001ee20000300800 */
[----:B------:R-:W-:-:S03]  /*2e0d0*/  IMAD.X R63, R63, 0x1, R0, P3 ;  /* 0x000000013f3f7824 */ /* 0x000fc600018e0600 */
        /* <DEDUP_REMOVED lines=37> */
[-C--:B------:R-:W-:Y:S01]  /*2e330*/  IADD3 R25, P2, PT, R25, R4.reuse, RZ ;  /* 0x0000000419197210 */ /* 0x080fe20007f5e0ff */
[--C-:B------:R-:W-:Y:S01]  /*2e340*/  IMAD.X R23, R23, 0x1, R0.reuse, P3 ;  /* 0x0000000117177824 */ /* 0x100fe200018e0600 */
[-C--:B------:R-:W-:Y:S01]  /*2e350*/  IADD3 R11, P3, PT, R11, R4.reuse, RZ ;  /* 0x000000040b0b7210 */ /* 0x080fe20007f7e0ff */
[----:B------:R-:W-:Y:S04]  /*2e360*/  STL [R1+0xabc], R27 ;  /* 0x000abc1b01007387 */ /* 0x000fe80000100800 */
[----:B------:R0:W-:Y:S04]  /*2e370*/  STL [R1+0x1220], R11 ;  /* 0x0012200b01007387 */ /* 0x0001e80000100800 */
[----:B------:R-:W-:Y:S04]  /*2e380*/  STL [R1+0x1228], R25 ;  /* 0x0012281901007387 */ /* 0x000fe80000100800 */
[----:B0-----:R-:W4:Y:S01]  /*2e390*/  LDL.LU R11, [R1+0x1224] ;  /* 0x00122400010b7983 */ /* 0x001f220000300800 */
[----:B------:R-:W-:Y:S01]  /*2e3a0*/  IMAD.X R21, R21, 0x1, R0, P4 ;  /* 0x0000000115157824 */ /* 0x000fe200020e0600 */
[----:B------:R-:W-:-:S02]  /*2e3b0*/  IADD3 R19, P4, PT, R19, R4, RZ ;  /* 0x0000000413137210 */ /* 0x000fc40007f9e0ff */
[----:B------:R-:W-:Y:S01]  /*2e3c0*/  STL [R1+0x1244], R23 ;  /* 0x0012441701007387 */ /* 0x000fe20000100800 */
[----:B--2---:R-:W-:Y:S01]  /*2e3d0*/  IMAD.X R6, R6, 0x1, R0, P5 ;  /* 0x0000000106067824 */ /* 0x004fe200028e0600 */
[----:B------:R-:W-:-:S04]  /*2e3e0*/  IADD3 R17, P5, PT, R17, R4, RZ ;  /* 0x0000000411117210 */ /* 0x000fc80007fbe0ff */
[----:B------:R0:W-:Y:S01]  /*2e3f0*/  STL [R1+0x1234], R6 ;  /* 0x0012340601007387 */ /* 0x0001e20000100800 */
[----:B------:R-:W-:-:S03]  /*2e400*/  IMAD.X R15, R15, 0x1, R0, P6 ;  /* 0x000000010f0f7824 */ /* 0x000fc600030e0600 */
[----:B------:R-:W-:Y:S04]  /*2e410*/  STL [R1+0x123c], R21 ;  /* 0x00123c1501007387 */ /* 0x000fe80000100800 */
[----:B0-----:R-:W2:Y:S04]  /*2e420*/  LDL.LU R6, [R1+0x1200] ;  /* 0x0012000001067983 */ /* 0x001ea80000300800 */
[----:B------:R-:W-:Y:S04]  /*2e430*/  STL [R1+0x1218], R19 ;  /* 0x0012181301007387 */ /* 0x000fe80000100800 */
[----:B------:R-:W2:Y:S04]  /*2e440*/  LDL.LU R65, [R1+0x121c] ;  /* 0x00121c0001417983 */ /* 0x000ea80000300800 */
[----:B------:R-:W-:Y:S01]  /*2e450*/  STL [R1+0x1210], R17 ;  /* 0x0012101101007387 */ /* 0x000fe20000100800 */
[----:B---3--:R-:W-:-:S03]  /*2e460*/  IADD3 R13, P6, PT, R13, R4, RZ ;  /* 0x000000040d0d7210 */ /* 0x008fc60007fde0ff */
[----:B------:R-:W3:Y:S04]  /*2e470*/  LDL.LU R63, [R1+0x11f8] ;  /* 0x0011f800013f7983 */ /* 0x000ee80000300800 */
[----:B------:R-:W-:Y:S04]  /*2e480*/  STL [R1+0x122c], R15 ;  /* 0x00122c0f01007387 */ /* 0x000fe80000100800 */
[----:B------:R-:W3:Y:S04]  /*2e490*/  LDL.LU R61, [R1+0x1214] ;  /* 0x00121400013d7983 */ /* 0x000ee80000300800 */
        /* <DEDUP_REMOVED lines=20> */
[----:B0-----:R-:W3:Y:S04]  /*2e5e0*/  LDL.LU R13, [R1+0x11c4] ;  /* 0x0011c400010d7983 */ /* 0x001ee80000300800 */
[----:B------:R-:W3:Y:S04]  /*2e5f0*/  LDL.LU R21, [R1+0x11a0] ;  /* 0x0011a00001157983 */ /* 0x000ee80000300800 */
[----:B------:R-:W3:Y:S01]  /*2e600*/  LDL.LU R19, [R1+0x11bc] ;  /* 0x0011bc0001137983 */ /* 0x000ee20000300800 */
[----:B----4-:R-:W-:-:S05]  /*2e610*/  IADD3.X R11, PT, PT, R11, R0, RZ, P2, !PT ;  /* 0x000000000b0b7210 */ /* 0x010fca00017fe4ff */
[----:B------:R0:W-:Y:S04]  /*2e620*/  STL [R1+0x1224], R11 ;  /* 0x0012240b01007387 */ /* 0x0001e80000100800 */
[----:B0-----:R-:W4:Y:S04]  /*2e630*/  LDL.LU R11, [R1+0x1198] ;  /* 0x00119800010b7983 */ /* 0x001f280000300800 */
[----:B------:R-:W4:Y:S04]  /*2e640*/  LDL.LU R17, [R1+0x11b4] ;  /* 0x0011b40001117983 */ /* 0x000f280000300800 */
[----:B------:R-:W4:Y:S01]  /*2e650*/  LDL.LU R15, [R1+0x1190] ;  /* 0x00119000010f7983 */ /* 0x000f220000300800 */
[----:B--2---:R-:W-:-:S05]  /*2e660*/  IADD3 R6, P2, PT, R6, R4, RZ ;  /* 0x0000000406067210 */ /* 0x004fca0007f5e0ff */
[----:B------:R0:W-:Y:S01]  /*2e670*/  STL [R1+0x1200], R6 ;  /* 0x0012000601007387 */ /* 0x0001e20000100800 */
[----:B------:R-:W-:-:S03]  /*2e680*/  IMAD.X R65, R65, 0x1, R0, P3 ;  /* 0x0000000141417824 */ /* 0x000fc600018e0600 */
[----:B0-----:R-:W2:Y:S01]  /*2e690*/  LDL.LU R6, [R1+0x11ac] ;  /* 0x0011ac0001067983 */ /* 0x001ea20000300800 */
[----:B---3--:R-:W-:-:S03]  /*2e6a0*/  IADD3 R63, P3, PT, R63, R4, RZ ;  /* 0x000000043f3f7210 */ /* 0x008fc60007f7e0ff */
        /* <DEDUP_REMOVED lines=39> */
[----:B------:R-:W-:Y:S01]  /*2e920*/  IMAD.X R13, R13, 0x1, R0, P4 ;  /* 0x000000010d0d7824 */ /* 0x000fe200020e0600 */
[----:B------:R-:W-:-:S04]  /*2e930*/  IADD3 R23, P3, PT, R23, R4, RZ ;  /* 0x0000000417177210 */ /* 0x000fc80007f7e0ff */
[----:B------:R0:W-:Y:S04]  /*2e940*/  STL [R1+0x11c4], R13 ;  /* 0x0011c40d01007387 */ /* 0x0001e80000100800 */
[----:B------:R-:W-:Y:S01]  /*2e950*/  STL [R1+0x11cc], R25 ;  /* 0x0011cc1901007387 */ /* 0x000fe20000100800 */
[----:B------:R-:W-:Y:S01]  /*2e960*/  IMAD.X R19, R19, 0x1, R0, P5 ;  /* 0x0000000113137824 */ /* 0x000fe200028e0600 */
[-C--:B------:R-:W-:Y:S02]  /*2e970*/  IADD3 R21, P4, PT, R21, R4.reuse, RZ ;  /* 0x0000000415157210 */ /* 0x080fe40007f9e0ff */
[----:B0-----:R-:W3:Y:S04]  /*2e980*/  LDL.LU R13, [R1+0x1188] ;  /* 0x00118800010d7983 */ /* 0x001ee80000300800 */
[----:B------:R-:W-:Y:S01]  /*2e990*/  STL [R1+0x11a8], R23 ;  /* 0x0011a81701007387 */ /* 0x000fe20000100800 */
[----:B----4-:R-:W-:-:S05]  /*2e9a0*/  IADD3 R11, P5, PT, R11, R4, RZ ;  /* 0x000000040b0b7210 */ /* 0x010fca0007fbe0ff */
[----:B------:R0:W-:Y:S04]  /*2e9b0*/  STL [R1+0x1198], R11 ;  /* 0x0011980b01007387 */ /* 0x0001e80000100800 */
[----:B------:R-:W-:Y:S04]  /*2e9c0*/  STL [R1+0x11a0], R21 ;  /* 0x0011a01501007387 */ /* 0x000fe80000100800 */
[----:B0-----:R-:W4:Y:S01]  /*2e9d0*/  LDL.LU R11, [R1+0x11a4] ;  /* 0x0011a400010b7983 */ /* 0x001f220000300800 */
[----:B------:R-:W-:Y:S01]  /*2e9e0*/  IMAD.X R17, R17, 0x1, R0, P6 ;  /* 0x0000000111117824 */ /* 0x000fe200030e0600 */
[----:B------:R-:W-:-:S02]  /*2e9f0*/  IADD3 R15, P6, PT, R15, R4, RZ ;  /* 0x000000040f0f7210 */ /* 0x000fc40007fde0ff */
[----:B------:R-:W-:Y:S04]  /*2ea00*/  STL [R1+0x11bc], R19 ;  /* 0x0011bc1301007387 */ /* 0x000fe80000100800 */
[----:B------:R-:W4:Y:S04]  /*2ea10*/  LDL.LU R65, [R1+0x1180] ;  /* 0x0011800001417983 */ /* 0x000f280000300800 */
[----:B------:R-:W-:Y:S04]  /*2ea20*/  STL [R1+0x11b4], R17 ;  /* 0x0011b41101007387 */ /* 0x000fe80000100800 */
[----:B------:R-:W4:Y:S04]  /*2ea30*/  LDL.LU R63, [R1+0x119c] ;  /* 0x00119c00013f7983 */ /* 0x000f280000300800 */
[----:B------:R-:W-:Y:S04]  /*2ea40*/  STL [R1+0x1190], R15 ;  /* 0x0011900f01007387 */ /* 0x000fe80000100800 */
[----:B------:R-:W4:Y:S01]  /*2ea50*/  LDL.LU R61, [R1+0x1178] ;  /* 0x00117800013d7983 */ /* 0x000f220000300800 */
[----:B--2---:R-:W-:-:S05]  /*2ea60*/  IMAD.X R6, R6, 0x1, R0, P2 ;  /* 0x0000000106067824 */ /* 0x004fca00010e0600 */
[----:B------:R0:W-:Y:S04]  /*2ea70*/  STL [R1+0x11ac], R6 ;  /* 0x0011ac0601007387 */ /* 0x0001e80000100800 */
[----:B------:R-:W2:Y:S04]  /*2ea80*/  LDL.LU R59, [R1+0x1194] ;  /* 0x00119400013b7983 */ /* 0x000ea80000300800 */
        /* <DEDUP_REMOVED lines=18> */
[----:B0-----:R-:W2:Y:S04]  /*2ebb0*/  LDL.LU R6, [R1+0x1128] ;  /* 0x0011280001067983 */ /* 0x001ea80000300800 */
[----:B------:R-:W2:Y:S04]  /*2ebc0*/  LDL.LU R21, [R1+0x1144] ;  /* 0x0011440001157983 */ /* 0x000ea80000300800 */
[----:B------:R-:W2:Y:S01]  /*2ebd0*/  LDL.LU R19, [R1+0x1120] ;  /* 0x0011200001137983 */ /* 0x000ea20000300800 */
[----:B---3--:R-:W-:-:S05]  /*2ebe0*/  IADD3 R13, P2, PT, R13, R4, RZ ;  /* 0x000000040d0d7210 */ /* 0x008fca0007f5e0ff */
[----:B------:R0:W-:Y:S04]  /*2ebf0*/  STL [R1+0x1188], R13 ;  /* 0x0011880d01007387 */ /* 0x0001e80000100800 */
[----:B0-----:R-:W3:Y:S04]  /*2ec00*/  LDL.LU R13, [R1+0x113c] ;  /* 0x00113c00010d7983 */ /* 0x001ee80000300800 */
[----:B------:R-:W3:Y:S04]  /*2ec10*/  LDL.LU R17, [R1+0x1118] ;  /* 0x0011180001117983 */ /* 0x000ee80000300800 */
[----:B------:R-:W3:Y:S01]  /*2ec20*/  LDL.LU R15, [R1+0x1134] ;  /* 0x00113400010f7983 */ /* 0x000ee20000300800 */
[----:B----4-:R-:W-:-:S05]  /*2ec30*/  IMAD.X R11, R11, 0x1, R0, P3 ;  /* 0x000000010b0b7824 */ /* 0x010fca00018e0600 */
[----:B------:R0:W-:Y:S04]  /*2ec40*/  STL [R1+0x11a4], R11 ;  /* 0x0011a40b01007387 */ /* 0x0001e80000100800 */
[----:B0-----:R-:W4:Y:S01]  /*2ec50*/  LDL.LU R11, [R1+0x1110] ;  /* 0x00111000010b7983 */ /* 0x001f220000300800 */
[----:B------:R-:W-:Y:S01]  /*2ec60*/  IADD3 R65, P3, PT, R65, R4, RZ ;  /* 0x0000000441417210 */ /* 0x000fe20007f7e0ff */
[----:B------:R-:W-:-:S04]  /*2ec70*/  IMAD.X R63, R63, 0x1, R0, P4 ;  /* 0x000000013f3f7824 */ /* 0x000fc800020e0600 */
[----:B------:R-:W-:Y:S01]  /*2ec80*/  STL [R1+0x1180], R65 ;  /* 0x0011804101007387 */ /* 0x000fe20000100800 */
[----:B------:R-:W-:-:S03]  /*2ec90*/  IADD3 R61, P4, PT, R61, R4, RZ ;  /* 0x000000043d3d7210 */ /* 0x000fc60007f9e0ff */
[----:B------:R-:W-:Y:S04]  /*2eca0*/  STL [R1+0x119c], R63 ;  /* 0x00119c3f01007387 */ /* 0x000fe80000100800 */
[----:B------:R-:W-:Y:S01]  /*2ecb0*/  STL [R1+0x1178], R61 ;  /* 0x0011783d01007387 */ /* 0x000fe20000100800 */
[----:B--2---:R-:W-:Y:S01]  /*2ecc0*/  IMAD.X R59, R59, 0x1, R0, P5 ;  /* 0x000000013b3b7824 */ /* 0x004fe200028e0600 */
[----:B------:R-:W-:-:S04]  /*2ecd0*/  IADD3 R57, P5, PT, R57, R4, RZ ;  /* 0x0000000439397210 */ /* 0x000fc80007fbe0ff */
        /* <DEDUP_REMOVED lines=33> */
[----:B------:R-:W-:Y:S01]  /*2eef0*/  IADD3 R6, P4, PT, R6, R4, RZ ;  /* 0x0000000406067210 */ /* 0x000fe20007f9e0ff */
[----:B------:R-:W-:Y:S04]  /*2ef00*/  STL [R1+0x1154], R27 ;  /* 0x0011541b01007387 */ /* 0x000fe80000100800 */
[----:B------:R0:W-:Y:S04]  /*2ef10*/  STL [R1+0x1128], R6 ;  /* 0x0011280601007387 */ /* 0x0001e80000100800 */
[----:B------:R-:W-:Y:S01]  /*2ef20*/  STL [R1+0x1130], R25 ;  /* 0x0011301901007387 */ /* 0x000fe20000100800 */
[----:B------:R-:W-:-:S03]  /*2ef30*/  IMAD.X R21, R21, 0x1, R0, P5 ;  /* 0x0000000115157824 */ /* 0x000fc600028e0600 */
[----:B0-----:R-:W2:Y:S01]  /*2ef40*/  LDL.LU R6, [R1+0x112c] ;  /* 0x00112c0001067983 */ /* 0x001ea20000300800 */
[----:B------:R-:W-:-:S03]  /*2ef50*/  IADD3 R19, P5, PT, R19, R4, RZ ;  /* 0x0000000413137210 */ /* 0x000fc60007fbe0ff */
[----:B------:R-:W-:Y:S01]  /*2ef60*/  STL [R1+0x114c], R23 ;  /* 0x00114c1701007387 */ /* 0x000fe20000100800 */
[----:B---3--:R-:W-:Y:S01]  /*2ef70*/  IMAD.X R13, R13, 0x1, R0, P6 ;  /* 0x000000010d0d7824 */ /* 0x008fe200030e0600 */
[----:B------:R-:W-:-:S04]  /*2ef80*/  IADD3 R17, P6, PT, R17, R4, RZ ;  /* 0x0000000411117210 */ /* 0x000fc80007fde0ff */
[----:B------:R0:W-:Y:S01]  /*2ef90*/  STL [R1+0x113c], R13 ;  /* 0x00113c0d01007387 */ /* 0x0001e20000100800 */
[----:B------:R-:W-:-:S03]  /*2efa0*/  IMAD.X R15, R15, 0x1, R0, P2 ;  /* 0x000000010f0f7824 */ /* 0x000fc600010e0600 */
[----:B------:R-:W-:Y:S04]  /*2efb0*/  STL [R1+0x1144], R21 ;  /* 0x0011441501007387 */ /* 0x000fe80000100800 */
[----:B0-----:R-:W3:Y:S04]  /*2efc0*/  LDL.LU R13, [R1+0x1108] ;  /* 0x00110800010d7983 */ /* 0x001ee80000300800 */
[----:B------:R-:W-:Y:S04]  /*2efd0*/  STL [R1+0x1120], R19 ;  /* 0x0011201301007387 */ /* 0x000fe80000100800 */
[----:B------:R-:W3:Y:S04]  /*2efe0*/  LDL.LU R65, [R1+0x1124] ;  /* 0x0011240001417983 */ /* 0x000ee80000300800 */
[----:B------:R-:W-:Y:S01]  /*2eff0*/  STL [R1+0x1118], R17 ;  /* 0x0011181101007387 */ /* 0x000fe20000100800 */
[----:B----4-:R-:W-:-:S03]  /*2f000*/  IADD3 R11, P2, PT, R11, R4, RZ ;  /* 0x000000040b0b7210 */ /* 0x010fc60007f5e0ff */
        /* <DEDUP_REMOVED lines=26> */
[----:B--2---:R-:W-:-:S05]  /*2f1b0*/  IMAD.X R6, R6, 0x1, R0, P3 ;  /* 0x0000000106067824 */ /* 0x004fca00018e0600 */
[----:B------:R0:W-:Y:S04]  /*2f1c0*/  STL [R1+0x112c], R6 ;  /* 0x00112c0601007387 */ /* 0x0001e80000100800 */
[----:B0-----:R-:W2:Y:S04]  /*2f1d0*/  LDL.LU R6, [R1+0x10a0] ;  /* 0x0010a00001067983 */ /* 0x001ea80000300800 */
[----:B------:R-:W2:Y:S04]  /*2f1e0*/  LDL.LU R17, [R1+0x10bc] ;  /* 0x0010bc0001117983 */ /* 0x000ea80000300800 */
[----:B------:R-:W2:Y:S01]  /*2f1f0*/  LDL.LU R15, [R1+0x1098] ;  /* 0x00109800010f7983 */ /* 0x000ea20000300800 */
[----:B---3--:R-:W-:-:S05]  /*2f200*/  IADD3 R13, P3, PT, R13, R4, RZ ;  /* 0x000000040d0d7210 */ /* 0x008fca0007f7e0ff */
[----:B------:R0:W-:Y:S01]  /*2f210*/  STL [R1+0x1108], R13 ;  /* 0x0011080d01007387 */ /* 0x0001e20000100800 */
[----:B------:R-:W-:-:S03]  /*2f220*/  IMAD.X R65, R65, 0x1, R0, P4 ;  /* 0x0000000141417824 */ /* 0x000fc600020e0600 */
[----:B0-----:R-:W3:Y:S01]  /*2f230*/  LDL.LU R13, [R1+0x10b4] ;  /* 0x0010b400010d7983 */ /* 0x001ee20000300800 */
[----:B----4-:R-:W-:-:S03]  /*2f240*/  IADD3 R63, P4, PT, R63, R4, RZ ;  /* 0x000000043f3f7210 */ /* 0x010fc60007f9e0ff */
        /* <DEDUP_REMOVED lines=39> */
[----:B------:R-:W-:-:S05]  /*2f4c0*/  IMAD.X R11, R11, 0x1, R0, P5 ;  /* 0x000000010b0b7824 */ /* 0x000fca00028e0600 */
[----:B------:R0:W-:Y:S04]  /*2f4d0*/  STL [R1+0x10cc], R11 ;  /* 0x0010cc0b01007387 */ /* 0x0001e80000100800 */
[----:B------:R-:W-:Y:S04]  /*2f4e0*/  STL [R1+0x10d4], R25 ;  /* 0x0010d41901007387 */ /* 0x000fe80000100800 */
[----:B0-----:R-:W4:Y:S01]  /*2f4f0*/  LDL.LU R11, [R1+0x1090] ;  /* 0x00109000010b7983 */ /* 0x001f220000300800 */
[-C--:B------:R-:W-:Y:S01]  /*2f500*/  IADD3 R23, P4, PT, R23, R4.reuse, RZ ;  /* 0x0000000417177210 */ /* 0x080fe20007f9e0ff */
[----:B------:R-:W-:Y:S01]  /*2f510*/  IMAD.X R19, R19, 0x1, R0, P6 ;  /* 0x0000000113137824 */ /* 0x000fe200030e0600 */
[----:B------:R-:W-:-:S03]  /*2f520*/  IADD3 R21, P5, PT, R21, R4, RZ ;  /* 0x0000000415157210 */ /* 0x000fc60007fbe0ff */
[----:B------:R-:W-:Y:S01]  /*2f530*/  STL [R1+0x10b0], R23 ;  /* 0x0010b01701007387 */ /* 0x000fe20000100800 */
[----:B--2---:R-:W-:Y:S01]  /*2f540*/  IADD3 R6, P6, PT, R6, R4, RZ ;  /* 0x0000000406067210 */ /* 0x004fe20007fde0ff */
[----:B------:R-:W-:-:S04]  /*2f550*/  IMAD.X R17, R17, 0x1, R0, P2 ;  /* 0x0000000111117824 */ /* 0x000fc800010e0600 */
[----:B------:R0:W-:Y:S01]  /*2f560*/  STL [R1+0x10a0], R6 ;  /* 0x0010a00601007387 */ /* 0x0001e20000100800 */
[----:B------:R-:W-:-:S03]  /*2f570*/  IADD3 R15, P2, PT, R15, R4, RZ ;  /* 0x000000040f0f7210 */ /* 0x000fc60007f5e0ff */
[----:B------:R-:W-:Y:S04]  /*2f580*/  STL [R1+0x10a8], R21 ;  /* 0x0010a81501007387 */ /* 0x000fe80000100800 */
[----:B0-----:R-:W2:Y:S04]  /*2f590*/  LDL.LU R6, [R1+0x10ac] ;  /* 0x0010ac0001067983 */ /* 0x001ea80000300800 */
[----:B------:R-:W-:Y:S04]  /*2f5a0*/  STL [R1+0x10c4], R19 ;  /* 0x0010c41301007387 */ /* 0x000fe80000100800 */
[----:B------:R-:W2:Y:S04]  /*2f5b0*/  LDL.LU R65, [R1+0x1088] ;  /* 0x0010880001417983 */ /* 0x000ea80000300800 */
[----:B------:R-:W-:Y:S04]  /*2f5c0*/  STL [R1+0x10bc], R17 ;  /* 0x0010bc1101007387 */ /* 0x000fe80000100800 */
[----:B------:R-:W2:Y:S04]  /*2f5d0*/  LDL.LU R63, [R1+0x10a4] ;  /* 0x0010a400013f7983 */ /* 0x000ea80000300800 */
[----:B------:R-:W-:Y:S01]  /*2f5e0*/  STL [R1+0x1098], R15 ;  /* 0x0010980f01007387 */ /* 0x000fe20000100800 */
[----:B---3--:R-:W-:-:S03]  /*2f5f0*/  IMAD.X R13, R13, 0x1, R0, P3 ;  /* 0x000000010d0d7824 */ /* 0x008fc600018e0600 */
        /* <DEDUP_REMOVED lines=24> */
[----:B----4-:R-:W-:-:S05]  /*2f780*/  IADD3 R11, P3, PT, R11, R4, RZ ;  /* 0x000000040b0b7210 */ /* 0x010fca0007f7e0ff */
[----:B------:R0:W-:Y:S04]  /*2f790*/  STL [R1+0x1090], R11 ;  /* 0x0010900b01007387 */ /* 0x0001e80000100800 */
[----:B0-----:R-:W4:Y:S04]  /*2f7a0*/  LDL.LU R11, [R1+0x1044] ;  /* 0x00104400010b7983 */ /* 0x001f280000300800 */
[----:B------:R-:W4:Y:S04]  /*2f7b0*/  LDL.LU R17, [R1+0x1020] ;  /* 0x0010200001117983 */ /* 0x000f280000300800 */
[----:B------:R-:W4:Y:S01]  /*2f7c0*/  LDL.LU R15, [R1+0x103c] ;  /* 0x00103c00010f7983 */ /* 0x000f220000300800 */
[----:B--2---:R-:W-:-:S05]  /*2f7d0*/  IADD3.X R6, PT, PT, R6, R0, RZ, P4, !PT ;  /* 0x0000000006067210 */ /* 0x004fca00027fe4ff */
[----:B------:R0:W-:Y:S01]  /*2f7e0*/  STL [R1+0x10ac], R6 ;  /* 0x0010ac0601007387 */ /* 0x0001e20000100800 */
[----:B------:R-:W-:-:S03]  /*2f7f0*/  IADD3 R65, P4, PT, R65, R4, RZ ;  /* 0x0000000441417210 */ /* 0x000fc60007f9e0ff */
[----:B0-----:R-:W2:Y:S01]  /*2f800*/  LDL.LU R6, [R1+0x1018] ;  /* 0x0010180001067983 */ /* 0x001ea20000300800 */
[----:B------:R-:W-:-:S03]  /*2f810*/  IMAD.X R63, R63, 0x1, R0, P5 ;  /* 0x000000013f3f7824 */ /* 0x000fc600028e0600 */
[----:B------:R-:W-:Y:S01]  /*2f820*/  STL [R1+0x1088], R65 ;  /* 0x0010884101007387 */ /* 0x000fe20000100800 */
        /* <DEDUP_REMOVED lines=43> */
[----:B0-----:R-:W3:Y:S04]  /*2fae0*/  LDL.LU R13, [R1+0x1034] ;  /* 0x00103400010d7983 */ /* 0x001ee80000300800 */
[----:B------:R-:W-:Y:S01]  /*2faf0*/  STL [R1+0x1054], R23 ;  /* 0x0010541701007387 */ /* 0x000fe20000100800 */
[----:B----4-:R-:W-:-:S05]  /*2fb00*/  IMAD.X R11, R11, 0x1, R0, P2 ;  /* 0x000000010b0b7824 */ /* 0x010fca00010e0600 */
[----:B------:R0:W-:Y:S04]  /*2fb10*/  STL [R1+0x1044], R11 ;  /* 0x0010440b01007387 */ /* 0x0001e80000100800 */
[----:B------:R-:W-:Y:S04]  /*2fb20*/  STL [R1+0x104c], R21 ;  /* 0x00104c1501007387 */ /* 0x000fe80000100800 */
[----:B0-----:R-:W4:Y:S01]  /*2fb30*/  LDL.LU R11, [R1+0x1010] ;  /* 0x00101000010b7983 */ /* 0x001f220000300800 */
[-C--:B------:R-:W-:Y:S02]  /*2fb40*/  IADD3 R19, P6, PT, R19, R4.reuse, RZ ;  /* 0x0000000413137210 */ /* 0x080fe40007fde0ff */
[----:B------:R-:W-:Y:S01]  /*2fb50*/  IADD3 R17, P2, PT, R17, R4, RZ ;  /* 0x0000000411117210 */ /* 0x000fe20007f5e0ff */
[----:B------:R-:W-:-:S02]  /*2fb60*/  IMAD.X R15, R15, 0x1, R0, P3 ;  /* 0x000000010f0f7824 */ /* 0x000fc400018e0600 */
[----:B------:R-:W-:Y:S04]  /*2fb70*/  STL [R1+0x1028], R19 ;  /* 0x0010281301007387 */ /* 0x000fe80000100800 */
[----:B------:R-:W4:Y:S04]  /*2fb80*/  LDL.LU R65, [R1+0x102c] ;  /* 0x00102c0001417983 */ /* 0x000f280000300800 */
[----:B------:R-:W-:Y:S04]  /*2fb90*/  STL [R1+0x1020], R17 ;  /* 0x0010201101007387 */ /* 0x000fe80000100800 */
[----:B------:R-:W4:Y:S04]  /*2fba0*/  LDL.LU R63, [R1+0x1008] ;  /* 0x00100800013f7983 */ /* 0x000f280000300800 */
[----:B------:R-:W-:Y:S04]  /*2fbb0*/  STL [R1+0x103c], R15 ;  /* 0x00103c0f01007387 */ /* 0x000fe80000100800 */
[----:B------:R-:W4:Y:S01]  /*2fbc0*/  LDL.LU R61, [R1+0x1024] ;  /* 0x00102400013d7983 */ /* 0x000f220000300800 */
[----:B--2---:R-:W-:-:S05]  /*2fbd0*/  IADD3 R6, P3, PT, R6, R4, RZ ;  /* 0x0000000406067210 */ /* 0x004fca0007f7e0ff */
        /* <DEDUP_REMOVED lines=23> */
[----:B---3--:R-:W-:-:S05]  /*2fd50*/  IMAD.X R13, R13, 0x1, R0, P4 ;  /* 0x000000010d0d7824 */ /* 0x008fca00020e0600 */
[----:B------:R0:W-:Y:S04]  /*2fd60*/  STL [R1+0x1034], R13 ;  /* 0x0010340d01007387 */ /* 0x0001e80000100800 */
[----:B0-----:R-:W3:Y:S04]  /*2fd70*/  LDL.LU R13, [R1+0xfa8] ;  /* 0x000fa800010d7983 */ /* 0x001ee80000300800 */
[----:B------:R-:W3:Y:S04]  /*2fd80*/  LDL.LU R17, [R1+0xfc4] ;  /* 0x000fc40001117983 */ /* 0x000ee80000300800 */
[----:B------:R-:W3:Y:S01]  /*2fd90*/  LDL.LU R15, [R1+0xfa0] ;  /* 0x000fa000010f7983 */ /* 0x000ee20000300800 */
[----:B----4-:R-:W-:-:S05]  /*2fda0*/  IADD3 R11, P4, PT, R11, R4, RZ ;  /* 0x000000040b0b7210 */ /* 0x010fca0007f9e0ff */
[----:B------:R0:W-:Y:S04]  /*2fdb0*/  STL [R1+0x1010], R11 ;  /* 0x0010100b01007387 */ /* 0x0001e80000100800 */
[----:B0-----:R-:W4:Y:S01]  /*2fdc0*/  LDL.LU R11, [R1+0xfbc] ;  /* 0x000fbc00010b7983 */ /* 0x001f220000300800 */
[----:B------:R-:W-:Y:S01]  /*2fdd0*/  IMAD.X R65, R65, 0x1, R0, P5 ;  /* 0x0000000141417824 */ /* 0x000fe200028e0600 */
[----:B------:R-:W-:-:S04]  /*2fde0*/  IADD3 R63, P5, PT, R63, R4, RZ ;  /* 0x000000043f3f7210 */ /* 0x000fc80007fbe0ff */
[----:B------:R-:W-:Y:S01]  /*2fdf0*/  STL [R1+0x102c], R65 ;  /* 0x00102c4101007387 */ /* 0x000fe20000100800 */
[----:B------:R-:W-:-:S03]  /*2fe00*/  IMAD.X R61, R61, 0x1, R0, P6 ;  /* 0x000000013d3d7824 */ /* 0x000fc600030e0600 */
[----:B------:R-:W-:Y:S04]  /*2fe10*/  STL [R1+0x1008], R63 ;  /* 0x0010083f01007387 */ /* 0x000fe80000100800 */
[----:B------:R-:W-:Y:S01]  /*2fe20*/  STL [R1+0x1024], R61 ;  /* 0x0010243d01007387 */ /* 0x000fe20000100800 */
[----:B--2---:R-:W-:Y:S01]  /*2fe30*/  IADD3 R59, P6, PT, R59, R4, RZ ;  /* 0x000000043b3b7210 */ /* 0x004fe20007fde0ff */
[----:B------:R-:W-:-:S04]  /*2fe40*/  IMAD.X R57, R57, 0x1, R0, P2 ;  /* 0x0000000139397824 */ /* 0x000fc800010e0600 */
        /* <DEDUP_REMOVED lines=37> */
[--C-:B------:R-:W-:Y:S01]  /*300a0*/  IMAD.X R19, R19, 0x1, R0.reuse, P2 ;  /* 0x0000000113137824 */ /* 0x100fe200010e0600 */
[-C--:B------:R-:W-:Y:S02]  /*300b0*/  IADD3 R21, P6, PT, R21, R4.reuse, RZ ;  /* 0x0000000415157210 */ /* 0x080fe40007fde0ff */
[----:B0-----:R-:W2:Y:S04]  /*300c0*/  LDL.LU R6, [R1+0xf98] ;  /* 0x000f980001067983 */ /* 0x001ea80000300800 */
[----:B------:R-:W-:Y:S01]  /*300d0*/  STL [R1+0xfb8], R23 ;  /* 0x000fb81701007387 */ /* 0x000fe20000100800 */
[----:B---3--:R-:W-:Y:S01]  /*300e0*/  IADD3 R13, P2, PT, R13, R4, RZ ;  /* 0x000000040d0d7210 */ /* 0x008fe20007f5e0ff */
[----:B------:R-:W-:-:S04]  /*300f0*/  IMAD.X R17, R17, 0x1, R0, P3 ;  /* 0x0000000111117824 */ /* 0x000fc800018e0600 */
[----:B------:R0:W-:Y:S01]  /*30100*/  STL [R1+0xfa8], R13 ;  /* 0x000fa80d01007387 */ /* 0x0001e20000100800 */
[----:B------:R-:W-:-:S03]  /*30110*/  IADD3 R15, P3, PT, R15, R4, RZ ;  /* 0x000000040f0f7210 */ /* 0x000fc60007f7e0ff */
[----:B------:R-:W-:Y:S04]  /*30120*/  STL [R1+0xfb0], R21 ;  /* 0x000fb01501007387 */ /* 0x000fe80000100800 */
[----:B0-----:R-:W3:Y:S04]  /*30130*/  LDL.LU R13, [R1+0xfb4] ;  /* 0x000fb400010d7983 */ /* 0x001ee80000300800 */
[----:B------:R-:W-:Y:S04]  /*30140*/  STL [R1+0xfcc], R19 ;  /* 0x000fcc1301007387 */ /* 0x000fe80000100800 */
[----:B------:R-:W3:Y:S04]  /*30150*/  LDL.LU R65, [R1+0xf90] ;  /* 0x000f900001417983 */ /* 0x000ee80000300800 */
[----:B------:R-:W-:Y:S04]  /*30160*/  STL [R1+0xfc4], R17 ;  /* 0x000fc41101007387 */ /* 0x000fe80000100800 */
[----:B------:R-:W3:Y:S04]  /*30170*/  LDL.LU R63, [R1+0xfac] ;  /* 0x000fac00013f7983 */ /* 0x000ee80000300800 */
[----:B------:R-:W-:Y:S01]  /*30180*/  STL [R1+0xfa0], R15 ;  /* 0x000fa00f01007387 */ /* 0x000fe20000100800 */
[----:B----4-:R-:W-:-:S03]  /*30190*/  IMAD.X R11, R11, 0x1, R0, P4 ;  /* 0x000000010b0b7824 */ /* 0x010fc600020e0600 */
        /* <DEDUP_REMOVED lines=31> */
[----:B------:R-:W-:-:S03]  /*30390*/  IADD3 R65, P5, PT, R65, R4, RZ ;  /* 0x0000000441417210 */ /* 0x000fc60007fbe0ff */
[----:B0-----:R-:W3:Y:S01]  /*303a0*/  LDL.LU R13, [R1+0xf20] ;  /* 0x000f2000010d7983 */ /* 0x001ee20000300800 */
[----:B------:R-:W-:-:S03]  /*303b0*/  IMAD.X R63, R63, 0x1, R0, P6 ;  /* 0x000000013f3f7824 */ /* 0x000fc600030e0600 */
[----:B------:R-:W-:Y:S01]  /*303c0*/  STL [R1+0xf90], R65 ;  /* 0x000f904101007387 */ /* 0x000fe20000100800 */
        /* <DEDUP_REMOVED lines=54> */
[----:B------:R-:W-:Y:S04]  /*30730*/  STL [R1+0xf28], R17 ;  /* 0x000f281101007387 */ /* 0x000fe80000100800 */
[----:B------:R-:W2:Y:S04]  /*30740*/  LDL.LU R63, [R1+0xf10] ;  /* 0x000f1000013f7983 */ /* 0x000ea80000300800 */
[----:B------:R-:W-:Y:S01]  /*30750*/  STL [R1+0xf44], R15 ;  /* 0x000f440f01007387 */ /* 0x000fe20000100800 */
[----:B---3--:R-:W-:-:S03]  /*30760*/  IADD3 R13, P4, PT, R13, R4, RZ ;  /* 0x000000040d0d7210 */ /* 0x008fc60007f9e0ff */
        /* <DEDUP_REMOVED lines=24> */
[----:B----4-:R-:W-:-:S05]  /*308f0*/  IMAD.X R11, R11, 0x1, R0, P5 ;  /* 0x000000010b0b7824 */ /* 0x010fca00028e0600 */
[----:B------:R0:W-:Y:S04]  /*30900*/  STL [R1+0xf3c], R11 ;  /* 0x000f3c0b01007387 */ /* 0x0001e80000100800 */
[----:B0-----:R-:W4:Y:S04]  /*30910*/  LDL.LU R11, [R1+0xeb0] ;  /* 0x000eb000010b7983 */ /* 0x001f280000300800 */
[----:B------:R-:W4:Y:S04]  /*30920*/  LDL.LU R17, [R1+0xecc] ;  /* 0x000ecc0001117983 */ /* 0x000f280000300800 */
[----:B------:R-:W4:Y:S01]  /*30930*/  LDL.LU R15, [R1+0xea8] ;  /* 0x000ea800010f7983 */ /* 0x000f220000300800 */
[----:B--2---:R-:W-:-:S05]  /*30940*/  IADD3 R6, P5, PT, R6, R4, RZ ;  /* 0x0000000406067210 */ /* 0x004fca0007fbe0ff */
[----:B------:R0:W-:Y:S01]  /*30950*/  STL [R1+0xf18], R6 ;  /* 0x000f180601007387 */ /* 0x0001e20000100800 */
[----:B------:R-:W-:-:S03]  /*30960*/  IADD3.X R65, PT, PT, R65, R0, RZ, P6, !PT ;  /* 0x0000000041417210 */ /* 0x000fc600037fe4ff */
[----:B0-----:R-:W2:Y:S01]  /*30970*/  LDL.LU R6, [R1+0xec4] ;  /* 0x000ec40001067983 */ /* 0x001ea20000300800 */
[----:B------:R-:W-:-:S03]  /*30980*/  IADD3 R63, P6, PT, R63, R4, RZ ;  /* 0x000000043f3f7210 */ /* 0x000fc60007fde0ff */
[----:B------:R-:W-:Y:S01]  /*30990*/  STL [R1+0xf34], R65 ;  /* 0x000f344101007387 */ /* 0x000fe20000100800 */
[----:B---3--:R-:W-:-:S03]  /*309a0*/  IMAD.X R61, R61, 0x1, R0, P2 ;  /* 0x000000013d3d7824 */ /* 0x008fc600010e0600 */
        /* <DEDUP_REMOVED lines=146> */
[----:B------:R-:W-:Y:S04]  /*312d0*/  STL [R1+0xe30], R17 ;  /* 0x000e301101007387 */ /* 0x000fe80000100800 */
[----:B------:R-:W3:Y:S04]  /*312e0*/  LDL.LU R63, [R1+0xe18] ;  /* 0x000e1800013f7983 */ /* 0x000ee80000300800 */
[----:B------:R-:W-:Y:S01]  /*312f0*/  STL [R1+0xe4c], R15 ;  /* 0x000e4c0f01007387 */ /* 0x000fe20000100800 */
[----:B----4-:R-:W-:-:S03]  /*31300*/  IADD3 R11, P5, PT, R11, R4, RZ ;  /* 0x000000040b0b7210 */ /* 0x010fc60007fbe0ff */
        /* <DEDUP_REMOVED lines=33> */
[----:B------:R-:W-:-:S03]  /*31520*/  IADD3 R63, P2, PT, R63, R4, RZ ;  /* 0x000000043f3f7210 */ /* 0x000fc60007f5e0ff */
[----:B------:R-:W-:Y:S01]  /*31530*/  STL [R1+0xe3c], R65 ;  /* 0x000e3c4101007387 */ /* 0x000fe20000100800 */
[----:B----4-:R-:W-:-:S03]  /*31540*/  IMAD.X R61, R61, 0x1, R0, P3 ;  /* 0x000000013d3d7824 */ /* 0x010fc600018e0600 */
        /* <DEDUP_REMOVED lines=86> */
[----:B--2---:R-:W-:-:S05]  /*31ab0*/  IMAD.X R6, R6, 0x1, R0, P2 ;  /* 0x0000000106067824 */ /* 0x004fca00010e0600 */
[----:B------:R0:W-:Y:S01]  /*31ac0*/  STL [R1+0xdc4], R6 ;  /* 0x000dc40601007387 */ /* 0x0001e20000100800 */
[----:B------:R-:W-:-:S03]  /*31ad0*/  IADD3 R65, P2, PT, R65, R4, RZ ;  /* 0x0000000441417210 */ /* 0x000fc60007f5e0ff */
[----:B0-----:R-:W2:Y:S01]  /*31ae0*/  LDL.LU R6, [R1+0xd30] ;  /* 0x000d300001067983 */ /* 0x001ea20000300800 */
[----:B------:R-:W-:-:S03]  /*31af0*/  IADD3.X R63, PT, PT, R63, R0, RZ, P3, !PT ;  /* 0x000000003f3f7210 */ /* 0x000fc60001ffe4ff */
        /* <DEDUP_REMOVED lines=133> */
[----:B------:R-:W-:Y:S01]  /*32350*/  IMAD.X R6, R6, 0x1, R0, P4 ;  /* 0x0000000106067824 */ /* 0x000fe200020e0600 */
[----:B------:R-:W-:-:S04]  /*32360*/  IADD3 R21, P4, PT, R21, R4, RZ ;  /* 0x0000000415157210 */ /* 0x000fc80007f9e0ff */
[----:B------:R0:W-:Y:S01]  /*32370*/  STL [R1+0xcec], R6 ;  /* 0x000cec0601007387 */ /* 0x0001e20000100800 */
[----:B------:R-:W-:-:S03]  /*32380*/  IMAD.X R19, R19, 0x1, R0, P5 ;  /* 0x0000000113137824 */ /* 0x000fc600028e0600 */
[----:B------:R-:W-:Y:S04]  /*32390*/  STL [R1+0xcf4], R25 ;  /* 0x000cf41901007387 */ /* 0x000fe80000100800 */
        /* <DEDUP_REMOVED lines=140> */
[----:B------:R-:W-:-:S03]  /*32c60*/  IADD3 R63, P4, PT, R63, R4, RZ ;  /* 0x000000043f3f7210 */ /* 0x000fc60007f9e0ff */
[----:B------:R-:W-:Y:S01]  /*32c70*/  STL [R1+0xc4c], R65 ;  /* 0x000c4c4101007387 */ /* 0x000fe20000100800 */
[----:B---3--:R-:W-:-:S03]  /*32c80*/  IADD3.X R61, PT, PT, R61, R0, RZ, P5, !PT ;  /* 0x000000003d3d7210 */ /* 0x008fc60002ffe4ff */
        /* <DEDUP_REMOVED lines=80> */
[----:B------:R-:W2:Y:S04]  /*33190*/  LDL.LU R19, [R1+0xb50] ;  /* 0x000b500001137983 */ /* 0x000ea80000300800 */
[----:B------:R-:W2:Y:S01]  /*331a0*/  LDL.LU R17, [R1+0xb6c] ;  /* 0x000b6c0001117983 */ /* 0x000ea20000300800 */
[----:B---3--:R-:W-:-:S05]  /*331b0*/  IADD3 R13, P3, PT, R13, R4, RZ ;  /* 0x000000040d0d7210 */ /* 0x008fca0007f7e0ff */
[----:B------:R0:W-:Y:S04]  /*331c0*/  STL [R1+0xbb8], R13 ;  /* 0x000bb80d01007387 */ /* 0x0001e80000100800 */
[----:B------:R-:W3:Y:S04]  /*331d0*/  LDL.LU R15, [R1+0xb64] ;  /* 0x000b6400010f7983 */ /* 0x000ee80000300800 */
[----:B0-----:R-:W3:Y:S01]  /*331e0*/  LDL.LU R13, [R1+0xb48] ;  /* 0x000b4800010d7983 */ /* 0x001ee20000300800 */
[----:B----4-:R-:W-:-:S05]  /*331f0*/  IMAD.X R11, R11, 0x1, R0, P4 ;  /* 0x000000010b0b7824 */ /* 0x010fca00020e0600 */
[----:B------:R0:W-:Y:S04]  /*33200*/  STL [R1+0xbd4], R11 ;  /* 0x000bd40b01007387 */ /* 0x0001e80000100800 */
[----:B0-----:R-:W4:Y:S01]  /*33210*/  LDL.LU R11, [R1+0xb5c] ;  /* 0x000b5c00010b7983 */ /* 0x001f220000300800 */
[----:B------:R-:W-:Y:S01]  /*33220*/  IADD3 R65, P4, PT, R65, R4, RZ ;  /* 0x0000000441417210 */ /* 0x000fe20007f9e0ff */
[----:B------:R-:W-:-:S04]  /*33230*/  IMAD.X R63, R63, 0x1, R0, P5 ;  /* 0x000000013f3f7824 */ /* 0x000fc800028e0600 */
[----:B------:R0:W-:Y:S01]  /*33240*/  STL [R1+0xbb0], R65 ;  /* 0x000bb04101007387 */ /* 0x0001e20000100800 */
[----:B------:R-:W-:-:S03]  /*33250*/  IADD3 R61, P5, PT, R61, R4, RZ ;  /* 0x000000043d3d7210 */ /* 0x000fc60007fbe0ff */
[----:B------:R0:W-:Y:S04]  /*33260*/  STL [R1+0xbcc], R63 ;  /* 0x000bcc3f01007387 */ /* 0x0001e80000100800 */
[----:B------:R0:W-:Y:S01]  /*33270*/  STL [R1+0xba8], R61 ;  /* 0x000ba83d01007387 */ /* 0x0001e20000100800 */
[----:B--2---:R-:W-:Y:S01]  /*33280*/  IMAD.X R59, R59, 0x1, R0, P6 ;  /* 0x000000013b3b7824 */ /* 0x004fe200030e0600 */
[----:B------:R-:W-:-:S04]  /*33290*/  IADD3 R57, P6, PT, R57, R4, RZ ;  /* 0x0000000439397210 */ /* 0x000fc80007fde0ff */
[----:B------:R2:W-:Y:S01]  /*332a0*/  STL [R1+0xbc4], R59 ;  /* 0x000bc43b01007387 */ /* 0x0005e20000100800 */
[----:B------:R-:W-:-:S03]  /*332b0*/  IMAD.X R55, R55, 0x1, R0, P2 ;  /* 0x0000000137377824 */ /* 0x000fc600010e0600 */
[----:B------:R0:W-:Y:S01]  /*332c0*/  STL [R1+0xba0], R57 ;  /* 0x000ba03901007387 */ /* 0x0001e20000100800 */
[----:B------:R-:W-:-:S03]  /*332d0*/  IADD3 R53, P2, PT, R53, R4, RZ ;  /* 0x0000000435357210 */ /* 0x000fc60007f5e0ff */
        /* <DEDUP_REMOVED lines=27> */
[-C--:B------:R-:W-:Y:S01]  /*33490*/  IADD3 R25, P4, PT, R25, R4.reuse, RZ ;  /* 0x0000000419197210 */ /* 0x080fe20007f9e0ff */
[--C-:B------:R-:W-:Y:S01]  /*334a0*/  IMAD.X R23, R23, 0x1, R0.reuse, P5 ;  /* 0x0000000117177824 */ /* 0x100fe200028e0600 */
[----:B------:R-:W-:Y:S01]  /*334b0*/  IADD3 R6, P5, PT, R6, R4, RZ ;  /* 0x0000000406067210 */ /* 0x000fe20007fbe0ff */
[----:B------:R0:W-:Y:S01]  /*334c0*/  STL [R1+0xb84], R27 ;  /* 0x000b841b01007387 */ /* 0x0001e20000100800 */
[----:B------:R-:W-:-:S03]  /*334d0*/  IMAD.X R21, R21, 0x1, R0, P6 ;  /* 0x0000000115157824 */ /* 0x000fc600030e0600 */
[----:B------:R-:W-:Y:S01]  /*334e0*/  STL [R1+0xb58], R6 ;  /* 0x000b580601007387 */ /* 0x000fe20000100800 */
[----:B------:R-:W-:-:S03]  /*334f0*/  IADD3 R19, P6, PT, R19, R4, RZ ;  /* 0x0000000413137210 */ /* 0x000fc60007fde0ff */
[----:B------:R0:W-:Y:S01]  /*33500*/  STL [R1+0xb60], R25 ;  /* 0x000b601901007387 */ /* 0x0001e20000100800 */
[----:B------:R-:W-:-:S03]  /*33510*/  IMAD.X R17, R17, 0x1, R0, P2 ;  /* 0x0000000111117824 */ /* 0x000fc600010e0600 */
[----:B------:R0:W-:Y:S04]  /*33520*/  STL [R1+0xb7c], R23 ;  /* 0x000b7c1701007387 */ /* 0x0001e80000100800 */
[----:B------:R0:W-:Y:S04]  /*33530*/  STL [R1+0xb74], R21 ;  /* 0x000b741501007387 */ /* 0x0001e80000100800 */
[----:B------:R0:W-:Y:S04]  /*33540*/  STL [R1+0xb50], R19 ;  /* 0x000b501301007387 */ /* 0x0001e80000100800 */
[----:B------:R0:W-:Y:S04]  /*33550*/  STL [R1+0xb6c], R17 ;  /* 0x000b6c1101007387 */ /* 0x0001e80000100800 */
[----:B------:R-:W2:Y:S01]  /*33560*/  LDL.LU R71, [R1+0xb40] ;  /* 0x000b400001477983 */ /* 0x000ea20000300800 */
[----:B---3--:R-:W-:Y:S01]  /*33570*/  IMAD.X R15, R15, 0x1, R0, P3 ;  /* 0x000000010f0f7824 */ /* 0x008fe200018e0600 */
[----:B------:R-:W-:-:S04]  /*33580*/  IADD3 R13, P3, PT, R13, R4, RZ ;  /* 0x000000040d0d7210 */ /* 0x000fc80007f7e0ff */
[----:B------:R3:W-:Y:S04]  /*33590*/  STL [R1+0xb64], R15 ;  /* 0x000b640f01007387 */ /* 0x0007e80000100800 */
[----:B------:R-:W2:Y:S04]  /*335a0*/  LDL.LU R69, [R1+0xb54] ;  /* 0x000b540001457983 */ /* 0x000ea80000300800 */
[----:B------:R0:W-:Y:S04]  /*335b0*/  STL [R1+0xb48], R13 ;  /* 0x000b480d01007387 */ /* 0x0001e80000100800 */
[----:B------:R-:W2:Y:S01]  /*335c0*/  LDL.LU R67, [R1+0xb38] ;  /* 0x000b380001437983 */ /* 0x000ea20000300800 */
[----:B----4-:R-:W-:-:S05]  /*335d0*/  IMAD.X R11, R11, 0x1, R0, P4 ;  /* 0x000000010b0b7824 */ /* 0x010fca00020e0600 */
[----:B------:R4:W-:Y:S04]  /*335e0*/  STL [R1+0xb5c], R11 ;  /* 0x000b5c0b01007387 */ /* 0x0009e80000100800 */
[----:B0-----:R-:W2:Y:S04]  /*335f0*/  LDL.LU R65, [R1+0xb4c] ;  /* 0x000b4c0001417983 */ /* 0x001ea80000300800 */
[----:B------:R-:W2:Y:S04]  /*33600*/  LDL.LU R63, [R1+0xb30] ;  /* 0x000b3000013f7983 */ /* 0x000ea80000300800 */
[----:B------:R-:W2:Y:S04]  /*33610*/  LDL.LU R61, [R1+0xb44] ;  /* 0x000b4400013d7983 */ /* 0x000ea80000300800 */
[----:B--2---:R-:W2:Y:S04]  /*33620*/  LDL.LU R59, [R1+0xb28] ;  /* 0x000b2800013b7983 */ /* 0x004ea80000300800 */
        /* <DEDUP_REMOVED lines=21> */
[----:B---3--:R-:W3:Y:S04]  /*33780*/  LDL.LU R15, [R1+0xae4] ;  /* 0x000ae400010f7983 */ /* 0x008ee80000300800 */
[----:B------:R-:W3:Y:S04]  /*33790*/  LDL.LU R13, [R1+0xadc] ;  /* 0x000adc00010d7983 */ /* 0x000ee80000300800 */
[----:B----4-:R-:W4:Y:S01]  /*337a0*/  LDL.LU R11, [R1+0xad4] ;  /* 0x000ad400010b7983 */ /* 0x010f220000300800 */
[----:B------:R-:W-:-:S06]  /*337b0*/  USHF.L.U32 UR15, UR60, 0x1f, URZ ;  /* 0x0000001f3c0f7899 */ /* 0x000fcc00080006ff */
[----:B------:R-:W-:-:S04]  /*337c0*/  IMAD.U32 R6, RZ, RZ, UR15 ;  /* 0x0000000fff067e24 */ /* 0x000fc8000f8e00ff */
[----:B------:R-:W0:Y:S01]  /*337d0*/  SYNCS.PHASECHK.TRANS64.TRYWAIT P2, [UR8], R6 ;  /* 0x00000006ff0075a7 */ /* 0x000e220008041108 */
[----:B------:R-:W-:-:S05]  /*337e0*/  IADD3 R71, P4, PT, R71, R4, RZ ;  /* 0x0000000447477210 */ /* 0x000fca0007f9e0ff */
[----:B------:R1:W-:Y:S01]  /*337f0*/  STL [R1+0xb40], R71 ;  /* 0x000b404701007387 */ /* 0x0003e20000100800 */
[----:B------:R-:W-:Y:S01]  /*33800*/  IMAD.X R69, R69, 0x1, R0, P5 ;  /* 0x0000000145457824 */ /* 0x000fe200028e0600 */
[----:B------:R-:W-:-:S04]  /*33810*/  IADD3 R67, P5, PT, R67, R4, RZ ;  /* 0x0000000443437210 */ /* 0x000fc80007fbe0ff */
[----:B------:R1:W-:Y:S04]  /*33820*/  STL [R1+0xb54], R69 ;  /* 0x000b544501007387 */ /* 0x0003e80000100800 */
[----:B------:R1:W-:Y:S01]  /*33830*/  STL [R1+0xb38], R67 ;  /* 0x000b384301007387 */ /* 0x0003e20000100800 */
[----:B------:R-:W-:Y:S01]  /*33840*/  IMAD.X R65, R65, 0x1, R0, P6 ;  /* 0x0000000141417824 */ /* 0x000fe200030e0600 */
[----:B------:R-:W-:-:S04]  /*33850*/  IADD3 R63, P6, PT, R63, R4, RZ ;  /* 0x000000043f3f7210 */ /* 0x000fc80007fde0ff */
[----:B------:R1:W-:Y:S01]  /*33860*/  STL [R1+0xb4c], R65 ;  /* 0x000b4c4101007387 */ /* 0x0003e20000100800 */
[----:B------:R-:W-:-:S03]  /*33870*/  IMAD.X R61, R61, 0x1, R0, P3 ;  /* 0x000000013d3d7824 */ /* 0x000fc600018e0600 */
[----:B------:R1:W-:Y:S01]  /*33880*/  STL [R1+0xb30], R63 ;  /* 0x000b303f01007387 */ /* 0x0003e20000100800 */
[----:B--2---:R-:W-:-:S03]  /*33890*/  IADD3 R59, P3, PT, R59, R4, RZ ;  /* 0x000000043b3b7210 */ /* 0x004fc60007f7e0ff */
        /* <DEDUP_REMOVED lines=40> */
[----:B------:R1:W-:Y:S01]  /*33b20*/  STL [R1+0xae0], R23 ;  /* 0x000ae01701007387 */ /* 0x0003e20000100800 */
[----:B---3--:R-:W-:-:S03]  /*33b30*/  IMAD.X R15, R15, 0x1, R0, P3 ;  /* 0x000000010f0f7824 */ /* 0x008fc600018e0600 */
[----:B------:R1:W-:Y:S01]  /*33b40*/  STL [R1+0xaf4], R21 ;  /* 0x000af41501007387 */ /* 0x0003e20000100800 */
[----:B------:R-:W-:-:S03]  /*33b50*/  IMAD.X R13, R13, 0x1, R0, P4 ;  /* 0x000000010d0d7824 */ /* 0x000fc600020e0600 */
[----:B------:R1:W-:Y:S01]  /*33b60*/  STL [R1+0xad8], R19 ;  /* 0x000ad81301007387 */ /* 0x0003e20000100800 */
[----:B----4-:R-:W-:-:S03]  /*33b70*/  IADD3.X R11, PT, PT, R11, R0, RZ, P5, !PT ;  /* 0x000000000b0b7210 */ /* 0x010fc60002ffe4ff */
[----:B------:R1:W-:Y:S04]  /*33b80*/  STL [R1+0xaec], R17 ;  /* 0x000aec1101007387 */ /* 0x0003e80000100800 */
[----:B------:R1:W-:Y:S04]  /*33b90*/  STL [R1+0xad4], R11 ;  /* 0x000ad40b01007387 */ /* 0x0003e80000100800 */
[----:B------:R1:W-:Y:S04]  /*33ba0*/  STL [R1+0xae4], R15 ;  /* 0x000ae40f01007387 */ /* 0x0003e80000100800 */
[----:B------:R1:W-:Y:S01]  /*33bb0*/  STL [R1+0xadc], R13 ;  /* 0x000adc0d01007387 */ /* 0x0003e20000100800 */
[----:B0-----:R-:W-:Y:S05]  /*33bc0*/  @!P2 BRA `(.L_x_8) ;  /* 0x000002a00084a947 */ /* 0x001fea0003800000 */
.L_x_16:
        /* <DEDUP_REMOVED lines=34> */
[----:B------:R0:W-:Y:S04]  /*33df0*/  STL [R1+0x2890], R78 ;  /* 0x0028904e01007387 */ /* 0x0001e80000100800 */
        /* <DEDUP_REMOVED lines=34> */
[----:B-----5:R-:W-:Y:S04]  /*34020*/  STL [R1+0x277c], R64 ;  /* 0x00277c4001007387 */ /* 0x020fe80000100800 */
        /* <DEDUP_REMOVED lines=49> */
[----:B-1----:R-:W2:Y:S01]  /*34340*/  LDL.LU R11, [R1+0xa58] ;  /* 0x000a5800010b7983 */ /* 0x002ea20000300800 */
[----:B0-----:R-:W-:-:S03]  /*34350*/  PRMT R78, RZ, 0x7610, R78 ;  /* 0x00007610ff4e7816 */ /* 0x001fc6000000004e */
        /* <DEDUP_REMOVED lines=11> */
[----:B------:R-:W-:Y:S04]  /*34410*/  STL.64 [R1+0x1cd0], R4 ;  /* 0x001cd00401007387 */ /* 0x000fe80000100a00 */
[----:B------:R-:W-:Y:S04]  /*34420*/  STL.64 [R1+0x1d28], R4 ;  /* 0x001d280401007387 */ /* 0x000fe80000100a00 */
[----:B------:R-:W-:Y:S04]  /*34430*/  STL.64 [R1+0x1d60], R4 ;  /* 0x001d600401007387 */ /* 0x000fe80000100a00 */
[----:B------:R-:W-:Y:S04]  /*34440*/  STL.64 [R1+0x1d90], R4 ;  /* 0x001d900401007387 */ /* 0x000fe80000100a00 */
[----:B------:R-:W-:Y:S04]  /*34450*/  STL.64 [R1+0x1db8], R4 ;  /* 0x001db80401007387 */ /* 0x000fe80000100a00 */
[----:B------:R-:W-:Y:S04]  /*34460*/  STL [R1+0x1de0], R4 ;  /* 0x001de00401007387 */ /* 0x000fe80000100800 */
[----:B------:R-:W-:Y:S04]  /*34470*/  STL [R1+0x18fc], R0 ;  /* 0x0018fc0001007387 */ /* 0x000fe80000100800 */
[----:B------:R-:W-:Y:S04]  /*34480*/  STL [R1+0x1b10], R0 ;  /* 0x001b100001007387 */ /* 0x000fe80000100800 */
[----:B------:R-:W-:Y:S04]  /*34490*/  STL [R1+0x1de4], R0 ;  /* 0x001de40001007387 */ /* 0x000fe80000100800 */
[----:B------:R0:W-:Y:S04]  /*344a0*/  STL.S16 [R1+0x9cc], R78 ;  /* 0x0009cc4e01007387 */ /* 0x0001e80000100600 */
[----:B0-----:R-:W3:Y:S01]  /*344b0*/  LDL.LU R78, [R1+0x2890] ;  /* 0x00289000014e7983 */ /* 0x001ee20000300800 */
[----:B--2---:R-:W-:Y:S01]  /*344c0*/  VIADD R11, R11, 0x1 ;  /* 0x000000010b0b7836 */ /* 0x004fe20000000000 */
[----:B---3--:R-:W-:-:S05]  /*344d0*/  PRMT R78, RZ, 0x7610, R78 ;  /* 0x00007610ff4e7816 */ /* 0x008fca000000004e */
[----:B------:R0:W-:Y:S04]  /*344e0*/  STL.S16 [R1+0x9c8], R78 ;  /* 0x0009c84e01007387 */ /* 0x0001e80000100600 */
[----:B0-----:R-:W2:Y:S04]  /*344f0*/  LDL.LU R78, [R1+0x288c] ;  /* 0x00288c00014e7983 */ /* 0x001ea80000300800 */
[----:B------:R-:W-:Y:S01]  /*34500*/  STL [R1+0xa58], R11 ;  /* 0x000a580b01007387 */ /* 0x000fe20000100800 */
[----:B--2---:R-:W-:-:S05]  /*34510*/  PRMT R78, RZ, 0x7610, R78 ;  /* 0x00007610ff4e7816 */ /* 0x004fca000000004e */
[----:B------:R0:W-:Y:S04]  /*34520*/  STL.S16 [R1+0x9c4], R78 ;  /* 0x0009c44e01007387 */ /* 0x0001e80000100600 */
[----:B0-----:R-:W2:Y:S02]  /*34530*/  LDL.LU R78, [R1+0x2888] ;  /* 0x00288800014e7983 */ /* 0x001ea40000300800 */
        /* <DEDUP_REMOVED lines=77> */
[----:B0-----:R-:W2:Y:S01]  /*34a10*/  LDL.LU R78, [R1+0x2820] ;  /* 0x00282000014e7983 */ /* 0x001ea20000300800 */
[----:B------:R-:W-:-:S05]  /*34a20*/  PRMT R0, RZ, 0x7610, R0 ;  /* 0x00007610ff007816 */ /* 0x000fca0000000000 */
        /* <DEDUP_REMOVED lines=56> */
[----:B--2---:R-:W-:-:S05]  /*34db0*/  PRMT R78, RZ, 0x7610, R78 ;  /* 0x00007610ff4e7816 */ /* 0x004fca000000004e */
[----:B------:R0:W-:Y:S04]  /*34dc0*/  STL.S16 [R1+0x950], R78 ;  /* 0x0009504e01007387 */ /* 0x0001e80000100600 */
[----:B0-----:R-:W2:Y:S04]  /*34dd0*/  LDL.LU R78, [R1+0x2808] ;  /* 0x00280800014e7983 */ /* 0x001ea80000300800 */
[----:B------:R0:W-:Y:S04]  /*34de0*/  STL.S16 [R1+0x94c], R77 ;  /* 0x00094c4d01007387 */ /* 0x0001e80000100600 */
[----:B0-----:R-:W3:Y:S04]  /*34df0*/  LDL.LU R77, [R1+0x2804] ;  /* 0x00280400014d7983 */ /* 0x001ee80000300800 */
[----:B------:R0:W-:Y:S04]  /*34e00*/  STL.S16 [R1+0x948], R75 ;  /* 0x0009484b01007387 */ /* 0x0001e80000100600 */
[----:B0-----:R-:W4:Y:S04]  /*34e10*/  LDL.LU R75, [R1+0x2800] ;  /* 0x00280000014b7983 */ /* 0x001f280000300800 */
[----:B------:R0:W-:Y:S04]  /*34e20*/  STL.S16 [R1+0x944], R73 ;  /* 0x0009444901007387 */ /* 0x0001e80000100600 */
[----:B0-----:R-:W2:Y:S04]  /*34e30*/  LDL.LU R73, [R1+0x27fc] ;  /* 0x0027fc0001497983 */ /* 0x001ea80000300800 */
        /* <DEDUP_REMOVED lines=10> */
[----:B------:R-:W-:Y:S04]  /*34ee0*/  STL.64 [R1+0x2548], R4 ;  /* 0x0025480401007387 */ /* 0x000fe80000100a00 */
        /* <DEDUP_REMOVED lines=28> */
[----:B------:R-:W-:Y:S04]  /*350b0*/  STL [R1+0x2518], R90 ;  /* 0x0025185a01007387 */ /* 0x000fe80000100800 */
[----:B------:R-:W-:Y:S04]  /*350c0*/  STL [R1+0x2528], R93 ;  /* 0x0025285d01007387 */ /* 0x000fe80000100800 */
        /* <DEDUP_REMOVED lines=14> */
[----:B------:R0:W-:Y:S01]  /*351b0*/  STL.S16 [R1+0x8d8], R19 ;  /* 0x0008d81301007387 */ /* 0x0001e20000100600 */
[----:B------:R-:W-:-:S03]  /*351c0*/  PRMT R52, RZ, 0x7610, R52 ;  /* 0x00007610ff347816 */ /* 0x000fc60000000034 */
        /* <DEDUP_REMOVED lines=78> */
[----:B0-----:R-:W3:Y:S04]  /*356b0*/  LDL.LU R26, [R1+0x2728] ;  /* 0x00272800011a7983 */ /* 0x001ee80000300800 */
        /* <DEDUP_REMOVED lines=8> */
[----:B0-----:R-:W4:Y:S04]  /*35740*/  LDL.LU R12, [R1+0x271c] ;  /* 0x00271c00010c7983 */ /* 0x001f280000300800 */
        /* <DEDUP_REMOVED lines=55> */
[----:B--2---:R-:W-:-:S03]  /*35ac0*/  PRMT R78, RZ, 0x7610, R78 ;  /* 0x00007610ff4e7816 */ /* 0x004fc6000000004e */
[----:B0-----:R-:W2:Y:S04]  /*35ad0*/  LDL.LU R88, [R1+0x26d0] ;  /* 0x0026d00001587983 */ /* 0x001ea80000300800 */
[----:B------:R0:W-:Y:S01]  /*35ae0*/  STL.S16 [R1+0x844], R89 ;  /* 0x0008445901007387 */ /* 0x0001e20000100600 */
[----:B------:R-:W-:-:S03]  /*35af0*/  PRMT R93, RZ, 0x7610, R93 ;  /* 0x00007610ff5d7816 */ /* 0x000fc6000000005d */
[----:B0-----:R-:W2:Y:S04]  /*35b00*/  LDL.LU R89, [R1+0x26cc] ;  /* 0x0026cc0001597983 */ /* 0x001ea80000300800 */
[----:B------:R0:W-:Y:S01]  /*35b10*/  STL.S16 [R1+0x840], R91 ;  /* 0x0008405b01007387 */ /* 0x0001e20000100600 */
[----:B------:R-:W-:Y:S02]  /*35b20*/  PRMT R90, RZ, 0x7610, R90 ;  /* 0x00007610ff5a7816 */ /* 0x000fe4000000005a */
[----:B---3--:R-:W-:Y:S01]  /*35b30*/  PRMT R77, RZ, 0x7610, R77 ;  /* 0x00007610ff4d7816 */ /* 0x008fe2000000004d */
[----:B0-----:R-:W3:Y:S04]  /*35b40*/  LDL.LU R91, [R1+0x26c8] ;  /* 0x0026c800015b7983 */ /* 0x001ee80000300800 */
[----:B------:R0:W-:Y:S01]  /*35b50*/  STL.S16 [R1+0x83c], R92 ;  /* 0x00083c5c01007387 */ /* 0x0001e20000100600 */
[----:B----4-:R-:W-:-:S02]  /*35b60*/  PRMT R75, RZ, 0x7610, R75 ;  /* 0x00007610ff4b7816 */ /* 0x010fc4000000004b */
[----:B------:R-:W-:Y:S01]  /*35b70*/  PRMT R73, RZ, 0x7610, R73 ;  /* 0x00007610ff497816 */ /* 0x000fe20000000049 */
[----:B0-----:R-:W4:Y:S04]  /*35b80*/  LDL.LU R92, [R1+0x26c4] ;  /* 0x0026c400015c7983 */ /* 0x001f280000300800 */
[----:B------:R0:W-:Y:S01]  /*35b90*/  STL.S16 [R1+0x838], R8 ;  /* 0x0008380801007387 */ /* 0x0001e20000100600 */
[----:B------:R-:W-:Y:S02]  /*35ba0*/  PRMT R71, RZ, 0x7610, R71 ;  /* 0x00007610ff477816 */ /* 0x000fe40000000047 */
[----:B------:R-:W-:Y:S01]  /*35bb0*/  PRMT R69, RZ, 0x7610, R69 ;  /* 0x00007610ff457816 */ /* 0x000fe20000000045 */
[----:B0-----:R-:W2:Y:S04]  /*35bc0*/  LDL.LU R8, [R1+0x26c0] ;  /* 0x0026c00001087983 */ /* 0x001ea80000300800 */
[----:B------:R0:W-:Y:S01]  /*35bd0*/  STL.S16 [R1+0x834], R9 ;  /* 0x0008340901007387 */ /* 0x0001e20000100600 */
[----:B------:R-:W-:-:S02]  /*35be0*/  PRMT R67, RZ, 0x7610, R67 ;  /* 0x00007610ff437816 */ /* 0x000fc40000000043 */
[----:B------:R-:W-:Y:S01]  /*35bf0*/  PRMT R65, RZ, 0x7610, R65 ;  /* 0x00007610ff417816 */ /* 0x000fe20000000041 */
[----:B0-----:R-:W2:Y:S04]  /*35c00*/  LDL.LU R9, [R1+0x26bc] ;  /* 0x0026bc0001097983 */ /* 0x001ea80000300800 */
[----:B------:R0:W-:Y:S01]  /*35c10*/  STL.S16 [R1+0x830], R7 ;  /* 0x0008300701007387 */ /* 0x0001e20000100600 */
[----:B------:R-:W-:Y:S02]  /*35c20*/  PRMT R63, RZ, 0x7610, R63 ;  /* 0x00007610ff3f7816 */ /* 0x000fe4000000003f */
[----:B------:R-:W-:Y:S01]  /*35c30*/  PRMT R61, RZ, 0x7610, R61 ;  /* 0x00007610ff3d7816 */ /* 0x000fe2000000003d */
[----:B0-----:R-:W2:Y:S04]  /*35c40*/  LDL.LU R7, [R1+0x26b8] ;  /* 0x0026b80001077983 */ /* 0x001ea80000300800 */
[----:B------:R0:W-:Y:S04]  /*35c50*/  STL.S16 [R1+0xa60], R78 ;  /* 0x000a604e01007387 */ /* 0x0001e80000100600 */
[----:B------:R-:W-:Y:S04]  /*35c60*/  STL.S16 [R1+0xa5c], R93 ;  /* 0x000a5c5d01007387 */ /* 0x000fe80000100600 */
[----:B------:R-:W-:Y:S01]  /*35c70*/  STL.S16 [R1+0x82c], R90 ;  /* 0x00082c5a01007387 */ /* 0x000fe20000100600 */
[----:B------:R-:W-:Y:S01]  /*35c80*/  PRMT R59, RZ, 0x7610, R59 ;  /* 0x00007610ff3b7816 */ /* 0x000fe2000000003b */
[----:B0-----:R-:W0:Y:S02]  /*35c90*/  LDC R78, c[0x0][0x3a0] ;  /* 0x0000e800ff4e7b82 */ /* 0x001e240000000800 */
[----:B------:R-:W-:Y:S04]  /*35ca0*/  STL.S16 [R1+0x828], R77 ;  /* 0x0008284d01007387 */ /* 0x000fe80000100600 */
[----:B------:R-:W-:Y:S01]  /*35cb0*/  STL.S16 [R1+0x824], R75 ;  /* 0x0008244b01007387 */ /* 0x000fe20000100600 */
[----:B------:R-:W-:-:S03]  /*35cc0*/  PRMT R57, RZ, 0x7610, R57 ;  /* 0x00007610ff397816 */ /* 0x000fc60000000039 */
[----:B------:R-:W-:Y:S01]  /*35cd0*/  STL.S16 [R1+0x820], R73 ;  /* 0x0008204901007387 */ /* 0x000fe20000100600 */
[----:B------:R-:W-:-:S03]  /*35ce0*/  PRMT R5, RZ, 0x7610, R5 ;  /* 0x00007610ff057816 */ /* 0x000fc60000000005 */
        /* <DEDUP_REMOVED lines=8> */
[----:B------:R-:W-:Y:S04]  /*35d70*/  STL.S16 [R1+0x808], R61 ;  /* 0x0008083d01007387 */ /* 0x000fe80000100600 */
[----:B------:R-:W-:Y:S01]  /*35d80*/  STL.S16 [R1+0x804], R59 ;  /* 0x0008043b01007387 */ /* 0x000fe20000100600 */
[----:B------:R-:W-:-:S03]  /*35d90*/  PRMT R2, RZ, 0x7610, R2 ;  /* 0x00007610ff027816 */ /* 0x000fc60000000002 */
[----:B------:R-:W-:Y:S04]  /*35da0*/  STL.S16 [R1+0x800], R57 ;  /* 0x0008003901007387 */ /* 0x000fe80000100600 */
[----:B------:R1:W-:Y:S04]  /*35db0*/  STL.S16 [R1+0x7fc], R5 ;  /* 0x0007fc0501007387 */ /* 0x0003e80000100600 */
[----:B-1----:R-:W2:Y:S04]  /*35dc0*/  LDL.LU R5, [R1+0x14cc] ;  /* 0x0014cc0001057983 */ /* 0x002ea80000300800 */
[----:B------:R-:W-:Y:S04]  /*35dd0*/  STL.S16 [R1+0x7f8], R55 ;  /* 0x0007f83701007387 */ /* 0x000fe80000100600 */
[----:B------:R1:W-:Y:S04]  /*35de0*/  STL.S16 [R1+0x7f4], R4 ;  /* 0x0007f40401007387 */ /* 0x0003e80000100600 */
[----:B-1----:R-:W3:Y:S04]  /*35df0*/  LDL.LU R4, [R1+0x14d0] ;  /* 0x0014d00001047983 */ /* 0x002ee80000300800 */
[----:B------:R1:W-:Y:S04]  /*35e00*/  STL.S16 [R1+0x7f0], R3 ;  /* 0x0007f00301007387 */ /* 0x0003e80000100600 */
[----:B-1----:R-:W4:Y:S04]  /*35e10*/  LDL.LU R3, [R1+0x14d4] ;  /* 0x0014d40001037983 */ /* 0x002f280000300800 */
[----:B------:R1:W-:Y:S04]  /*35e20*/  STL.S16 [R1+0x7ec], R2 ;  /* 0x0007ec0201007387 */ /* 0x0003e80000100600 */
[----:B-1----:R-:W4:Y:S01]  /*35e30*/  LDL.LU R2, [R1+0x14d8] ;  /* 0x0014d80001027983 */ /* 0x002f220000300800 */
[----:B------:R-:W-:-:S05]  /*35e40*/  PRMT R0, RZ, 0x7610, R0 ;  /* 0x00007610ff007816 */ /* 0x000fca0000000000 */
[----:B------:R1:W-:Y:S04]  /*35e50*/  STL.S16 [R1+0x7e8], R0 ;  /* 0x0007e80001007387 */ /* 0x0003e80000100600 */
[----:B-1----:R-:W4:Y:S01]  /*35e60*/  LDL.LU R0, [R1+0x14dc] ;  /* 0x0014dc0001007983 */ /* 0x002f220000300800 */
[----:B------:R-:W-:Y:S02]  /*35e70*/  PRMT R53, RZ, 0x7610, R53 ;  /* 0x00007610ff357816 */ /* 0x000fe40000000035 */
[----:B------:R-:W-:Y:S02]  /*35e80*/  PRMT R51, RZ, 0x7610, R51 ;  /* 0x00007610ff337816 */ /* 0x000fe40000000033 */
[----:B------:R-:W-:Y:S02]  /*35e90*/  PRMT R49, RZ, 0x7610, R49 ;  /* 0x00007610ff317816 */ /* 0x000fe40000000031 */
[----:B------:R-:W-:Y:S01]  /*35ea0*/  PRMT R47, RZ, 0x7610, R47 ;  /* 0x00007610ff2f7816 */ /* 0x000fe2000000002f */
[----:B------:R1:W-:Y:S01]  /*35eb0*/  STL.S16 [R1+0x7e4], R53 ;  /* 0x0007e43501007387 */ /* 0x0003e20000100600 */
[----:B------:R-:W-:-:S02]  /*35ec0*/  PRMT R45, RZ, 0x7610, R45 ;  /* 0x00007610ff2d7816 */ /* 0x000fc4000000002d */
[----:B------:R-:W-:Y:S01]  /*35ed0*/  PRMT R43, RZ, 0x7610, R43 ;  /* 0x00007610ff2b7816 */ /* 0x000fe2000000002b */
[----:B------:R0:W-:Y:S01]  /*35ee0*/  STL.S16 [R1+0x7e0], R51 ;  /* 0x0007e03301007387 */ /* 0x0001e20000100600 */
[----:B------:R-:W-:Y:S02]  /*35ef0*/  PRMT R41, RZ, 0x7610, R41 ;  /* 0x00007610ff297816 */ /* 0x000fe40000000029 */
[----:B------:R-:W-:Y:S01]  /*35f00*/  PRMT R39, RZ, 0x7610, R39 ;  /* 0x00007610ff277816 */ /* 0x000fe20000000027 */
[----:B------:R-:W-:Y:S01]  /*35f10*/  STL.S16 [R1+0x7dc], R49 ;  /* 0x0007dc3101007387 */ /* 0x000fe20000100600 */
[----:B------:R-:W-:Y:S02]  /*35f20*/  PRMT R37, RZ, 0x7610, R37 ;  /* 0x00007610ff257816 */ /* 0x000fe40000000025 */
[----:B------:R-:W-:Y:S01]  /*35f30*/  PRMT R35, RZ, 0x7610, R35 ;  /* 0x00007610ff237816 */ /* 0x000fe20000000023 */
[----:B------:R-:W-:Y:S01]  /*35f40*/  STL.S16 [R1+0x7d8], R47 ;  /* 0x0007d82f01007387 */ /* 0x000fe20000100600 */
[----:B------:R-:W-:-:S03]  /*35f50*/  PRMT R33, RZ, 0x7610, R33 ;  /* 0x00007610ff217816 */ /* 0x000fc60000000021 */
[----:B------:R-:W-:Y:S01]  /*35f60*/  STL.S16 [R1+0x7d4], R45 ;  /* 0x0007d42d01007387 */ /* 0x000fe20000100600 */
[----:B------:R-:W-:-:S03]  /*35f70*/  PRMT R31, RZ, 0x7610, R31 ;  /* 0x00007610ff1f7816 */ /* 0x000fc6000000001f */
[----:B------:R-:W-:Y:S01]  /*35f80*/  STL.S16 [R1+0x7d0], R43 ;  /* 0x0007d02b01007387 */ /* 0x000fe20000100600 */
[----:B------:R-:W-:-:S03]  /*35f90*/  PRMT R29, RZ, 0x7610, R29 ;  /* 0x00007610ff1d7816 */ /* 0x000fc6000000001d */
[----:B------:R0:W-:Y:S01]  /*35fa0*/  STL.S16 [R1+0x7cc], R41 ;  /* 0x0007cc2901007387 */ /* 0x0001e20000100600 */
[----:B------:R-:W-:-:S03]  /*35fb0*/  PRMT R27, RZ, 0x7610, R27 ;  /* 0x00007610ff1b7816 */ /* 0x000fc6000000001b */
[----:B------:R-:W-:Y:S01]  /*35fc0*/  STL.S16 [R1+0x7c8], R39 ;  /* 0x0007c82701007387 */ /* 0x000fe20000100600 */
        /* <DEDUP_REMOVED lines=12> */
[----:B------:R-:W-:Y:S01]  /*36090*/  PRMT R13, RZ, 0x7610, R13 ;  /* 0x00007610ff0d7816 */ /* 0x000fe2000000000d */
[----:B------:R-:W-:Y:S02]  /*360a0*/  IMAD.MOV.U32 R65, RZ, RZ, R64 ;  /* 0x000000ffff417224 */ /* 0x000fe400078e0040 */
[----:B------:R-:W-:Y:S01]  /*360b0*/  STL.S16 [R1+0x7ac], R25 ;  /* 0x0007ac1901007387 */ /* 0x000fe20000100600 */
[----:B------:R-:W-:Y:S01]  /*360c0*/  PRMT R6, RZ, 0x7610, R6 ;  /* 0x00007610ff067816 */ /* 0x000fe20000000006 */
[----:B------:R-:W-:Y:S02]  /*360d0*/  IMAD.MOV.U32 R63, RZ, RZ, R62 ;  /* 0x000000ffff3f7224 */ /* 0x000fe400078e003e */
[----:B------:R-:W-:Y:S01]  /*360e0*/  STL.S16 [R1+0x7a8], R23 ;  /* 0x0007a81701007387 */ /* 0x000fe20000100600 */
[----:B-1----:R-:W-:-:S03]  /*360f0*/  IMAD.MOV.U32 R53, RZ, RZ, R52 ;  /* 0x000000ffff357224 */ /* 0x002fc600078e0034 */
[----:B------:R-:W-:Y:S01]  /*36100*/  STL.S16 [R1+0x79c], R21 ;  /* 0x00079c1501007387 */ /* 0x000fe20000100600 */
[----:B0-----:R-:W-:-:S03]  /*36110*/  IMAD.MOV.U32 R51, RZ, RZ, R50 ;  /* 0x000000ffff337224 */ /* 0x001fc600078e0032 */
[----:B------:R-:W-:Y:S04]  /*36120*/  STL.S16 [R1+0x798], R19 ;  /* 0x0007981301007387 */ /* 0x000fe80000100600 */
[----:B------:R-:W-:Y:S04]  /*36130*/  STL.S16 [R1+0x76c], R17 ;  /* 0x00076c1101007387 */ /* 0x000fe80000100600 */
[----:B------:R-:W-:Y:S04]  /*36140*/  STL.S16 [R1+0x768], R15 ;  /* 0x0007680f01007387 */ /* 0x000fe80000100600 */
[----:B------:R-:W-:Y:S04]  /*36150*/  STL.S16 [R1+0x73c], R13 ;  /* 0x00073c0d01007387 */ /* 0x000fe80000100600 */
[----:B------:R0:W-:Y:S01]  /*36160*/  STL.S16 [R1+0x738], R6 ;  /* 0x0007380601007387 */ /* 0x0001e20000100600 */
[----:B------:R-:W-:-:S02]  /*36170*/  IMAD.MOV.U32 R41, RZ, RZ, R40 ;  /* 0x000000ffff297224 */ /* 0x000fc400078e0028 */
[----:B--2---:R-:W-:-:S05]  /*36180*/  IMAD.MOV.U32 R64, RZ, RZ, R5 ;  /* 0x000000ffff407224 */ /* 0x004fca00078e0005 */
[----:B------:R-:W-:Y:S01]  /*36190*/  STL.64 [R1+0x1f68], R64 ;  /* 0x001f684001007387 */ /* 0x000fe20000100a00 */
[----:B---3--:R-:W-:-:S05]  /*361a0*/  IMAD.MOV.U32 R62, RZ, RZ, R4 ;  /* 0x000000ffff3e7224 */ /* 0x008fca00078e0004 */
[----:B------:R-:W-:Y:S01]  /*361b0*/  STL.64 [R1+0x1f70], R62 ;  /* 0x001f703e01007387 */ /* 0x000fe20000100a00 */
[----:B----4-:R-:W-:-:S05]  /*361c0*/  IMAD.MOV.U32 R52, RZ, RZ, R3 ;  /* 0x000000ffff347224 */ /* 0x010fca00078e0003 */
[----:B------:R-:W-:Y:S01]  /*361d0*/  STL.64 [R1+0x1f90], R52 ;  /* 0x001f903401007387 */ /* 0x000fe20000100a00 */
[----:B------:R-:W-:-:S05]  /*361e0*/  IMAD.MOV.U32 R50, RZ, RZ, R2 ;  /* 0x000000ffff327224 */ /* 0x000fca00078e0002 */
[----:B------:R-:W-:Y:S04]  /*361f0*/  STL.64 [R1+0x1f98], R50 ;  /* 0x001f983201007387 */ /* 0x000fe80000100a00 */
[----:B------:R-:W2:Y:S04]  /*36200*/  LDL.LU R3, [R1+0x14e0] ;  /* 0x0014e00001037983 */ /* 0x000ea80000300800 */
[----:B------:R-:W3:Y:S04]  /*36210*/  LDL.LU R2, [R1+0x14e4] ;  /* 0x0014e40001027983 */ /* 0x000ee80000300800 */
[----:B0-----:R-:W4:Y:S04]  /*36220*/  LDL.LU R6, [R1+0x14e8] ;  /* 0x0014e80001067983 */ /* 0x001f280000300800 */
[----:B------:R-:W4:Y:S04]  /*36230*/  LDL.LU R5, [R1+0x14ec] ;  /* 0x0014ec0001057983 */ /* 0x000f280000300800 */
[----:B------:R-:W4:Y:S01]  /*36240*/  LDL.LU R4, [R1+0x14f0] ;  /* 0x0014f00001047983 */ /* 0x000f220000300800 */
[----:B------:R-:W-:-:S03]  /*36250*/  IMAD.MOV.U32 R40, RZ, RZ, R0 ;  /* 0x000000ffff287224 */ /* 0x000fc600078e0000 */
[----:B------:R-:W4:Y:S04]  /*36260*/  LDL.LU R0, [R1+0x14f4] ;  /* 0x0014f40001007983 */ /* 0x000f280000300800 */
[----:B------:R-:W4:Y:S04]  /*36270*/  LDL.LU R15, [R1+0x14f8] ;  /* 0x0014f800010f7983 */ /* 0x000f280000300800 */
[----:B------:R-:W4:Y:S04]  /*36280*/  LDL.LU R19, [R1+0x14fc] ;  /* 0x0014fc0001137983 */ /* 0x000f280000300800 */
[----:B------:R-:W4:Y:S04]  /*36290*/  LDL.LU R13, [R1+0x1500] ;  /* 0x00150000010d7983 */ /* 0x000f280000300800 */
        /* <DEDUP_REMOVED lines=18> */
[----:B------:R-:W-:-:S03]  /*363c0*/  IMAD.MOV.U32 R39, RZ, RZ, R38 ;  /* 0x000000ffff277224 */ /* 0x000fc600078e0026 */
[----:B------:R-:W-:Y:S01]  /*363d0*/  STL [R1+0x208c], R41 ;  /* 0x00208c2901007387 */ /* 0x000fe20000100800 */
[----:B------:R-:W-:-:S03]  /*363e0*/  IMAD R78, R11, -0x80, R78 ;  /* 0xffffff800b4e7824 */ /* 0x000fc600078e024e */
[----:B------:R-:W-:Y:S04]  /*363f0*/  STL [R1+0x20b0], R41 ;  /* 0x0020b02901007387 */ /* 0x000fe80000100800 */
[----:B------:R-:W-:Y:S04]  /*36400*/  STL [R1+0x20e0], R41 ;  /* 0x0020e02901007387 */ /* 0x000fe80000100800 */
[----:B------:R-:W-:Y:S04]  /*36410*/  STL [R1+0x20f8], R41 ;  /* 0x0020f82901007387 */ /* 0x000fe80000100800 */
[----:B------:R-:W-:Y:S04]  /*36420*/  STL [R1+0x2110], R41 ;  /* 0x0021102901007387 */ /* 0x000fe80000100800 */
[----:B------:R-:W4:Y:S04]  /*36430*/  LDL.LU R11, [R1+0x6b8] ;  /* 0x0006b800010b7983 */ /* 0x000f280000300800 */
[----:B------:R-:W-:Y:S01]  /*36440*/  STL [R1+0x1fb0], R39 ;  /* 0x001fb02701007387 */ /* 0x000fe20000100800 */
[----:B------:R-:W-:-:S02]  /*36450*/  IMAD.MOV.U32 R33, RZ, RZ, R32 ;  /* 0x000000ffff217224 */ /* 0x000fc400078e0020 */
[----:B------:R-:W-:Y:S02]  /*36460*/  IMAD.MOV.U32 R31, RZ, RZ, R30 ;  /* 0x000000ffff1f7224 */ /* 0x000fe400078e001e */
[----:B------:R-:W-:Y:S02]  /*36470*/  IMAD.MOV.U32 R25, RZ, RZ, R24 ;  /* 0x000000ffff197224 */ /* 0x000fe400078e0018 */
[----:B------:R-:W-:Y:S02]  /*36480*/  IMAD.MOV.U32 R23, RZ, RZ, R22 ;  /* 0x000000ffff177224 */ /* 0x000fe400078e0016 */
[----:B------:R-:W-:Y:S02]  /*36490*/  IMAD.MOV.U32 R17, RZ, RZ, R16 ;  /* 0x000000ffff117224 */ /* 0x000fe400078e0010 */
[----:B--2---:R-:W-:-:S05]  /*364a0*/  IMAD.MOV.U32 R38, RZ, RZ, R3 ;  /* 0x000000ffff267224 */ /* 0x004fca00078e0003 */
[----:B------:R-:W-:Y:S04]  /*364b0*/  STL.64 [R1+0x1fc0], R38 ;  /* 0x001fc02601007387 */ /* 0x000fe80000100a00 */
[----:B------:R-:W2:Y:S01]  /*364c0*/  LDL.LU R3, [R1+0x6bc] ;  /* 0x0006bc0001037983 */ /* 0x000ea20000300800 */
[----:B---3--:R-:W-:-:S03]  /*364d0*/  IMAD.MOV.U32 R32, RZ, RZ, R2 ;  /* 0x000000ffff207224 */ /* 0x008fc600078e0002 */
[----:B------:R-:W3:Y:S01]  /*364e0*/  LDL.LU R2, [R1+0x6c0] ;  /* 0x0006c00001027983 */ /* 0x000ee20000300800 */
[----:B----4-:R-:W-:-:S03]  /*364f0*/  IMAD.MOV.U32 R30, RZ, RZ, R6 ;  /* 0x000000ffff1e7224 */ /* 0x010fc600078e0006 */
[----:B------:R-:W-:Y:S04]  /*36500*/  STL [R1+0x2028], R33 ;  /* 0x0020282101007387 */ /* 0x000fe80000100800 */
[----:B------:R-:W-:Y:S04]  /*36510*/  STL.64 [R1+0x2040], R32 ;  /* 0x0020402001007387 */ /* 0x000fe80000100a00 */
[----:B------:R-:W4:Y:S01]  /*36520*/  LDL.LU R6, [R1+0x6c4] ;  /* 0x0006c40001067983 */ /* 0x000f220000300800 */
[----:B------:R-:W-:-:S03]  /*36530*/  IMAD.MOV.U32 R24, RZ, RZ, R5 ;  /* 0x000000ffff187224 */ /* 0x000fc600078e0005 */
[----:B------:R-:W-:Y:S04]  /*36540*/  STL.64 [R1+0x2030], R30 ;  /* 0x0020301e01007387 */ /* 0x000fe80000100a00 */
[----:B------:R-:W4:Y:S01]  /*36550*/  LDL.LU R5, [R1+0x6c8] ;  /* 0x0006c80001057983 */ /* 0x000f220000300800 */
[----:B------:R-:W-:-:S03]  /*36560*/  IMAD.MOV.U32 R22, RZ, RZ, R4 ;  /* 0x000000ffff167224 */ /* 0x000fc600078e0004 */
[----:B------:R-:W-:Y:S04]  /*36570*/  STL [R1+0x2090], R24 ;  /* 0x0020901801007387 */ /* 0x000fe80000100800 */
[----:B------:R-:W-:Y:S04]  /*36580*/  STL [R1+0x207c], R25 ;  /* 0x00207c1901007387 */ /* 0x000fe80000100800 */
[----:B------:R-:W-:Y:S04]  /*36590*/  STL.64 [R1+0x20a8], R24 ;  /* 0x0020a81801007387 */ /* 0x000fe80000100a00 */
[----:B------:R-:W4:Y:S01]  /*365a0*/  LDL.LU R4, [R1+0x6cc] ;  /* 0x0006cc0001047983 */ /* 0x000f220000300800 */
[----:B------:R-:W-:-:S03]  /*365b0*/  IMAD.MOV.U32 R16, RZ, RZ, R0 ;  /* 0x000000ffff107224 */ /* 0x000fc600078e0000 */
[----:B------:R-:W-:Y:S04]  /*365c0*/  STL.64 [R1+0x2080], R22 ;  /* 0x0020801601007387 */ /* 0x000fe80000100a00 */
[----:B------:R-:W4:Y:S01]  /*365d0*/  LDL.LU R0, [R1+0x6d0] ;  /* 0x0006d00001007983 */ /* 0x000f220000300800 */
[----:B------:R-:W-:-:S03]  /*365e0*/  LOP3.LUT R15, R15, R14, RZ, 0x3c, !PT ;  /* 0x0000000e0f0f7212 */ /* 0x000fc600078e3cff */
[----:B------:R-:W-:Y:S01]  /*365f0*/  STL [R1+0x20fc], R17 ;  /* 0x0020fc1101007387 */ /* 0x000fe20000100800 */
[----:B------:R-:W-:-:S03]  /*36600*/  LOP3.LUT R14, R15, R14, RZ, 0x3c, !PT ;  /* 0x0000000e0f0e7212 */ /* 0x000fc600078e3cff */
[----:B------:R0:W-:Y:S01]  /*36610*/  STL.64 [R1+0x2108], R16 ;  /* 0x0021081001007387 */ /* 0x0001e20000100a00 */
[----:B------:R-:W-:Y:S01]  /*36620*/  LOP3.LUT R15, R15, R14, RZ, 0x3c, !PT ;  /* 0x0000000e0f0f7212 */ /* 0x000fe200078e3cff */
[----:B------:R-:W-:Y:S02]  /*36630*/  IMAD.MOV.U32 R77, RZ, RZ, R76 ;  /* 0x000000ffff4d7224 */ /* 0x000fe400078e004c */
[----:B------:R-:W-:Y:S02]  /*36640*/  IMAD.MOV.U32 R76, RZ, RZ, R19 ;  /* 0x000000ffff4c7224 */ /* 0x000fe400078e0013 */
[----:B------:R-:W-:Y:S02]  /*36650*/  IMAD.MOV.U32 R75, RZ, RZ, R74 ;  /* 0x000000ffff4b7224 */ /* 0x000fe400078e004a */
[----:B------:R-:W-:Y:S01]  /*36660*/  IMAD.MOV.U32 R74, RZ, RZ, R13 ;  /* 0x000000ffff4a7224 */ /* 0x000fe200078e000d */
[----:B0-----:R-:W4:Y:S01]  /*36670*/  LDL.LU R16, [R1+0x6d4] ;  /* 0x0006d40001107983 */ /* 0x001f220000300800 */
[----:B------:R-:W-:-:S03]  /*36680*/  IMAD.MOV.U32 R61, RZ, RZ, R60 ;  /* 0x000000ffff3d7224 */ /* 0x000fc600078e003c */
[----:B------:R0:W-:Y:S01]  /*36690*/  STL.64 [R1+0x2118], R14 ;  /* 0x0021180e01007387 */ /* 0x0001e20000100a00 */
[----:B------:R-:W-:-:S03]  /*366a0*/  IMAD.MOV.U32 R59, RZ, RZ, R58 ;  /* 0x000000ffff3b7224 */ /* 0x000fc600078e003a */
[----:B0-----:R-:W4:Y:S04]  /*366b0*/  LDL.LU R14, [R1+0x6d8] ;  /* 0x0006d800010e7983 */ /* 0x001f280000300800 */
[----:B------:R-:W-:Y:S04]  /*366c0*/  STL.64 [R1+0x1ec0], R76 ;  /* 0x001ec04c01007387 */ /* 0x000fe80000100a00 */
[----:B------:R-:W-:Y:S04]  /*366d0*/  STL.64 [R1+0x1ed0], R74 ;  /* 0x001ed04a01007387 */ /* 0x000fe80000100a00 */
[----:B------:R-:W4:Y:S01]  /*366e0*/  LDL.LU R13, [R1+0x6dc] ;  /* 0x0006dc00010d7983 */ /* 0x000f220000300800 */
[----:B------:R-:W-:-:S02]  /*366f0*/  IMAD.MOV.U32 R49, RZ, RZ, R48 ;  /* 0x000000ffff317224 */ /* 0x000fc400078e0030 */
[----:B------:R-:W-:Y:S02]  /*36700*/  IMAD.MOV.U32 R60, RZ, RZ, R11 ;  /* 0x000000ffff3c7224 */ /* 0x000fe400078e000b */
[----:B------:R-:W4:Y:S04]  /*36710*/  LDL.LU R11, [R1+0x6e0] ;  /* 0x0006e000010b7983 */ /* 0x000f280000300800 */
[----:B------:R-:W-:Y:S01]  /*36720*/  STL.64 [R1+0x1f78], R60 ;  /* 0x001f783c01007387 */ /* 0x000fe20000100a00 */
[----:B------:R-:W-:Y:S02]  /*36730*/  IMAD.MOV.U32 R47, RZ, RZ, R46 ;  /* 0x000000ffff2f7224 */ /* 0x000fe400078e002e */
[----:B------:R-:W-:Y:S02]  /*36740*/  IMAD.MOV.U32 R37, RZ, RZ, R36 ;  /* 0x000000ffff257224 */ /* 0x000fe400078e0024 */
[----:B------:R-:W-:-:S02]  /*36750*/  IMAD.MOV.U32 R35, RZ, RZ, R34 ;  /* 0x000000ffff237224 */ /* 0x000fc400078e0022 */
[----:B------:R-:W-:Y:S02]  /*36760*/  IMAD.MOV.U32 R29, RZ, RZ, R28 ;  /* 0x000000ffff1d7224 */ /* 0x000fe400078e001c */
[----:B--2---:R-:W-:Y:S02]  /*36770*/  IMAD.MOV.U32 R58, RZ, RZ, R3 ;  /* 0x000000ffff3a7224 */ /* 0x004fe400078e0003 */
[----:B------:R-:W2:Y:S01]  /*36780*/  LDL.LU R3, [R1+0x6e4] ;  /* 0x0006e40001037983 */ /* 0x000ea20000300800 */
[----:B---3--:R-:W-:-:S03]  /*36790*/  IMAD.MOV.U32 R48, RZ, RZ, R2 ;  /* 0x000000ffff307224 */ /* 0x008fc600078e0002 */
[----:B------:R-:W-:Y:S04]  /*367a0*/  STL.64 [R1+0x1f80], R58 ;  /* 0x001f803a01007387 */ /* 0x000fe80000100a00 */
[----:B------:R-:W3:Y:S04]  /*367b0*/  LDL.LU R2, [R1+0x6e8] ;  /* 0x0006e80001027983 */ /* 0x000ee80000300800 */
[----:B------:R-:W-:Y:S01]  /*367c0*/  STL.64 [R1+0x1fa0], R48 ;  /* 0x001fa03001007387 */ /* 0x000fe20000100a00 */
[----:B----4-:R-:W-:-:S03]  /*367d0*/  IMAD.MOV.U32 R46, RZ, RZ, R6 ;  /* 0x000000ffff2e7224 */ /* 0x010fc600078e0006 */
[----:B------:R-:W4:Y:S04]  /*367e0*/  LDL.LU R17, [R1+0x6ec] ;  /* 0x0006ec0001117983 */ /* 0x000f280000300800 */
[----:B------:R-:W-:Y:S01]  /*367f0*/  STL [R1+0x1fc8], R47 ;  /* 0x001fc82f01007387 */ /* 0x000fe20000100800 */
[----:B------:R-:W-:-:S03]  /*36800*/  IMAD.MOV.U32 R36, RZ, RZ, R5 ;  /* 0x000000ffff247224 */ /* 0x000fc600078e0005 */
[----:B------:R-:W-:Y:S04]  /*36810*/  STL.64 [R1+0x1fe0], R46 ;  /* 0x001fe02e01007387 */ /* 0x000fe80000100a00 */
[----:B------:R-:W4:Y:S04]  /*36820*/  LDL.LU R6, [R1+0x6f0] ;  /* 0x0006f00001067983 */ /* 0x000f280000300800 */
[----:B------:R-:W-:Y:S04]  /*36830*/  STL.64 [R1+0x1fd0], R36 ;  /* 0x001fd02401007387 */ /* 0x000fe80000100a00 */
[----:B------:R-:W4:Y:S01]  /*36840*/  LDL.LU R5, [R1+0x6f4] ;  /* 0x0006f40001057983 */ /* 0x000f220000300800 */
[----:B------:R-:W-:-:S03]  /*36850*/  IMAD.MOV.U32 R34, RZ, RZ, R4 ;  /* 0x000000ffff227224 */ /* 0x000fc600078e0004 */
[----:B------:R-:W4:Y:S04]  /*36860*/  LDL.LU R4, [R1+0x6f8] ;  /* 0x0006f80001047983 */ /* 0x000f280000300800 */
[----:B------:R-:W-:Y:S01]  /*36870*/  STL.64 [R1+0x1fe8], R34 ;  /* 0x001fe82201007387 */ /* 0x000fe20000100a00 */
[----:B------:R-:W-:-:S03]  /*36880*/  IMAD.MOV.U32 R28, RZ, RZ, R0 ;  /* 0x000000ffff1c7224 */ /* 0x000fc600078e0000 */
[----:B------:R-:W4:Y:S01]  /*36890*/  LDL.LU R0, [R1+0x6fc] ;  /* 0x0006fc0001007983 */ /* 0x000f220000300800 */
[----:B------:R-:W-:-:S03]  /*368a0*/  IMAD.MOV.U32 R27, RZ, RZ, R26 ;  /* 0x000000ffff1b7224 */ /* 0x000fc600078e001a */
[----:B------:R-:W-:Y:S01]  /*368b0*/  STL.64 [R1+0x2050], R28 ;  /* 0x0020501c01007387 */ /* 0x000fe20000100a00 */
[----:B------:R-:W-:Y:S02]  /*368c0*/  IMAD.MOV.U32 R21, RZ, RZ, R20 ;  /* 0x000000ffff157224 */ /* 0x000fe400078e0014 */
[----:B------:R-:W-:Y:S02]  /*368d0*/  IMAD.MOV.U32 R19, RZ, RZ, R18 ;  /* 0x000000ffff137224 */ /* 0x000fe400078e0012 */
[----:B------:R-:W-:Y:S02]  /*368e0*/  IMAD.MOV.U32 R26, RZ, RZ, R16 ;  /* 0x000000ffff1a7224 */ /* 0x000fe400078e0010 */
[----:B------:R-:W4:Y:S04]  /*368f0*/  LDL.LU R16, [R1+0x700] ;  /* 0x0007000001107983 */ /* 0x000f280000300800 */
[----:B------:R-:W-:Y:S04]  /*36900*/  STL [R1+0x2058], R27 ;  /* 0x0020581b01007387 */ /* 0x000fe80000100800 */
[----:B------:R-:W-:Y:S04]  /*36910*/  STL.64 [R1+0x2070], R26 ;  /* 0x0020701a01007387 */ /* 0x000fe80000100a00 */
[----:B------:R-:W4:Y:S01]  /*36920*/  LDL.LU R15, [R1+0x704] ;  /* 0x00070400010f7983 */ /* 0x000f220000300800 */
[----:B------:R-:W-:-:S03]  /*36930*/  IMAD.MOV.U32 R20, RZ, RZ, R14 ;  /* 0x000000ffff147224 */ /* 0x000fc600078e000e */
[----:B------:R-:W4:Y:S04]  /*36940*/  LDL.LU R14, [R1] ;  /* 0x00000000010e7983 */ /* 0x000f280000300800 */
[----:B------:R-:W-:Y:S01]  /*36950*/  STL.64 [R1+0x2098], R20 ;  /* 0x0020981401007387 */ /* 0x000fe20000100a00 */
[----:B------:R-:W-:Y:S01]  /*36960*/  MOV R18, R13 ;  /* 0x0000000d00127202 */ /* 0x000fe20000000f00 */
[----:B------:R-:W-:-:S04]  /*36970*/  IMAD.MOV.U32 R13, RZ, RZ, R12 ;  /* 0x000000ffff0d7224 */ /* 0x000fc800078e000c */
[----:B------:R-:W-:Y:S01]  /*36980*/  STL.64 [R1+0x20b8], R18 ;  /* 0x0020b81201007387 */ /* 0x000fe20000100a00 */
[----:B------:R-:W-:Y:S02]  /*36990*/  IMAD.MOV.U32 R73, RZ, RZ, R72 ;  /* 0x000000ffff497224 */ /* 0x000fe400078e0048 */
[----:B------:R-:W-:Y:S02]  /*369a0*/  IMAD.MOV.U32 R12, RZ, RZ, R11 ;  /* 0x000000ffff0c7224 */ /* 0x000fe400078e000b */
[----:B------:R-:W-:-:S03]  /*369b0*/  IMAD.MOV.U32 R11, RZ, RZ, R10 ;  /* 0x000000ffff0b7224 */ /* 0x000fc600078e000a */
[----:B------:R-:W-:Y:S04]  /*369c0*/  STL [R1+0x2130], R12 ;  /* 0x0021300c01007387 */ /* 0x000fe80000100800 */
[----:B------:R-:W-:Y:S01]  /*369d0*/  STL [R1+0x2120], R13 ;  /* 0x0021200d01007387 */ /* 0x000fe20000100800 */
[----:B------:R-:W-:Y:S02]  /*369e0*/  IMAD.MOV.U32 R71, RZ, RZ, R70 ;  /* 0x000000ffff477224 */ /* 0x000fe400078e0046 */
[----:B------:R-:W-:Y:S02]  /*369f0*/  IMAD.MOV.U32 R69, RZ, RZ, R68 ;  /* 0x000000ffff457224 */ /* 0x000fe400078e0044 */
[----:B------:R-:W-:Y:S02]  /*36a00*/  IMAD.MOV.U32 R67, RZ, RZ, R66 ;  /* 0x000000ffff437224 */ /* 0x000fe400078e0042 */
[----:B------:R-:W-:-:S02]  /*36a10*/  IMAD.MOV.U32 R57, RZ, RZ, R56 ;  /* 0x000000ffff397224 */ /* 0x000fc400078e0038 */
[----:B------:R-:W-:Y:S02]  /*36a20*/  IMAD.MOV.U32 R55, RZ, RZ, R54 ;  /* 0x000000ffff377224 */ /* 0x000fe400078e0036 */
[----:B--2---:R-:W-:Y:S02]  /*36a30*/  IMAD.MOV.U32 R10, RZ, RZ, R3 ;  /* 0x000000ffff0a7224 */ /* 0x004fe400078e0003 */
[----:B------:R-:W2:Y:S04]  /*36a40*/  LDL.LU R3, [R1+0x8] ;  /* 0x0000080001037983 */ /* 0x000ea80000300800 */
[----:B------:R0:W-:Y:S01]  /*36a50*/  STL.64 [R1+0x2128], R10 ;  /* 0x0021280a01007387 */ /* 0x0001e20000100a00 */
[----:B---3--:R-:W-:-:S03]  /*36a60*/  IMAD.MOV.U32 R72, RZ, RZ, R2 ;  /* 0x000000ffff487224 */ /* 0x008fc600078e0002 */
[----:B------:R-:W3:Y:S01]  /*36a70*/  LDL.LU R2, [R1+0x10] ;  /* 0x0000100001027983 */ /* 0x000ee20000300800 */
[----:B----4-:R-:W-:-:S03]  /*36a80*/  IMAD.MOV.U32 R70, RZ, RZ, R17 ;  /* 0x000000ffff467224 */ /* 0x010fc600078e0011 */
[----:B------:R-:W-:Y:S04]  /*36a90*/  STL.64 [R1+0x1ed8], R72 ;  /* 0x001ed84801007387 */ /* 0x000fe80000100a00 */
[----:B0-----:R-:W4:Y:S04]  /*36aa0*/  LDL.LU R10, [R1+0x18] ;  /* 0x00001800010a7983 */ /* 0x001f280000300800 */
[----:B------:R-:W-:Y:S01]  /*36ab0*/  STL.64 [R1+0x1ee0], R70 ;  /* 0x001ee04601007387 */ /* 0x000fe20000100a00 */
[----:B------:R-:W-:-:S03]  /*36ac0*/  IMAD.MOV.U32 R68, RZ, RZ, R6 ;  /* 0x000000ffff447224 */ /* 0x000fc600078e0006 */
[----:B------:R-:W4:Y:S01]  /*36ad0*/  LDL.LU R6, [R1+0x20] ;  /* 0x0000200001067983 */ /* 0x000f220000300800 */
[----:B------:R-:W-:-:S03]  /*36ae0*/  IMAD.MOV.U32 R66, RZ, RZ, R5 ;  /* 0x000000ffff427224 */ /* 0x000fc600078e0005 */
[----:B------:R-:W-:Y:S01]  /*36af0*/  STL.64 [R1+0x1ee8], R68 ;  /* 0x001ee84401007387 */ /* 0x000fe20000100a00 */
[----:B------:R-:W-:-:S03]  /*36b00*/  IMAD.MOV.U32 R56, RZ, RZ, R4 ;  /* 0x000000ffff387224 */ /* 0x000fc600078e0004 */
[----:B------:R-:W-:Y:S04]  /*36b10*/  STL.64 [R1+0x1ef0], R66 ;  /* 0x001ef04201007387 */ /* 0x000fe80000100a00 */
[----:B------:R-:W4:Y:S04]  /*36b20*/  LDL.LU R5, [R1+0x28] ;  /* 0x0000280001057983 */ /* 0x000f280000300800 */
[----:B------:R-:W-:Y:S01]  /*36b30*/  STL.64 [R1+0x1f88], R56 ;  /* 0x001f883801007387 */ /* 0x000fe20000100a00 */
[----:B------:R-:W-:-:S03]  /*36b40*/  IMAD.MOV.U32 R54, RZ, RZ, R0 ;  /* 0x000000ffff367224 */ /* 0x000fc600078e0000 */
[----:B------:R-:W4:Y:S04]  /*36b50*/  LDL.LU R4, [R1+0x30] ;  /* 0x0000300001047983 */ /* 0x000f280000300800 */
[----:B------:R-:W4:Y:S01]  /*36b60*/  LDL.LU R0, [R1+0x38] ;  /* 0x0000380001007983 */ /* 0x000f220000300800 */
[----:B------:R-:W-:Y:S02]  /*36b70*/  IMAD.MOV.U32 R45, RZ, RZ, R44 ;  /* 0x000000ffff2d7224 */ /* 0x000fe400078e002c */
[----:B------:R-:W-:Y:S01]  /*36b80*/  IMAD.MOV.U32 R43, RZ, RZ, R42 ;  /* 0x000000ffff2b7224 */ /* 0x000fe200078e002a */
[----:B------:R-:W-:Y:S01]  /*36b90*/  STL.64 [R1+0x1ff8], R54 ;  /* 0x001ff83601007387 */ /* 0x000fe20000100a00 */
[----:B------:R-:W-:Y:S02]  /*36ba0*/  IMAD.MOV.U32 R44, RZ, RZ, R16 ;  /* 0x000000ffff2c7224 */ /* 0x000fe400078e0010 */
[----:B------:R-:W-:-:S03]  /*36bb0*/  IMAD.MOV.U32 R39, RZ, RZ, R79 ;  /* 0x000000ffff277224 */ /* 0x000fc600078e004f */
[----:B------:R-:W-:Y:S01]  /*36bc0*/  STL.64 [R1+0x2008], R44 ;  /* 0x0020082c01007387 */ /* 0x000fe20000100a00 */
[----:B------:R-:W-:-:S05]  /*36bd0*/  IMAD.MOV.U32 R42, RZ, RZ, R15 ;  /* 0x000000ffff2a7224 */ /* 0x000fca00078e000f */
[----:B------:R-:W-:Y:S01]  /*36be0*/  STL.64 [R1+0x2010], R42 ;  /* 0x0020102a01007387 */ /* 0x000fe20000100a00 */
[----:B------:R-:W-:-:S03]  /*36bf0*/  IMAD.MOV.U32 R38, RZ, RZ, R14 ;  /* 0x000000ffff267224 */ /* 0x000fc600078e000e */
[----:B------:R-:W4:Y:S04]  /*36c00*/  LDL.LU R18, [R1+0x40] ;  /* 0x0000400001127983 */ /* 0x000f280000300800 */
[----:B------:R-:W-:Y:S04]  /*36c10*/  STL [R1+0x1f28], R79 ;  /* 0x001f284f01007387 */ /* 0x000fe80000100800 */
[----:B------:R-:W-:Y:S04]  /*36c20*/  STL [R1+0x1f58], R79 ;  /* 0x001f584f01007387 */ /* 0x000fe80000100800 */
[----:B------:R-:W-:Y:S04]  /*36c30*/  STL [R1+0x20c0], R79 ;  /* 0x0020c04f01007387 */ /* 0x000fe80000100800 */
[----:B------:R-:W-:Y:S04]  /*36c40*/  STL [R1+0x20f0], R79 ;  /* 0x0020f04f01007387 */ /* 0x000fe80000100800 */
[----:B------:R-:W-:Y:S04]  /*36c50*/  STL [R1+0x2140], R79 ;  /* 0x0021404f01007387 */ /* 0x000fe80000100800 */
[----:B------:R-:W-:Y:S04]  /*36c60*/  STL.64 [R1], R38 ;  /* 0x0000002601007387 */ /* 0x000fe80000100a00 */
[----:B------:R-:W-:Y:S04]  /*36c70*/  STL.64 [R1+0x2018], R38 ;  /* 0x0020182601007387 */ /* 0x000fe80000100a00 */
[----:B------:R-:W4:Y:S01]  /*36c80*/  LDL.LU R13, [R1+0x48] ;  /* 0x00004800010d7983 */ /* 0x000f220000300800 */
[----:B------:R-:W-:-:S02]  /*36c90*/  IMAD.MOV.U32 R37, RZ, RZ, R80 ;  /* 0x000000ffff257224 */ /* 0x000fc400078e0050 */
[----:B------:R-:W-:Y:S02]  /*36ca0*/  IMAD.MOV.U32 R31, RZ, RZ, R81 ;  /* 0x000000ffff1f7224 */ /* 0x000fe400078e0051 */
[----:B------:R-:W-:Y:S02]  /*36cb0*/  IMAD.MOV.U32 R33, RZ, RZ, R82 ;  /* 0x000000ffff217224 */ /* 0x000fe400078e0052 */
[----:B------:R-:W-:Y:S02]  /*36cc0*/  IMAD.MOV.U32 R21, RZ, RZ, R83 ;  /* 0x000000ffff157224 */ /* 0x000fe400078e0053 */
[----:B--2---:R-:W-:Y:S02]  /*36cd0*/  IMAD.MOV.U32 R36, RZ, RZ, R3 ;  /* 0x000000ffff247224 */ /* 0x004fe400078e0003 */
[----:B------:R-:W2:Y:S01]  /*36ce0*/  LDL.LU R3, [R1+0x50] ;  /* 0x0000500001037983 */ /* 0x000ea20000300800 */
[----:B---3--:R-:W-:-:S03]  /*36cf0*/  IMAD.MOV.U32 R30, RZ, RZ, R2 ;  /* 0x000000ffff1e7224 */ /* 0x008fc600078e0002 */
[----:B------:R-:W3:Y:S04]  /*36d00*/  LDL.LU R2, [R1+0x58] ;  /* 0x0000580001027983 */ /* 0x000ee80000300800 */
[----:B------:R-:W-:Y:S01]  /*36d10*/  STL.64 [R1+0x8], R36 ;  /* 0x0000082401007387 */ /* 0x000fe20000100a00 */
[----:B----4-:R-:W-:-:S03]  /*36d20*/  IMAD.MOV.U32 R32, RZ, RZ, R10 ;  /* 0x000000ffff207224 */ /* 0x010fc600078e000a */
[----:B------:R-:W-:Y:S04]  /*36d30*/  STL.64 [R1+0x2060], R36 ;  /* 0x0020602401007387 */ /* 0x000fe80000100a00 */
[----:B------:R-:W-:Y:S01]  /*36d40*/  STL.64 [R1+0x10], R30 ;  /* 0x0000101e01007387 */ /* 0x000fe20000100a00 */
[----:B------:R-:W-:-:S03]  /*36d50*/  IMAD.MOV.U32 R20, RZ, RZ, R6 ;  /* 0x000000ffff147224 */ /* 0x000fc600078e0006 */
[----:B------:R-:W-:Y:S04]  /*36d60*/  STL.64 [R1+0x20c8], R30 ;  /* 0x0020c81e01007387 */ /* 0x000fe80000100a00 */
[----:B------:R-:W-:Y:S04]  /*36d70*/  STL.64 [R1+0x18], R32 ;  /* 0x0000182001007387 */ /* 0x000fe80000100a00 */
[----:B------:R-:W-:Y:S04]  /*36d80*/  STL.64 [R1+0x20d8], R32 ;  /* 0x0020d82001007387 */ /* 0x000fe80000100a00 */
[----:B------:R-:W-:Y:S04]  /*36d90*/  STL.64 [R1+0x20], R20 ;  /* 0x0000201401007387 */ /* 0x000fe80000100a00 */
[----:B------:R-:W-:Y:S01]  /*36da0*/  STL.64 [R1+0x20e8], R20 ;  /* 0x0020e81401007387 */ /* 0x000fe20000100a00 */
[----:B------:R-:W-:-:S03]  /*36db0*/  IMAD.MOV.U32 R24, RZ, RZ, R5 ;  /* 0x000000ffff187224 */ /* 0x000fc600078e0005 */
[----:B------:R-:W4:Y:S04]  /*36dc0*/  LDL.LU R12, [R1+0x60] ;  /* 0x00006000010c7983 */ /* 0x000f280000300800 */
[----:B------:R-:W4:Y:S04]  /*36dd0*/  LDL.LU R11, [R1+0x68] ;  /* 0x00006800010b7983 */ /* 0x000f280000300800 */
[----:B------:R-:W4:Y:S04]  /*36de0*/  LDL.LU R10, [R1+0x708] ;  /* 0x00070800010a7983 */ /* 0x000f280000300800 */
[----:B------:R-:W4:Y:S04]  /*36df0*/  LDL.LU R6, [R1+0x70] ;  /* 0x0000700001067983 */ /* 0x000f280000300800 */
[----:B------:R-:W4:Y:S01]  /*36e00*/  LDL.LU R5, [R1+0x70c] ;  /* 0x00070c0001057983 */ /* 0x000f220000300800 */
[----:B------:R-:W-:-:S03]  /*36e10*/  IMAD.MOV.U32 R16, RZ, RZ, R4 ;  /* 0x000000ffff107224 */ /* 0x000fc600078e0004 */
[----:B------:R-:W4:Y:S01]  /*36e20*/  LDL.LU R4, [R1+0x78] ;  /* 0x0000780001047983 */ /* 0x000f220000300800 */
[----:B------:R-:W-:-:S03]  /*36e30*/  IMAD.MOV.U32 R14, RZ, RZ, R0 ;  /* 0x000000ffff0e7224 */ /* 0x000fc600078e0000 */
[----:B------:R-:W4:Y:S01]  /*36e40*/  LDL.LU R0, [R1+0x710] ;  /* 0x0007100001007983 */ /* 0x000f220000300800 */
[----:B------:R-:W-:Y:S02]  /*36e50*/  IMAD.MOV.U32 R25, RZ, RZ, R84 ;  /* 0x000000ffff197224 */ /* 0x000fe400078e0054 */
[----:B------:R-:W-:Y:S02]  /*36e60*/  IMAD.MOV.U32 R17, RZ, RZ, R85 ;  /* 0x000000ffff117224 */ /* 0x000fe400078e0055 */
[----:B------:R-:W-:Y:S01]  /*36e70*/  IMAD.MOV.U32 R15, RZ, RZ, R86 ;  /* 0x000000ffff0f7224 */ /* 0x000fe200078e0056 */
[----:B------:R-:W-:Y:S04]  /*36e80*/  STL.64 [R1+0x28], R24 ;  /* 0x0000281801007387 */ /* 0x000fe80000100a00 */
[----:B------:R-:W-:Y:S04]  /*36e90*/  STL.64 [R1+0x2138], R24 ;  /* 0x0021381801007387 */ /* 0x000fe80000100a00 */
[----:B------:R-:W-:Y:S04]  /*36ea0*/  STL.64 [R1+0x30], R16 ;  /* 0x0000301001007387 */ /* 0x000fe80000100a00 */
[----:B------:R0:W-:Y:S01]  /*36eb0*/  STL.64 [R1+0x2148], R16 ;  /* 0x0021481001007387 */ /* 0x0001e20000100a00 */
[----:B------:R-:W-:-:S03]  /*36ec0*/  IMAD.MOV.U32 R80, RZ, RZ, R18 ;  /* 0x000000ffff507224 */ /* 0x000fc600078e0012 */
[----:B------:R-:W-:Y:S04]  /*36ed0*/  STL.64 [R1+0x38], R14 ;  /* 0x0000380e01007387 */ /* 0x000fe80000100a00 */
[----:B------:R-:W-:Y:S04]  /*36ee0*/  STL [R1+0x2160], R14 ;  /* 0x0021600e01007387 */ /* 0x000fe80000100800 */
[----:B------:R1:W-:Y:S04]  /*36ef0*/  STL [R1+0x2150], R15 ;  /* 0x0021500f01007387 */ /* 0x0003e80000100800 */
[----:B------:R-:W4:Y:S04]  /*36f00*/  LDL.LU R19, [R1+0x80] ;  /* 0x0000800001137983 */ /* 0x000f280000300800 */
[----:B------:R-:W4:Y:S04]  /*36f10*/  LDL.LU R18, [R1+0x714] ;  /* 0x0007140001127983 */ /* 0x000f280000300800 */
[----:B0-----:R-:W4:Y:S04]  /*36f20*/  LDL.LU R17, [R1+0x88] ;  /* 0x0000880001117983 */ /* 0x001f280000300800 */
[----:B------:R-:W4:Y:S04]  /*36f30*/  LDL.LU R16, [R1+0x718] ;  /* 0x0007180001107983 */ /* 0x000f280000300800 */
[----:B-1----:R-:W4:Y:S04]  /*36f40*/  LDL.LU R15, [R1+0x90] ;  /* 0x00009000010f7983 */ /* 0x002f280000300800 */
[----:B------:R-:W4:Y:S01]  /*36f50*/  LDL.LU R14, [R1+0x71c] ;  /* 0x00071c00010e7983 */ /* 0x000f220000300800 */
[----:B------:R-:W-:-:S02]  /*36f60*/  IMAD.MOV.U32 R81, RZ, RZ, R87 ;  /* 0x000000ffff517224 */ /* 0x000fc400078e0057 */
[----:B------:R-:W-:Y:S02]  /*36f70*/  IMAD.MOV.U32 R82, RZ, RZ, R13 ;  /* 0x000000ffff527224 */ /* 0x000fe400078e000d */
[----:B------:R-:W-:Y:S02]  /*36f80*/  IMAD.MOV.U32 R83, RZ, RZ, R88 ;  /* 0x000000ffff537224 */ /* 0x000fe400078e0058 */
[----:B------:R-:W-:Y:S02]  /*36f90*/  IMAD.MOV.U32 R85, RZ, RZ, R89 ;  /* 0x000000ffff557224 */ /* 0x000fe400078e0059 */
[----:B------:R-:W-:Y:S02]  /*36fa0*/  IMAD.MOV.U32 R87, RZ, RZ, R91 ;  /* 0x000000ffff577224 */ /* 0x000fe400078e005b */
[----:B--2---:R-:W-:Y:S02]  /*36fb0*/  IMAD.MOV.U32 R84, RZ, RZ, R3 ;  /* 0x000000ffff547224 */ /* 0x004fe400078e0003 */
[----:B------:R-:W2:Y:S01]  /*36fc0*/  LDL.LU R3, [R1+0x98] ;  /* 0x0000980001037983 */ /* 0x000ea20000300800 */
[----:B---3--:R-:W-:-:S03]  /*36fd0*/  IMAD.MOV.U32 R86, RZ, RZ, R2 ;  /* 0x000000ffff567224 */ /* 0x008fc600078e0002 */
[----:B------:R-:W3:Y:S04]  /*36fe0*/  LDL.LU R2, [R1+0x720] ;  /* 0x0007200001027983 */ /* 0x000ee80000300800 */
[----:B------:R-:W-:Y:S04]  /*36ff0*/  STL [R1+0x2170], R91 ;  /* 0x0021705b01007387 */ /* 0x000fe80000100800 */
[----:B------:R-:W-:Y:S04]  /*37000*/  STL.64 [R1+0x40], R80 ;  /* 0x0000405001007387 */ /* 0x000fe80000100a00 */
[----:B------:R-:W-:Y:S04]  /*37010*/  STL.64 [R1+0x1ef8], R80 ;  /* 0x001ef85001007387 */ /* 0x000fe80000100a00 */
[----:B------:R-:W-:Y:S04]  /*37020*/  STL.64 [R1+0x48], R82 ;  /* 0x0000485201007387 */ /* 0x000fe80000100a00 */
[----:B------:R-:W-:Y:S04]  /*37030*/  STL.64 [R1+0x1f00], R82 ;  /* 0x001f005201007387 */ /* 0x000fe80000100a00 */
[----:B------:R-:W-:Y:S04]  /*37040*/  STL.64 [R1+0x50], R84 ;  /* 0x0000505401007387 */ /* 0x000fe80000100a00 */
[----:B------:R-:W-:Y:S04]  /*37050*/  STL.64 [R1+0x1f08], R84 ;  /* 0x001f085401007387 */ /* 0x000fe80000100a00 */
[----:B------:R-:W-:Y:S04]  /*37060*/  STL.64 [R1+0x58], R86 ;  /* 0x0000585601007387 */ /* 0x000fe80000100a00 */
[----:B------:R-:W-:Y:S01]  /*37070*/  STL.64 [R1+0x1f10], R86 ;  /* 0x001f105601007387 */ /* 0x000fe20000100a00 */
[----:B----4-:R-:W-:-:S03]  /*37080*/  IMAD.MOV.U32 R64, RZ, RZ, R12 ;  /* 0x000000ffff407224 */ /* 0x010fc600078e000c */
[----:B------:R-:W-:Y:S01]  /*37090*/  STL [R1+0x2190], R92 ;  /* 0x0021905c01007387 */ /* 0x000fe20000100800 */
[----:B------:R-:W-:-:S03]  /*370a0*/  IMAD.MOV.U32 R63, RZ, RZ, R11 ;  /* 0x000000ffff3f7224 */ /* 0x000fc600078e000b */
[----:B------:R-:W4:Y:S01]  /*370b0*/  LDL.LU R13, [R1+0xa0] ;  /* 0x0000a000010d7983 */ /* 0x000f220000300800 */
[----:B------:R-:W-:-:S03]  /*370c0*/  IMAD.MOV.U32 R62, RZ, RZ, R10 ;  /* 0x000000ffff3e7224 */ /* 0x000fc600078e000a */
[----:B------:R-:W4:Y:S01]  /*370d0*/  LDL.LU R12, [R1+0x724] ;  /* 0x00072400010c7983 */ /* 0x000f220000300800 */
[----:B------:R-:W-:-:S03]  /*370e0*/  IMAD.MOV.U32 R51, RZ, RZ, R6 ;  /* 0x000000ffff337224 */ /* 0x000fc600078e0006 */
[----:B------:R-:W4:Y:S01]  /*370f0*/  LDL.LU R11, [R1+0xa8] ;  /* 0x0000a800010b7983 */ /* 0x000f220000300800 */
[----:B------:R-:W-:-:S03]  /*37100*/  IMAD.MOV.U32 R50, RZ, RZ, R5 ;  /* 0x000000ffff327224 */ /* 0x000fc600078e0005 */
[----:B------:R-:W4:Y:S04]  /*37110*/  LDL.LU R10, [R1+0x728] ;  /* 0x00072800010a7983 */ /* 0x000f280000300800 */
[----:B------:R-:W4:Y:S04]  /*37120*/  LDL.LU R6, [R1+0xb0] ;  /* 0x0000b00001067983 */ /* 0x000f280000300800 */
[----:B------:R-:W4:Y:S01]  /*37130*/  LDL.LU R5, [R1+0x72c] ;  /* 0x00072c0001057983 */ /* 0x000f220000300800 */
[----:B------:R-:W-:-:S03]  /*37140*/  IMAD.MOV.U32 R49, RZ, RZ, R4 ;  /* 0x000000ffff317224 */ /* 0x000fc600078e0004 */
[----:B------:R-:W4:Y:S01]  /*37150*/  LDL.LU R4, [R1+0xb8] ;  /* 0x0000b80001047983 */ /* 0x000f220000300800 */
[----:B------:R-:W-:-:S03]  /*37160*/  IMAD.MOV.U32 R48, RZ, RZ, R0 ;  /* 0x000000ffff307224 */ /* 0x000fc600078e0000 */
[----:B------:R-:W4:Y:S01]  /*37170*/  LDL.LU R0, [R1+0x730] ;  /* 0x0007300001007983 */ /* 0x000f220000300800 */
[----:B------:R-:W-:-:S05]  /*37180*/  MOV R65, R92 ;  /* 0x0000005c00417202 */ /* 0x000fca0000000f00 */
[----:B------:R-:W-:Y:S04]  /*37190*/  STL.64 [R1+0x60], R64 ;  /* 0x0000604001007387 */ /* 0x000fe80000100a00 */
[----:B------:R-:W-:Y:S04]  /*371a0*/  STL.64 [R1+0x2158], R64 ;  /* 0x0021584001007387 */ /* 0x000fe80000100a00 */
[----:B------:R-:W-:Y:S04]  /*371b0*/  STL.64 [R1+0x68], R62 ;  /* 0x0000683e01007387 */ /* 0x000fe80000100a00 */
[----:B------:R-:W-:Y:S04]  /*371c0*/  STL.64 [R1+0x2168], R62 ;  /* 0x0021683e01007387 */ /* 0x000fe80000100a00 */
[----:B------:R-:W-:Y:S04]  /*371d0*/  STL.64 [R1+0x70], R50 ;  /* 0x0000703201007387 */ /* 0x000fe80000100a00 */
[----:B------:R-:W-:Y:S04]  /*371e0*/  STL.64 [R1+0x2178], R50 ;  /* 0x0021783201007387 */ /* 0x000fe80000100a00 */
[----:B------:R-:W-:Y:S01]  /*371f0*/  STL.64 [R1+0x78], R48 ;  /* 0x0000783001007387 */ /* 0x000fe20000100a00 */
[----:B------:R-:W-:-:S03]  /*37200*/  IMAD.MOV.U32 R35, RZ, RZ, R17 ;  /* 0x000000ffff237224 */ /* 0x000fc600078e0011 */
[----:B------:R-:W-:Y:S01]  /*37210*/  STL.64 [R1+0x2180], R48 ;  /* 0x0021803001007387 */ /* 0x000fe20000100a00 */
[----:B------:R-:W-:-:S03]  /*37220*/  IMAD.MOV.U32 R34, RZ, RZ, R16 ;  /* 0x000000ffff227224 */ /* 0x000fc600078e0010 */
        /* <DEDUP_REMOVED lines=8> */
[----:B--2---:R-:W-:Y:S02]  /*372b0*/  IMAD.MOV.U32 R37, RZ, RZ, R3 ;  /* 0x000000ffff257224 */ /* 0x004fe400078e0003 */
[----:B------:R-:W2:Y:S01]  /*372c0*/  LDL.LU R3, [R1+0xd0] ;  /* 0x0000d00001037983 */ /* 0x000ea20000300800 */
[----:B---3--:R-:W-:-:S03]  /*372d0*/  IMAD.MOV.U32 R36, RZ, RZ, R2 ;  /* 0x000000ffff247224 */ /* 0x008fc600078e0002 */
[----:B------:R-:W2:Y:S04]  /*372e0*/  LDL.LU R2, [R1+0x744] ;  /* 0x0007440001027983 */ /* 0x000ea80000300800 */
[----:B------:R-:W3:Y:S04]  /*372f0*/  LDL.LU R15, [R1+0xd8] ;  /* 0x0000d800010f7983 */ /* 0x000ee80000300800 */
[----:B------:R-:W2:Y:S04]  /*37300*/  LDL.LU R14, [R1+0x748] ;  /* 0x00074800010e7983 */ /* 0x000ea80000300800 */
[----:B------:R-:W-:Y:S04]  /*37310*/  STL.64 [R1+0x80], R46 ;  /* 0x0000802e01007387 */ /* 0x000fe80000100a00 */
[----:B------:R-:W-:Y:S04]  /*37320*/  STL.64 [R1+0x2188], R46 ;  /* 0x0021882e01007387 */ /* 0x000fe80000100a00 */
[----:B------:R-:W-:Y:S04]  /*37330*/  STL.64 [R1+0x88], R34 ;  /* 0x0000882201007387 */ /* 0x000fe80000100a00 */
[----:B------:R-:W-:Y:S04]  /*37340*/  STL.64 [R1+0x2198], R34 ;  /* 0x0021982201007387 */ /* 0x000fe80000100a00 */
[----:B------:R-:W-:Y:S04]  /*37350*/  STL.64 [R1+0x90], R28 ;  /* 0x0000901c01007387 */ /* 0x000fe80000100a00 */
[----:B------:R-:W-:Y:S04]  /*37360*/  STL [R1+0x21b0], R28 ;  /* 0x0021b01c01007387 */ /* 0x000fe80000100800 */
[----:B------:R-:W-:Y:S04]  /*37370*/  STL [R1+0x21a0], R29 ;  /* 0x0021a01d01007387 */ /* 0x000fe80000100800 */
[----:B------:R-:W-:Y:S01]  /*37380*/  STL.64 [R1+0x98], R36 ;  /* 0x0000982401007387 */ /* 0x000fe20000100a00 */
[----:B----4-:R-:W-:-:S03]  /*37390*/  IMAD.MOV.U32 R19, RZ, RZ, R13 ;  /* 0x000000ffff137224 */ /* 0x010fc600078e000d */
        /* <DEDUP_REMOVED lines=9> */
[----:B------:R-:W-:Y:S01]  /*37430*/  IMAD.MOV.U32 R10, RZ, RZ, R5 ;  /* 0x000000ffff0a7224 */ /* 0x000fe200078e0005 */
[----:B------:R-:W4:Y:S04]  /*37440*/  LDL.LU R6, [R1+0xf0] ;  /* 0x0000f00001067983 */ /* 0x000f280000300800 */
[----:B------:R-:W4:Y:S01]  /*37450*/  LDL.LU R5, [R1+0x754] ;  /* 0x0007540001057983 */ /* 0x000f220000300800 */
[----:B------:R-:W-:-:S03]  /*37460*/  IMAD.MOV.U32 R25, RZ, RZ, R4 ;  /* 0x000000ffff197224 */ /* 0x000fc600078e0004 */
[----:B------:R-:W4:Y:S01]  /*37470*/  LDL.LU R4, [R1+0xf8] ;  /* 0x0000f80001047983 */ /* 0x000f220000300800 */
[----:B------:R-:W-:-:S03]  /*37480*/  IMAD.MOV.U32 R24, RZ, RZ, R0 ;  /* 0x000000ffff187224 */ /* 0x000fc600078e0000 */
[----:B------:R-:W4:Y:S04]  /*37490*/  LDL.LU R0, [R1+0x758] ;  /* 0x0007580001007983 */ /* 0x000f280000300800 */
[----:B------:R-:W-:Y:S04]  /*374a0*/  STL.64 [R1+0xa0], R18 ;  /* 0x0000a01201007387 */ /* 0x000fe80000100a00 */
[----:B------:R0:W-:Y:S04]  /*374b0*/  STL.64 [R1+0x21b8], R18 ;  /* 0x0021b81201007387 */ /* 0x0001e80000100a00 */
[----:B------:R-:W-:Y:S04]  /*374c0*/  STL.64 [R1+0xa8], R30 ;  /* 0x0000a81e01007387 */ /* 0x000fe80000100a00 */
[----:B------:R-:W-:Y:S04]  /*374d0*/  STL [R1+0x21d0], R30 ;  /* 0x0021d01e01007387 */ /* 0x000fe80000100800 */
[----:B------:R-:W-:Y:S04]  /*374e0*/  STL [R1+0x21c0], R31 ;  /* 0x0021c01f01007387 */ /* 0x000fe80000100800 */
[----:B------:R-:W-:Y:S04]  /*374f0*/  STL.64 [R1+0xb0], R10 ;  /* 0x0000b00a01007387 */ /* 0x000fe80000100a00 */
[----:B------:R1:W-:Y:S04]  /*37500*/  STL.64 [R1+0x21c8], R10 ;  /* 0x0021c80a01007387 */ /* 0x0003e80000100a00 */
[----:B------:R-:W-:Y:S01]  /*37510*/  STL.64 [R1+0xb8], R24 ;  /* 0x0000b81801007387 */ /* 0x000fe20000100a00 */
[----:B------:R-:W-:-:S03]  /*37520*/  IMAD.MOV.U32 R89, RZ, RZ, R21 ;  /* 0x000000ffff597224 */ /* 0x000fc600078e0015 */
[----:B------:R0:W-:Y:S01]  /*37530*/  STL.64 [R1+0x21d8], R24 ;  /* 0x0021d81801007387 */ /* 0x0001e20000100a00 */
[----:B------:R-:W-:-:S03]  /*37540*/  IMAD.MOV.U32 R88, RZ, RZ, R20 ;  /* 0x000000ffff587224 */ /* 0x000fc600078e0014 */
[----:B------:R-:W4:Y:S01]  /*37550*/  LDL.LU R21, [R1+0x100] ;  /* 0x0001000001157983 */ /* 0x000f220000300800 */
[----:B------:R-:W-:-:S03]  /*37560*/  IMAD.MOV.U32 R77, RZ, RZ, R17 ;  /* 0x000000ffff4d7224 */ /* 0x000fc600078e0011 */
[----:B------:R-:W4:Y:S01]  /*37570*/  LDL.LU R20, [R1+0x75c] ;  /* 0x00075c0001147983 */ /* 0x000f220000300800 */
[----:B------:R-:W-:-:S03]  /*37580*/  IMAD.MOV.U32 R76, RZ, RZ, R16 ;  /* 0x000000ffff4c7224 */ /* 0x000fc600078e0010 */
[----:B0-----:R-:W4:Y:S04]  /*37590*/  LDL.LU R19, [R1+0x108] ;  /* 0x0001080001137983 */ /* 0x001f280000300800 */
[----:B------:R-:W4:Y:S04]  /*375a0*/  LDL.LU R18, [R1+0x760] ;  /* 0x0007600001127983 */ /* 0x000f280000300800 */
[----:B------:R-:W4:Y:S04]  /*375b0*/  LDL.LU R17, [R1+0x110] ;  /* 0x0001100001117983 */ /* 0x000f280000300800 */
[----:B------:R-:W4:Y:S01]  /*375c0*/  LDL.LU R16, [R1+0x764] ;  /* 0x0007640001107983 */ /* 0x000f220000300800 */
[----:B---3--:R-:W-:-:S03]  /*375d0*/  IMAD.MOV.U32 R75, RZ, RZ, R15 ;  /* 0x000000ffff4b7224 */ /* 0x008fc600078e000f */
[----:B------:R-:W3:Y:S01]  /*375e0*/  LDL.LU R15, [R1+0x118] ;  /* 0x00011800010f7983 */ /* 0x000ee20000300800 */
[----:B--2---:R-:W-:-:S03]  /*375f0*/  IMAD.MOV.U32 R74, RZ, RZ, R14 ;  /* 0x000000ffff4a7224 */ /* 0x004fc600078e000e */
[----:B------:R-:W2:Y:S04]  /*37600*/  LDL.LU R14, [R1+0x770] ;  /* 0x00077000010e7983 */ /* 0x000ea80000300800 */
[----:B------:R-:W-:Y:S04]  /*37610*/  STL.64 [R1+0xc0], R88 ;  /* 0x0000c05801007387 */ /* 0x000fe80000100a00 */
[----:B------:R-:W-:Y:S04]  /*37620*/  STL.64 [R1+0x1f18], R88 ;  /* 0x001f185801007387 */ /* 0x000fe80000100a00 */
[----:B------:R-:W-:Y:S04]  /*37630*/  STL.64 [R1+0xc8], R76 ;  /* 0x0000c84c01007387 */ /* 0x000fe80000100a00 */
[----:B------:R-:W-:Y:S04]  /*37640*/  STL.64 [R1+0x1f20], R76 ;  /* 0x001f204c01007387 */ /* 0x000fe80000100a00 */
[----:B------:R-:W-:Y:S04]  /*37650*/  STL.64 [R1+0xd0], R2 ;  /* 0x0000d00201007387 */ /* 0x000fe80000100a00 */
[----:B------:R0:W-:Y:S04]  /*37660*/  STL.64 [R1+0x1f30], R2 ;  /* 0x001f300201007387 */ /* 0x0001e80000100a00 */
[----:B------:R-:W-:Y:S04]  /*37670*/  STL.64 [R1+0xd8], R74 ;  /* 0x0000d84a01007387 */ /* 0x000fe80000100a00 */
[----:B------:R-:W-:Y:S04]  /*37680*/  STL [R1+0x1f48], R74 ;  /* 0x001f484a01007387 */ /* 0x000fe80000100800 */
[----:B------:R-:W-:Y:S04]  /*37690*/  STL [R1+0x1f38], R75 ;  /* 0x001f384b01007387 */ /* 0x000fe80000100800 */
[----:B------:R-:W-:Y:S01]  /*376a0*/  STL.64 [R1+0x1f60], R74 ;  /* 0x001f604a01007387 */ /* 0x000fe20000100a00 */
[----:B----4-:R-:W-:-:S03]  /*376b0*/  IMAD.MOV.U32 R59, RZ, RZ, R13 ;  /* 0x000000ffff3b7224 */ /* 0x010fc600078e000d */
[----:B------:R-:W4:Y:S01]  /*376c0*/  LDL.LU R13, [R1+0x120] ;  /* 0x00012000010d7983 */ /* 0x000f220000300800 */
[----:B------:R-:W-:-:S03]  /*376d0*/  IMAD.MOV.U32 R58, RZ, RZ, R12 ;  /* 0x000000ffff3a7224 */ /* 0x000fc600078e000c */
[----:B------:R-:W4:Y:S01]  /*376e0*/  LDL.LU R12, [R1+0x774] ;  /* 0x00077400010c7983 */ /* 0x000f220000300800 */
[----:B------:R-:W-:-:S03]  /*376f0*/  IMAD.MOV.U32 R55, RZ, RZ, R6 ;  /* 0x000000ffff377224 */ /* 0x000fc600078e0006 */
[----:B-1----:R-:W4:Y:S01]  /*37700*/  LDL.LU R11, [R1+0x128] ;  /* 0x00012800010b7983 */ /* 0x002f220000300800 */
        /* <DEDUP_REMOVED lines=9> */
[----:B------:R-:W-:-:S05]  /*377a0*/  IMAD.MOV.U32 R61, RZ, RZ, R23 ;  /* 0x000000ffff3d7224 */ /* 0x000fca00078e0017 */
        /* <DEDUP_REMOVED lines=9> */
[----:B------:R-:W4:Y:S01]  /*37840*/  LDL.LU R25, [R1+0x140] ;  /* 0x0001400001197983 */ /* 0x000f220000300800 */
[----:B------:R-:W-:-:S03]  /*37850*/  IMAD.MOV.U32 R38, RZ, RZ, R18 ;  /* 0x000000ffff267224 */ /* 0x000fc600078e0012 */
[----:B------:R-:W4:Y:S04]  /*37860*/  LDL.LU R24, [R1+0x784] ;  /* 0x0007840001187983 */ /* 0x000f280000300800 */
[----:B------:R-:W4:Y:S04]  /*37870*/  LDL.LU R19, [R1+0x148] ;  /* 0x0001480001137983 */ /* 0x000f280000300800 */
[----:B------:R-:W4:Y:S01]  /*37880*/  LDL.LU R18, [R1+0x788] ;  /* 0x0007880001127983 */ /* 0x000f220000300800 */
[----:B------:R-:W-:Y:S02]  /*37890*/  IMAD.MOV.U32 R42, RZ, RZ, R20 ;  /* 0x000000ffff2a7224 */ /* 0x000fe400078e0014 */
[----:B------:R-:W-:-:S02]  /*378a0*/  IMAD.MOV.U32 R43, RZ, RZ, R21 ;  /* 0x000000ffff2b7224 */ /* 0x000fc400078e0015 */
[----:B------:R-:W-:Y:S02]  /*378b0*/  IMAD.MOV.U32 R26, RZ, RZ, R16 ;  /* 0x000000ffff1a7224 */ /* 0x000fe400078e0010 */
[----:B------:R-:W-:Y:S02]  /*378c0*/  IMAD.MOV.U32 R27, RZ, RZ, R17 ;  /* 0x000000ffff1b7224 */ /* 0x000fe400078e0011 */
[----:B---3--:R-:W-:Y:S02]  /*378d0*/  IMAD.MOV.U32 R23, RZ, RZ, R15 ;  /* 0x000000ffff177224 */ /* 0x008fe400078e000f */
[----:B------:R-:W3:Y:S01]  /*378e0*/  LDL.LU R15, [R1+0x150] ;  /* 0x00015000010f7983 */ /* 0x000ee20000300800 */
[----:B--2---:R-:W-:-:S03]  /*378f0*/  IMAD.MOV.U32 R22, RZ, RZ, R14 ;  /* 0x000000ffff167224 */ /* 0x004fc600078e000e */
[----:B------:R-:W2:Y:S04]  /*37900*/  LDL.LU R14, [R1+0x78c] ;  /* 0x00078c00010e7983 */ /* 0x000ea80000300800 */
[----:B0-----:R-:W2:Y:S04]  /*37910*/  LDL.LU R3, [R1+0x158] ;  /* 0x0001580001037983 */ /* 0x001ea80000300800 */
[----:B------:R-:W2:Y:S04]  /*37920*/  LDL.LU R2, [R1+0x790] ;  /* 0x0007900001027983 */ /* 0x000ea80000300800 */
[----:B------:R-:W-:Y:S04]  /*37930*/  STL.64 [R1+0x100], R42 ;  /* 0x0001002a01007387 */ /* 0x000fe80000100a00 */
[----:B------:R-:W-:Y:S04]  /*37940*/  STL.64 [R1+0x2200], R42 ;  /* 0x0022002a01007387 */ /* 0x000fe80000100a00 */
[----:B------:R-:W-:Y:S04]  /*37950*/  STL.64 [R1+0x108], R38 ;  /* 0x0001082601007387 */ /* 0x000fe80000100a00 */
[----:B------:R-:W-:Y:S04]  /*37960*/  STL [R1+0x2218], R38 ;  /* 0x0022182601007387 */ /* 0x000fe80000100800 */
[----:B------:R-:W-:Y:S04]  /*37970*/  STL [R1+0x2208], R39 ;  /* 0x0022082701007387 */ /* 0x000fe80000100800 */
[----:B------:R-:W-:Y:S04]  /*37980*/  STL.64 [R1+0x110], R26 ;  /* 0x0001101a01007387 */ /* 0x000fe80000100a00 */
[----:B------:R-:W-:Y:S04]  /*37990*/  STL.64 [R1+0x2210], R26 ;  /* 0x0022101a01007387 */ /* 0x000fe80000100a00 */
[----:B------:R-:W-:Y:S04]  /*379a0*/  STL.64 [R1+0x118], R22 ;  /* 0x0001181601007387 */ /* 0x000fe80000100a00 */
[----:B------:R-:W-:Y:S01]  /*379b0*/  STL.64 [R1+0x2220], R22 ;  /* 0x0022201601007387 */ /* 0x000fe20000100a00 */
[----:B----4-:R-:W-:-:S03]  /*379c0*/  MOV R33, R13 ;  /* 0x0000000d00217202 */ /* 0x010fc60000000f00 */
[----:B------:R-:W4:Y:S01]  /*379d0*/  LDL.LU R13, [R1+0x160] ;  /* 0x00016000010d7983 */ /* 0x000f220000300800 */
[----:B------:R-:W-:-:S03]  /*379e0*/  IMAD.MOV.U32 R32, RZ, RZ, R12 ;  /* 0x000000ffff207224 */ /* 0x000fc600078e000c */
        /* <DEDUP_REMOVED lines=13> */
[----:B------:R-:W-:Y:S04]  /*37ac0*/  STL.64 [R1+0x120], R32 ;  /* 0x0001202001007387 */ /* 0x000fe80000100a00 */
[----:B------:R-:W-:Y:S04]  /*37ad0*/  STL.64 [R1+0x2228], R32 ;  /* 0x0022282001007387 */ /* 0x000fe80000100a00 */
[----:B------:R-:W-:Y:S04]  /*37ae0*/  STL.64 [R1+0x128], R20 ;  /* 0x0001281401007387 */ /* 0x000fe80000100a00 */
[----:B------:R-:W-:Y:S04]  /*37af0*/  STL.64 [R1+0x2230], R20 ;  /* 0x0022301401007387 */ /* 0x000fe80000100a00 */
[----:B------:R-:W-:Y:S04]  /*37b00*/  STL.64 [R1+0x130], R16 ;  /* 0x0001301001007387 */ /* 0x000fe80000100a00 */
[----:B------:R-:W-:Y:S04]  /*37b10*/  STL [R1+0x2280], R16 ;  /* 0x0022801001007387 */ /* 0x000fe80000100800 */
[----:B------:R0:W-:Y:S04]  /*37b20*/  STL [R1+0x2238], R17 ;  /* 0x0022381101007387 */ /* 0x0001e80000100800 */
[----:B------:R-:W-:Y:S04]  /*37b30*/  STL.64 [R1+0x138], R64 ;  /* 0x0001384001007387 */ /* 0x000fe80000100a00 */
[----:B------:R-:W-:Y:S01]  /*37b40*/  STL.64 [R1+0x2240], R64 ;  /* 0x0022404001007387 */ /* 0x000fe20000100a00 */
[----:B------:R-:W-:-:S03]  /*37b50*/  IMAD.MOV.U32 R71, RZ, RZ, R19 ;  /* 0x000000ffff477224 */ /* 0x000fc600078e0013 */
[----:B------:R-:W4:Y:S01]  /*37b60*/  LDL.LU R19, [R1+0x180] ;  /* 0x0001800001137983 */ /* 0x000f220000300800 */
[----:B------:R-:W-:-:S03]  /*37b70*/  IMAD.MOV.U32 R70, RZ, RZ, R18 ;  /* 0x000000ffff467224 */ /* 0x000fc600078e0012 */
[----:B------:R-:W4:Y:S04]  /*37b80*/  LDL.LU R18, [R1+0x9d4] ;  /* 0x0009d40001127983 */ /* 0x000f280000300800 */
[----:B0-----:R-:W4:Y:S04]  /*37b90*/  LDL.LU R17, [R1+0x188] ;  /* 0x0001880001117983 */ /* 0x001f280000300800 */
[----:B------:R-:W4:Y:S01]  /*37ba0*/  LDL.LU R16, [R1+0x9d8] ;  /* 0x0009d80001107983 */ /* 0x000f220000300800 */
[----:B------:R-:W-:Y:S02]  /*37bb0*/  IMAD.MOV.U32 R72, RZ, RZ, R24 ;  /* 0x000000ffff487224 */ /* 0x000fe400078e0018 */
[----:B------:R-:W-:-:S02]  /*37bc0*/  IMAD.MOV.U32 R73, RZ, RZ, R25 ;  /* 0x000000ffff497224 */ /* 0x000fc400078e0019 */
[----:B---3--:R-:W-:Y:S02]  /*37bd0*/  IMAD.MOV.U32 R69, RZ, RZ, R15 ;  /* 0x000000ffff457224 */ /* 0x008fe400078e000f */
[----:B------:R-:W3:Y:S01]  /*37be0*/  LDL.LU R15, [R1+0x190] ;  /* 0x00019000010f7983 */ /* 0x000ee20000300800 */
[----:B--2---:R-:W-:-:S03]  /*37bf0*/  IMAD.MOV.U32 R68, RZ, RZ, R14 ;  /* 0x000000ffff447224 */ /* 0x004fc600078e000e */
[----:B------:R-:W2:Y:S01]  /*37c00*/  LDL.LU R14, [R1+0x9dc] ;  /* 0x0009dc00010e7983 */ /* 0x000ea20000300800 */
[----:B------:R-:W-:-:S03]  /*37c10*/  IMAD.MOV.U32 R67, RZ, RZ, R3 ;  /* 0x000000ffff437224 */ /* 0x000fc600078e0003 */
[----:B------:R-:W2:Y:S01]  /*37c20*/  LDL.LU R3, [R1+0x198] ;  /* 0x0001980001037983 */ /* 0x000ea20000300800 */
[----:B------:R-:W-:-:S03]  /*37c30*/  IMAD.MOV.U32 R66, RZ, RZ, R2 ;  /* 0x000000ffff427224 */ /* 0x000fc600078e0002 */
[----:B------:R-:W2:Y:S04]  /*37c40*/  LDL.LU R2, [R1+0x9e0] ;  /* 0x0009e00001027983 */ /* 0x000ea80000300800 */
        /* <DEDUP_REMOVED lines=56> */
[----:B------:R-:W2:Y:S01]  /*37fd0*/  LDL.LU R21, [R1+0x1e0] ;  /* 0x0001e00001157983 */ /* 0x000ea20000300800 */
[----:B----4-:R-:W-:-:S03]  /*37fe0*/  IMAD.MOV.U32 R19, RZ, RZ, R13 ;  /* 0x000000ffff137224 */ /* 0x010fc600078e000d */
[----:B------:R-:W4:Y:S01]  /*37ff0*/  LDL.LU R20, [R1+0xa04] ;  /* 0x000a040001147983 */ /* 0x000f220000300800 */
[----:B------:R-:W-:-:S03]  /*38000*/  IMAD.MOV.U32 R18, RZ, RZ, R12 ;  /* 0x000000ffff127224 */ /* 0x000fc600078e000c */
[----:B------:R-:W4:Y:S04]  /*38010*/  LDL.LU R13, [R1+0x1e8] ;  /* 0x0001e800010d7983 */ /* 0x000f280000300800 */
        /* <DEDUP_REMOVED lines=12> */
[----:B------:R0:W-:Y:S04]  /*380e0*/  STL.64 [R1+0x22a8], R10 ;  /* 0x0022a80a01007387 */ /* 0x0001e80000100a00 */
[----:B------:R-:W-:Y:S04]  /*380f0*/  STL.64 [R1+0x1b0], R24 ;  /* 0x0001b01801007387 */ /* 0x000fe80000100a00 */
[----:B------:R-:W-:Y:S04]  /*38100*/  STL.64 [R1+0x22b0], R24 ;  /* 0x0022b01801007387 */ /* 0x000fe80000100a00 */
[----:B------:R-:W-:Y:S04]  /*38110*/  STL.64 [R1+0x1b8], R60 ;  /* 0x0001b83c01007387 */ /* 0x000fe80000100a00 */
[----:B------:R-:W-:Y:S01]  /*38120*/  STL.64 [R1+0x22b8], R60 ;  /* 0x0022b83c01007387 */ /* 0x000fe20000100a00 */
[----:B------:R-:W-:-:S02]  /*38130*/  IMAD.MOV.U32 R81, RZ, RZ, R23 ;  /* 0x000000ffff517224 */ /* 0x000fc400078e0017 */
[----:B------:R-:W-:Y:S02]  /*38140*/  IMAD.MOV.U32 R80, RZ, RZ, R22 ;  /* 0x000000ffff507224 */ /* 0x000fe400078e0016 */
[----:B------:R-:W-:Y:S02]  /*38150*/  IMAD.MOV.U32 R83, RZ, RZ, R17 ;  /* 0x000000ffff537224 */ /* 0x000fe400078e0011 */
[----:B------:R-:W-:Y:S02]  /*38160*/  IMAD.MOV.U32 R82, RZ, RZ, R16 ;  /* 0x000000ffff527224 */ /* 0x000fe400078e0010 */
[----:B---3--:R-:W-:Y:S02]  /*38170*/  IMAD.MOV.U32 R85, RZ, RZ, R15 ;  /* 0x000000ffff557224 */ /* 0x008fe400078e000f */
[----:B------:R-:W3:Y:S01]  /*38180*/  LDL.LU R15, [R1+0x200] ;  /* 0x00020000010f7983 */ /* 0x000ee20000300800 */
[----:B--2---:R-:W-:-:S03]  /*38190*/  IMAD.MOV.U32 R84, RZ, RZ, R14 ;  /* 0x000000ffff547224 */ /* 0x004fc600078e000e */
[----:B------:R-:W3:Y:S04]  /*381a0*/  LDL.LU R14, [R1+0xa14] ;  /* 0x000a1400010e7983 */ /* 0x000ee80000300800 */
[----:B------:R-:W2:Y:S04]  /*381b0*/  LDL.LU R17, [R1+0x208] ;  /* 0x0002080001117983 */ /* 0x000ea80000300800 */
[----:B------:R-:W3:Y:S01]  /*381c0*/  LDL.LU R16, [R1+0xa18] ;  /* 0x000a180001107983 */ /* 0x000ee20000300800 */
[----:B------:R-:W-:-:S03]  /*381d0*/  IMAD.MOV.U32 R87, RZ, RZ, R3 ;  /* 0x000000ffff577224 */ /* 0x000fc600078e0003 */
[----:B0-----:R-:W3:Y:S01]  /*381e0*/  LDL.LU R11, [R1+0x210] ;  /* 0x00021000010b7983 */ /* 0x001ee20000300800 */
[----:B------:R-:W-:-:S03]  /*381f0*/  IMAD.MOV.U32 R86, RZ, RZ, R2 ;  /* 0x000000ffff567224 */ /* 0x000fc600078e0002 */
[----:B------:R-:W3:Y:S04]  /*38200*/  LDL.LU R10, [R1+0xa1c] ;  /* 0x000a1c00010a7983 */ /* 0x000ee80000300800 */
[----:B------:R-:W3:Y:S04]  /*38210*/  LDL.LU R3, [R1+0x218] ;  /* 0x0002180001037983 */ /* 0x000ee80000300800 */
[----:B------:R-:W3:Y:S04]  /*38220*/  LDL.LU R2, [R1+0xa20] ;  /* 0x000a200001027983 */ /* 0x000ee80000300800 */
[----:B------:R-:W-:Y:S04]  /*38230*/  STL.64 [R1+0x1c0], R80 ;  /* 0x0001c05001007387 */ /* 0x000fe80000100a00 */
[----:B------:R-:W-:Y:S04]  /*38240*/  STL.64 [R1+0x22c0], R80 ;  /* 0x0022c05001007387 */ /* 0x000fe80000100a00 */
[----:B------:R-:W-:Y:S04]  /*38250*/  STL.64 [R1+0x1c8], R82 ;  /* 0x0001c85201007387 */ /* 0x000fe80000100a00 */
[----:B------:R-:W-:Y:S04]  /*38260*/  STL.64 [R1+0x22c8], R82 ;  /* 0x0022c85201007387 */ /* 0x000fe80000100a00 */
[----:B------:R-:W-:Y:S01]  /*38270*/  STL.64 [R1+0x1d0], R84 ;  /* 0x0001d05401007387 */ /* 0x000fe20000100a00 */
[----:B------:R-:W-:-:S03]  /*38280*/  MOV R59, R21 ;  /* 0x00000015003b7202 */ /* 0x000fc60000000f00 */
[----:B------:R-:W-:Y:S01]  /*38290*/  STL.64 [R1+0x22d0], R84 ;  /* 0x0022d05401007387 */ /* 0x000fe20000100a00 */
[----:B----4-:R-:W-:-:S03]  /*382a0*/  IMAD.MOV.U32 R58, RZ, RZ, R20 ;  /* 0x000000ffff3a7224 */ /* 0x010fc600078e0014 */
[----:B------:R-:W-:Y:S01]  /*382b0*/  STL.64 [R1+0x1d8], R86 ;  /* 0x0001d85601007387 */ /* 0x000fe20000100a00 */
[----:B------:R-:W-:-:S03]  /*382c0*/  IMAD.MOV.U32 R55, RZ, RZ, R13 ;  /* 0x000000ffff377224 */ /* 0x000fc600078e000d */
[----:B------:R-:W-:Y:S01]  /*382d0*/  STL.64 [R1+0x22d8], R86 ;  /* 0x0022d85601007387 */ /* 0x000fe20000100a00 */
[----:B------:R-:W-:-:S03]  /*382e0*/  IMAD.MOV.U32 R54, RZ, RZ, R12 ;  /* 0x000000ffff367224 */ /* 0x000fc600078e000c */
[----:B------:R-:W4:Y:S01]  /*382f0*/  LDL.LU R21, [R1+0x220] ;  /* 0x0002200001157983 */ /* 0x000f220000300800 */
[----:B------:R-:W-:-:S03]  /*38300*/  IMAD.MOV.U32 R13, RZ, RZ, R6 ;  /* 0x000000ffff0d7224 */ /* 0x000fc600078e0006 */
[----:B------:R-:W4:Y:S01]  /*38310*/  LDL.LU R20, [R1+0xa24] ;  /* 0x000a240001147983 */ /* 0x000f220000300800 */
[----:B------:R-:W-:-:S03]  /*38320*/  IMAD.MOV.U32 R12, RZ, RZ, R5 ;  /* 0x000000ffff0c7224 */ /* 0x000fc600078e0005 */
[----:B------:R-:W4:Y:S04]  /*38330*/  LDL.LU R19, [R1+0x228] ;  /* 0x0002280001137983 */ /* 0x000f280000300800 */
[----:B------:R-:W4:Y:S04]  /*38340*/  LDL.LU R18, [R1+0xa28] ;  /* 0x000a280001127983 */ /* 0x000f280000300800 */
[----:B------:R-:W4:Y:S04]  /*38350*/  LDL.LU R6, [R1+0x230] ;  /* 0x0002300001067983 */ /* 0x000f280000300800 */
        /* <DEDUP_REMOVED lines=10> */
[----:B------:R0:W-:Y:S04]  /*38400*/  STL.64 [R1+0x22f0], R12 ;  /* 0x0022f00c01007387 */ /* 0x0001e80000100a00 */
[----:B------:R-:W-:Y:S04]  /*38410*/  STL.64 [R1+0x1f8], R44 ;  /* 0x0001f82c01007387 */ /* 0x000fe80000100a00 */
[----:B------:R-:W-:Y:S01]  /*38420*/  STL.64 [R1+0x22f8], R44 ;  /* 0x0022f82c01007387 */ /* 0x000fe20000100a00 */
[----:B--2---:R-:W-:-:S03]  /*38430*/  IMAD.MOV.U32 R43, RZ, RZ, R17 ;  /* 0x000000ffff2b7224 */ /* 0x004fc600078e0011 */
[----:B------:R-:W2:Y:S01]  /*38440*/  LDL.LU R17, [R1+0x240] ;  /* 0x0002400001117983 */ /* 0x000ea20000300800 */
[----:B---3--:R-:W-:-:S03]  /*38450*/  IMAD.MOV.U32 R42, RZ, RZ, R16 ;  /* 0x000000ffff2a7224 */ /* 0x008fc600078e0010 */
[----:B------:R-:W3:Y:S04]  /*38460*/  LDL.LU R16, [R1+0xa34] ;  /* 0x000a340001107983 */ /* 0x000ee80000300800 */
[----:B0-----:R-:W3:Y:S01]  /*38470*/  LDL.LU R13, [R1+0x248] ;  /* 0x00024800010d7983 */ /* 0x001ee20000300800 */
[----:B------:R-:W-:-:S03]  /*38480*/  IMAD.MOV.U32 R27, RZ, RZ, R11 ;  /* 0x000000ffff1b7224 */ /* 0x000fc600078e000b */
[----:B------:R-:W3:Y:S01]  /*38490*/  LDL.LU R12, [R1+0xa38] ;  /* 0x000a3800010c7983 */ /* 0x000ee20000300800 */
[----:B------:R-:W-:-:S03]  /*384a0*/  IMAD.MOV.U32 R23, RZ, RZ, R3 ;  /* 0x000000ffff177224 */ /* 0x000fc600078e0003 */
[----:B------:R-:W3:Y:S01]  /*384b0*/  LDL.LU R3, [R1+0x250] ;  /* 0x0002500001037983 */ /* 0x000ee20000300800 */
[----:B------:R-:W-:-:S03]  /*384c0*/  IMAD.MOV.U32 R22, RZ, RZ, R2 ;  /* 0x000000ffff167224 */ /* 0x000fc600078e0002 */
[----:B------:R-:W3:Y:S01]  /*384d0*/  LDL.LU R2, [R1+0xa3c] ;  /* 0x000a3c0001027983 */ /* 0x000ee20000300800 */
[----:B------:R-:W-:-:S03]  /*384e0*/  IMAD.MOV.U32 R26, RZ, RZ, R10 ;  /* 0x000000ffff1a7224 */ /* 0x000fc600078e000a */
[----:B------:R-:W3:Y:S04]  /*384f0*/  LDL.LU R11, [R1+0x258] ;  /* 0x00025800010b7983 */ /* 0x000ee80000300800 */
[----:B------:R-:W3:Y:S04]  /*38500*/  LDL.LU R10, [R1+0xa40] ;  /* 0x000a4000010a7983 */ /* 0x000ee80000300800 */
        /* <DEDUP_REMOVED lines=8> */
[----:B------:R0:W-:Y:S01]  /*38590*/  STL.64 [R1+0x2318], R22 ;  /* 0x0023181601007387 */ /* 0x0001e20000100a00 */
[----:B------:R-:W-:Y:S02]  /*385a0*/  IMAD.MOV.U32 R33, RZ, RZ, R19 ;  /* 0x000000ffff217224 */ /* 0x000fe400078e0013 */
[----:B------:R-:W-:Y:S02]  /*385b0*/  IMAD.MOV.U32 R28, RZ, RZ, R20 ;  /* 0x000000ffff1c7224 */ /* 0x000fe400078e0014 */
[----:B------:R-:W-:Y:S01]  /*385c0*/  IMAD.MOV.U32 R32, RZ, RZ, R18 ;  /* 0x000000ffff207224 */ /* 0x000fe200078e0012 */
[----:B0-----:R-:W4:Y:S01]  /*385d0*/  LDL.LU R23, [R1+0x260] ;  /* 0x0002600001177983 */ /* 0x001f220000300800 */
        /* <DEDUP_REMOVED lines=17> */
[----:B------:R-:W-:Y:S04]  /*386f0*/  STL [R1+0x2540], R20 ;  /* 0x0025401401007387 */ /* 0x000fe80000100800 */
[----:B------:R-:W-:Y:S04]  /*38700*/  STL.64 [R1+0x238], R64 ;  /* 0x0002384001007387 */ /* 0x000fe80000100a00 */
[----:B------:R-:W-:Y:S01]  /*38710*/  STL.64 [R1+0x2338], R64 ;  /* 0x0023384001007387 */ /* 0x000fe20000100a00 */
[----:B--2---:R-:W-:-:S03]  /*38720*/  IMAD.MOV.U32 R89, RZ, RZ, R17 ;  /* 0x000000ffff597224 */ /* 0x004fc600078e0011 */
[----:B------:R-:W2:Y:S01]  /*38730*/  LDL.LU R17, [R1+0x280] ;  /* 0x0002800001117983 */ /* 0x000ea20000300800 */
[----:B---3--:R-:W-:-:S03]  /*38740*/  IMAD.MOV.U32 R88, RZ, RZ, R16 ;  /* 0x000000ffff587224 */ /* 0x008fc600078e0010 */
[----:B------:R-:W3:Y:S01]  /*38750*/  LDL.LU R16, [R1+0xa54] ;  /* 0x000a540001107983 */ /* 0x000ee20000300800 */
[----:B------:R-:W-:-:S03]  /*38760*/  IMAD.MOV.U32 R77, RZ, RZ, R13 ;  /* 0x000000ffff4d7224 */ /* 0x000fc600078e000d */
[----:B------:R-:W3:Y:S01]  /*38770*/  LDL.LU R15, [R1+0x288] ;  /* 0x00028800010f7983 */ /* 0x000ee20000300800 */
[----:B------:R-:W-:-:S03]  /*38780*/  IMAD.MOV.U32 R76, RZ, RZ, R12 ;  /* 0x000000ffff4c7224 */ /* 0x000fc600078e000c */
[----:B------:R-:W3:Y:S04]  /*38790*/  LDL.LU R14, [R1+0x12b4] ;  /* 0x0012b400010e7983 */ /* 0x000ee80000300800 */
[----:B------:R-:W3:Y:S04]  /*387a0*/  LDL.LU R13, [R1+0x290] ;  /* 0x00029000010d7983 */ /* 0x000ee80000300800 */
[----:B------:R-:W3:Y:S01]  /*387b0*/  LDL.LU R12, [R1+0x12b8] ;  /* 0x0012b800010c7983 */ /* 0x000ee20000300800 */
[----:B------:R-:W-:-:S03]  /*387c0*/  IMAD.MOV.U32 R73, RZ, RZ, R11 ;  /* 0x000000ffff497224 */ /* 0x000fc600078e000b */
[----:B------:R-:W3:Y:S01]  /*387d0*/  LDL.LU R11, [R1+0x298] ;  /* 0x00029800010b7983 */ /* 0x000ee20000300800 */
[----:B------:R-:W-:-:S03]  /*387e0*/  IMAD.MOV.U32 R72, RZ, RZ, R10 ;  /* 0x000000ffff487224 */ /* 0x000fc600078e000a */
[----:B------:R-:W3:Y:S04]  /*387f0*/  LDL.LU R10, [R1+0x12bc] ;  /* 0x0012bc00010a7983 */ /* 0x000ee80000300800 */
        /* <DEDUP_REMOVED lines=19> */
[----:B0-----:R-:W4:Y:S04]  /*38930*/  LDL.LU R3, [R1+0x12c8] ;  /* 0x0012c80001037983 */ /* 0x001f280000300800 */
[----:B------:R-:W4:Y:S04]  /*38940*/  LDL.LU R2, [R1+0x2b8] ;  /* 0x0002b80001027983 */ /* 0x000f280000300800 */
        /* <DEDUP_REMOVED lines=18> */
[----:B------:R-:W3:Y:S01]  /*38a70*/  LDL.LU R14, [R1+0x12d4] ;  /* 0x0012d400010e7983 */ /* 0x000ee20000300800 */
[----:B------:R-:W-:Y:S02]  /*38a80*/  IMAD.MOV.U32 R39, RZ, RZ, R13 ;  /* 0x000000ffff277224 */ /* 0x000fe400078e000d */
[----:B------:R-:W-:Y:S02]  /*38a90*/  IMAD.MOV.U32 R38, RZ, RZ, R12 ;  /* 0x000000ffff267224 */ /* 0x000fe400078e000c */
[----:B------:R-:W-:Y:S02]  /*38aa0*/  IMAD.MOV.U32 R49, RZ, RZ, R11 ;  /* 0x000000ffff317224 */ /* 0x000fe400078e000b */
[----:B------:R-:W3:Y:S01]  /*38ab0*/  LDL.LU R11, [R1+0x2d0] ;  /* 0x0002d000010b7983 */ /* 0x000ee20000300800 */
        /* <DEDUP_REMOVED lines=12> */
[----:B------:R-:W3:Y:S04]  /*38b80*/  LDL.LU R21, [R1+0x2e0] ;  /* 0x0002e00001157983 */ /* 0x000ee80000300800 */
[----:B------:R-:W3:Y:S01]  /*38b90*/  LDL.LU R20, [R1+0x12e0] ;  /* 0x0012e00001147983 */ /* 0x000ee20000300800 */
[----:B----4-:R-:W-:Y:S01]  /*38ba0*/  IMAD.MOV.U32 R47, RZ, RZ, R19 ;  /* 0x000000ffff2f7224 */ /* 0x010fe200078e0013 */
[----:B------:R-:W-:-:S02]  /*38bb0*/  MOV R35, R6 ;  /* 0x0000000600237202 */ /* 0x000fc40000000f00 */
[----:B------:R-:W4:Y:S01]  /*38bc0*/  LDL.LU R6, [R1+0x2e8] ;  /* 0x0002e80001067983 */ /* 0x000f220000300800 */
[----:B------:R-:W-:-:S03]  /*38bd0*/  IMAD.MOV.U32 R34, RZ, RZ, R5 ;  /* 0x000000ffff227224 */ /* 0x000fc600078e0005 */
[----:B------:R-:W4:Y:S01]  /*38be0*/  LDL.LU R5, [R1+0x12e4] ;  /* 0x0012e40001057983 */ /* 0x000f220000300800 */
[----:B------:R-:W-:-:S03]  /*38bf0*/  IMAD.MOV.U32 R37, RZ, RZ, R4 ;  /* 0x000000ffff257224 */ /* 0x000fc600078e0004 */
[----:B------:R-:W4:Y:S01]  /*38c00*/  LDL.LU R4, [R1+0x2f0] ;  /* 0x0002f00001047983 */ /* 0x000f220000300800 */
[----:B------:R-:W-:-:S03]  /*38c10*/  IMAD.MOV.U32 R36, RZ, RZ, R3 ;  /* 0x000000ffff247224 */ /* 0x000fc600078e0003 */
[----:B------:R-:W4:Y:S01]  /*38c20*/  LDL.LU R3, [R1+0x12e8] ;  /* 0x0012e80001037983 */ /* 0x000f220000300800 */
[----:B------:R-:W-:Y:S02]  /*38c30*/  IMAD.MOV.U32 R46, RZ, RZ, R18 ;  /* 0x000000ffff2e7224 */ /* 0x000fe400078e0012 */
[----:B------:R-:W-:Y:S02]  /*38c40*/  IMAD.MOV.U32 R19, RZ, RZ, R2 ;  /* 0x000000ffff137224 */ /* 0x000fe400078e0002 */
        /* <DEDUP_REMOVED lines=10> */
[----:B------:R0:W-:Y:S04]  /*38cf0*/  STL.64 [R1+0x23b8], R18 ;  /* 0x0023b81201007387 */ /* 0x0001e80000100a00 */
[----:B0-----:R-:W4:Y:S04]  /*38d00*/  LDL.LU R19, [R1+0x300] ;  /* 0x0003000001137983 */ /* 0x001f280000300800 */
[----:B------:R-:W4:Y:S01]  /*38d10*/  LDL.LU R18, [R1+0x12f0] ;  /* 0x0012f00001127983 */ /* 0x000f220000300800 */
        /* <DEDUP_REMOVED lines=19> */
[----:B------:R-:W-:Y:S04]  /*38e50*/  STL.64 [R1+0x23d8], R24 ;  /* 0x0023d81801007387 */ /* 0x000fe80000100a00 */
[----:B0-----:R-:W3:Y:S04]  /*38e60*/  LDL.LU R11, [R1+0x320] ;  /* 0x00032000010b7983 */ /* 0x001ee80000300800 */
[----:B------:R-:W3:Y:S01]  /*38e70*/  LDL.LU R10, [R1+0x1300] ;  /* 0x00130000010a7983 */ /* 0x000ee20000300800 */
        /* <DEDUP_REMOVED lines=30> */
[----:B--2---:R-:W-:-:S03]  /*39060*/  IMAD.MOV.U32 R59, RZ, RZ, R17 ;  /* 0x000000ffff3b7224 */ /* 0x004fc600078e0011 */
[----:B------:R-:W2:Y:S01]  /*39070*/  LDL.LU R17, [R1+0x358] ;  /* 0x0003580001117983 */ /* 0x000ea20000300800 */
[----:B---3--:R-:W-:-:S03]  /*39080*/  IMAD.MOV.U32 R58, RZ, RZ, R16 ;  /* 0x000000ffff3a7224 */ /* 0x008fc600078e0010 */
[----:B------:R-:W3:Y:S01]  /*39090*/  LDL.LU R16, [R1+0x131c] ;  /* 0x00131c0001107983 */ /* 0x000ee20000300800 */
[----:B------:R-:W-:-:S03]  /*390a0*/  IMAD.MOV.U32 R55, RZ, RZ, R15 ;  /* 0x000000ffff377224 */ /* 0x000fc600078e000f */
[----:B------:R-:W-:Y:S01]  /*390b0*/  STL.64 [R1+0x300], R86 ;  /* 0x0003005601007387 */ /* 0x000fe20000100a00 */
[----:B------:R-:W-:-:S03]  /*390c0*/  IMAD.MOV.U32 R54, RZ, RZ, R14 ;  /* 0x000000ffff367224 */ /* 0x000fc600078e000e */
        /* <DEDUP_REMOVED lines=8> */
[----:B------:R-:W3:Y:S01]  /*39150*/  LDL.LU R11, [R1+0x360] ;  /* 0x00036000010b7983 */ /* 0x000ee20000300800 */
[----:B------:R-:W-:-:S03]  /*39160*/  IMAD.MOV.U32 R44, RZ, RZ, R10 ;  /* 0x000000ffff2c7224 */ /* 0x000fc600078e000a */
[----:B------:R-:W3:Y:S01]  /*39170*/  LDL.LU R10, [R1+0x1320] ;  /* 0x00132000010a7983 */ /* 0x000ee20000300800 */
[----:B----4-:R-:W-:-:S03]  /*39180*/  IMAD.MOV.U32 R15, RZ, RZ, R6 ;  /* 0x000000ffff0f7224 */ /* 0x010fc600078e0006 */
[----:B------:R-:W4:Y:S01]  /*39190*/  LDL.LU R6, [R1+0x368] ;  /* 0x0003680001067983 */ /* 0x000f220000300800 */
[----:B------:R-:W-:-:S03]  /*391a0*/  IMAD.MOV.U32 R14, RZ, RZ, R5 ;  /* 0x000000ffff0e7224 */ /* 0x000fc600078e0005 */
[----:B------:R-:W4:Y:S01]  /*391b0*/  LDL.LU R5, [R1+0x1324] ;  /* 0x0013240001057983 */ /* 0x000f220000300800 */
[----:B------:R-:W-:Y:S02]  /*391c0*/  IMAD.MOV.U32 R43, RZ, RZ, R4 ;  /* 0x000000ffff2b7224 */ /* 0x000fe400078e0004 */
[----:B------:R-:W-:Y:S02]  /*391d0*/  IMAD.MOV.U32 R42, RZ, RZ, R3 ;  /* 0x000000ffff2a7224 */ /* 0x000fe400078e0003 */
[----:B------:R-:W4:Y:S01]  /*391e0*/  LDL.LU R3, [R1+0x370] ;  /* 0x0003700001037983 */ /* 0x000f220000300800 */
[----:B------:R-:W-:-:S03]  /*391f0*/  IMAD.MOV.U32 R27, RZ, RZ, R2 ;  /* 0x000000ffff1b7224 */ /* 0x000fc600078e0002 */
[----:B------:R-:W4:Y:S01]  /*39200*/  LDL.LU R2, [R1+0x1328] ;  /* 0x0013280001027983 */ /* 0x000f220000300800 */
[----:B------:R-:W-:-:S03]  /*39210*/  IMAD.MOV.U32 R26, RZ, RZ, R0 ;  /* 0x000000ffff1a7224 */ /* 0x000fc600078e0000 */
[----:B------:R-:W4:Y:S04]  /*39220*/  LDL.LU R4, [R1+0x378] ;  /* 0x0003780001047983 */ /* 0x000f280000300800 */
        /* <DEDUP_REMOVED lines=17> */
[----:B--2---:R-:W-:-:S03]  /*39340*/  IMAD.MOV.U32 R65, RZ, RZ, R17 ;  /* 0x000000ffff417224 */ /* 0x004fc600078e0011 */
[----:B------:R-:W2:Y:S01]  /*39350*/  LDL.LU R17, [R1+0x390] ;  /* 0x0003900001117983 */ /* 0x000ea20000300800 */
[----:B---3--:R-:W-:-:S03]  /*39360*/  IMAD.MOV.U32 R64, RZ, RZ, R16 ;  /* 0x000000ffff407224 */ /* 0x008fc600078e0010 */
[----:B------:R-:W3:Y:S04]  /*39370*/  LDL.LU R16, [R1+0x1338] ;  /* 0x0013380001107983 */ /* 0x000ee80000300800 */
[----:B0-----:R-:W3:Y:S04]  /*39380*/  LDL.LU R15, [R1+0x398] ;  /* 0x00039800010f7983 */ /* 0x001ee80000300800 */
        /* <DEDUP_REMOVED lines=31> */
[----:B------:R-:W-:-:S03]  /*39580*/  IMAD.MOV.U32 R67, RZ, RZ, R19 ;  /* 0x000000ffff437224 */ /* 0x000fc600078e0013 */
[----:B------:R-:W4:Y:S01]  /*39590*/  LDL.LU R19, [R1+0x3c0] ;  /* 0x0003c00001137983 */ /* 0x000f220000300800 */
[----:B------:R-:W-:-:S03]  /*395a0*/  IMAD.MOV.U32 R66, RZ, RZ, R18 ;  /* 0x000000ffff427224 */ /* 0x000fc600078e0012 */
[----:B------:R-:W4:Y:S01]  /*395b0*/  LDL.LU R18, [R1+0x1350] ;  /* 0x0013500001127983 */ /* 0x000f220000300800 */
[----:B------:R-:W-:Y:S01]  /*395c0*/  IMAD.MOV.U32 R68, RZ, RZ, R20 ;  /* 0x000000ffff447224 */ /* 0x000fe200078e0014 */
[----:B------:R-:W-:Y:S01]  /*395d0*/  MOV R69, R21 ;  /* 0x0000001500457202 */ /* 0x000fe20000000f00 */
[----:B--2---:R-:W-:Y:S02]  /*395e0*/  IMAD.MOV.U32 R57, RZ, RZ, R17 ;  /* 0x000000ffff397224 */ /* 0x004fe400078e0011 */
[----:B------:R-:W2:Y:S01]  /*395f0*/  LDL.LU R17, [R1+0x3c8] ;  /* 0x0003c80001117983 */ /* 0x000ea20000300800 */
[----:B---3--:R-:W-:-:S03]  /*39600*/  IMAD.MOV.U32 R56, RZ, RZ, R16 ;  /* 0x000000ffff387224 */ /* 0x008fc600078e0010 */
[----:B------:R-:W3:Y:S01]  /*39610*/  LDL.LU R16, [R1+0x1354] ;  /* 0x0013540001107983 */ /* 0x000ee20000300800 */
[----:B------:R-:W-:-:S03]  /*39620*/  IMAD.MOV.U32 R53, RZ, RZ, R15 ;  /* 0x000000ffff357224 */ /* 0x000fc600078e000f */
[----:B------:R-:W3:Y:S01]  /*39630*/  LDL.LU R15, [R1+0x3d0] ;  /* 0x0003d000010f7983 */ /* 0x000ee20000300800 */
[----:B------:R-:W-:-:S03]  /*39640*/  IMAD.MOV.U32 R52, RZ, RZ, R14 ;  /* 0x000000ffff347224 */ /* 0x000fc600078e000e */
        /* <DEDUP_REMOVED lines=37> */
[----:B------:R-:W-:-:S02]  /*398a0*/  IMAD.MOV.U32 R47, RZ, RZ, R19 ;  /* 0x000000ffff2f7224 */ /* 0x000fc400078e0013 */
[----:B------:R-:W-:Y:S02]  /*398b0*/  IMAD.MOV.U32 R46, RZ, RZ, R18 ;  /* 0x000000ffff2e7224 */ /* 0x000fe400078e0012 */
[----:B--2---:R-:W-:Y:S02]  /*398c0*/  IMAD.MOV.U32 R35, RZ, RZ, R17 ;  /* 0x000000ffff237224 */ /* 0x004fe400078e0011 */
        /* <DEDUP_REMOVED lines=18> */
[----:B------:R0:W-:Y:S01]  /*399f0*/  STL.64 [R1+0x24d8], R18 ;  /* 0x0024d81201007387 */ /* 0x0001e20000100a00 */
[----:B------:R-:W-:-:S02]  /*39a00*/  IMAD.MOV.U32 R71, RZ, RZ, R13 ;  /* 0x000000ffff477224 */ /* 0x000fc400078e000d */
[----:B------:R-:W-:Y:S01]  /*39a10*/  IMAD.MOV.U32 R70, RZ, RZ, R12 ;  /* 0x000000ffff467224 */ /* 0x000fe200078e000c */
[----:B0-----:R-:W3:Y:S04]  /*39a20*/  LDL.LU R19, [R1+0x420] ;  /* 0x0004200001137983 */ /* 0x001ee80000300800 */
        /* <DEDUP_REMOVED lines=46> */
[----:B------:R-:W3:Y:S04]  /*39d10*/  LDL.LU R22, [R1+0x13a0] ;  /* 0x0013a00001167983 */ /* 0x000ee80000300800 */
[----:B------:R-:W3:Y:S04]  /*39d20*/  LDL.LU R21, [R1+0x468] ;  /* 0x0004680001157983 */ /* 0x000ee80000300800 */
[----:B------:R-:W3:Y:S01]  /*39d30*/  LDL.LU R20, [R1+0x13a4] ;  /* 0x0013a40001147983 */ /* 0x000ee20000300800 */
[----:B------:R-:W-:-:S02]  /*39d40*/  IMAD.MOV.U32 R59, RZ, RZ, R13 ;  /* 0x000000ffff3b7224 */ /* 0x000fc400078e000d */
[----:B----4-:R-:W-:Y:S02]  /*39d50*/  IMAD.MOV.U32 R55, RZ, RZ, R6 ;  /* 0x000000ffff377224 */ /* 0x010fe400078e0006 */
[----:B------:R-:W4:Y:S01]  /*39d60*/  LDL.LU R6, [R1+0x470] ;  /* 0x0004700001067983 */ /* 0x000f220000300800 */
[----:B------:R-:W-:-:S03]  /*39d70*/  IMAD.MOV.U32 R54, RZ, RZ, R5 ;  /* 0x000000ffff367224 */ /* 0x000fc600078e0005 */
[----:B------:R-:W4:Y:S01]  /*39d80*/  LDL.LU R5, [R1+0x13a8] ;  /* 0x0013a80001057983 */ /* 0x000f220000300800 */
[----:B------:R-:W-:Y:S01]  /*39d90*/  IMAD.MOV.U32 R58, RZ, RZ, R12 ;  /* 0x000000ffff3a7224 */ /* 0x000fe200078e000c */
[----:B------:R-:W-:Y:S02]  /*39da0*/  MOV R13, R4 ;  /* 0x00000004000d7202 */ /* 0x000fe40000000f00 */
        /* <DEDUP_REMOVED lines=13> */
[----:B------:R-:W4:Y:S04]  /*39e80*/  LDL.LU R19, [R1+0x480] ;  /* 0x0004800001137983 */ /* 0x000f280000300800 */
[----:B------:R-:W4:Y:S01]  /*39e90*/  LDL.LU R18, [R1+0x13b0] ;  /* 0x0013b00001127983 */ /* 0x000f220000300800 */
[----:B--2---:R-:W-:-:S03]  /*39ea0*/  IMAD.MOV.U32 R45, RZ, RZ, R17 ;  /* 0x000000ffff2d7224 */ /* 0x004fc600078e0011 */
[----:B------:R-:W2:Y:S01]  /*39eb0*/  LDL.LU R17, [R1+0x488] ;  /* 0x0004880001117983 */ /* 0x000ea20000300800 */
[----:B---3--:R-:W-:-:S03]  /*39ec0*/  IMAD.MOV.U32 R44, RZ, RZ, R16 ;  /* 0x000000ffff2c7224 */ /* 0x008fc600078e0010 */
        /* <DEDUP_REMOVED lines=18> */
[----:B------:R-:W3:Y:S01]  /*39ff0*/  LDL.LU R21, [R1+0x4a0] ;  /* 0x0004a00001157983 */ /* 0x000ee20000300800 */
[----:B------:R-:W-:-:S03]  /*3a000*/  IMAD.MOV.U32 R28, RZ, RZ, R20 ;  /* 0x000000ffff1c7224 */ /* 0x000fc600078e0014 */
[----:B------:R-:W3:Y:S04]  /*3a010*/  LDL.LU R20, [R1+0x13c0] ;  /* 0x0013c00001147983 */ /* 0x000ee80000300800 */
        /* <DEDUP_REMOVED lines=26> */
[----:B-1----:R-:W3:Y:S04]  /*3a1c0*/  LDL.LU R15, [R1+0x4d0] ;  /* 0x0004d000010f7983 */ /* 0x002ee80000300800 */
[----:B------:R-:W3:Y:S01]  /*3a1d0*/  LDL.LU R14, [R1+0x13d8] ;  /* 0x0013d800010e7983 */ /* 0x000ee20000300800 */
[----:B------:R-:W-:-:S03]  /*3a1e0*/  IMAD.MOV.U32 R73, RZ, RZ, R11 ;  /* 0x000000ffff497224 */ /* 0x000fc600078e000b */
[----:B------:R-:W3:Y:S01]  /*3a1f0*/  LDL.LU R11, [R1+0x4d8] ;  /* 0x0004d800010b7983 */ /* 0x000ee20000300800 */
[----:B------:R-:W-:-:S03]  /*3a200*/  IMAD.MOV.U32 R72, RZ, RZ, R10 ;  /* 0x000000ffff487224 */ /* 0x000fc600078e000a */
[----:B------:R-:W3:Y:S04]  /*3a210*/  LDL.LU R10, [R1+0x13dc] ;  /* 0x0013dc00010a7983 */ /* 0x000ee80000300800 */
[----:B------:R-:W-:Y:S04]  /*3a220*/  STL.64 [R1+0x480], R88 ;  /* 0x0004805801007387 */ /* 0x000fe80000100a00 */
[----:B------:R-:W-:Y:S04]  /*3a230*/  STL [R1+0x25b0], R88 ;  /* 0x0025b05801007387 */ /* 0x000fe80000100800 */
[----:B------:R-:W-:Y:S04]  /*3a240*/  STL [R1+0x25a0], R89 ;  /* 0x0025a05901007387 */ /* 0x000fe80000100800 */
[----:B------:R-:W-:Y:S04]  /*3a250*/  STL.64 [R1+0x488], R76 ;  /* 0x0004884c01007387 */ /* 0x000fe80000100a00 */
[----:B------:R-:W-:Y:S04]  /*3a260*/  STL.64 [R1+0x25a8], R76 ;  /* 0x0025a84c01007387 */ /* 0x000fe80000100a00 */
[----:B------:R-:W-:Y:S04]  /*3a270*/  STL.64 [R1+0x490], R2 ;  /* 0x0004900201007387 */ /* 0x000fe80000100a00 */
[----:B------:R0:W-:Y:S04]  /*3a280*/  STL.64 [R1+0x25b8], R2 ;  /* 0x0025b80201007387 */ /* 0x0001e80000100a00 */
[----:B------:R-:W-:Y:S01]  /*3a290*/  STL.64 [R1+0x498], R72 ;  /* 0x0004984801007387 */ /* 0x000fe20000100a00 */
[----:B------:R-:W-:-:S03]  /*3a2a0*/  IMAD.MOV.U32 R69, RZ, RZ, R21 ;  /* 0x000000ffff457224 */ /* 0x000fc600078e0015 */
[----:B------:R-:W-:Y:S01]  /*3a2b0*/  STL [R1+0x25c0], R73 ;  /* 0x0025c04901007387 */ /* 0x000fe20000100800 */
[----:B------:R-:W-:-:S03]  /*3a2c0*/  IMAD.MOV.U32 R68, RZ, RZ, R20 ;  /* 0x000000ffff447224 */ /* 0x000fc600078e0014 */
[----:B------:R-:W-:Y:S01]  /*3a2d0*/  STL [R1+0x2618], R72 ;  /* 0x0026184801007387 */ /* 0x000fe20000100800 */
[----:B------:R-:W-:-:S03]  /*3a2e0*/  IMAD.MOV.U32 R67, RZ, RZ, R13 ;  /* 0x000000ffff437224 */ /* 0x000fc600078e000d */
[----:B------:R-:W3:Y:S01]  /*3a2f0*/  LDL.LU R21, [R1+0x4e0] ;  /* 0x0004e00001157983 */ /* 0x000ee20000300800 */
[----:B------:R-:W-:-:S03]  /*3a300*/  IMAD.MOV.U32 R66, RZ, RZ, R12 ;  /* 0x000000ffff427224 */ /* 0x000fc600078e000c */
[----:B------:R-:W3:Y:S01]  /*3a310*/  LDL.LU R20, [R1+0x13e0] ;  /* 0x0013e00001147983 */ /* 0x000ee20000300800 */
[----:B----4-:R-:W-:-:S03]  /*3a320*/  IMAD.MOV.U32 R57, RZ, RZ, R6 ;  /* 0x000000ffff397224 */ /* 0x010fc600078e0006 */
        /* <DEDUP_REMOVED lines=21> */
[----:B--2---:R-:W-:Y:S02]  /*3a480*/  IMAD.MOV.U32 R51, RZ, RZ, R17 ;  /* 0x000000ffff337224 */ /* 0x004fe400078e0011 */
[----:B---3--:R-:W-:Y:S02]  /*3a490*/  IMAD.MOV.U32 R50, RZ, RZ, R16 ;  /* 0x000000ffff327224 */ /* 0x008fe400078e0010 */
[----:B------:R-:W-:Y:S02]  /*3a4a0*/  IMAD.MOV.U32 R39, RZ, RZ, R15 ;  /* 0x000000ffff277224 */ /* 0x000fe400078e000f */
[----:B------:R-:W2:Y:S01]  /*3a4b0*/  LDL.LU R15, [R1+0x508] ;  /* 0x00050800010f7983 */ /* 0x000ea20000300800 */
[----:B------:R-:W-:-:S03]  /*3a4c0*/  IMAD.MOV.U32 R38, RZ, RZ, R14 ;  /* 0x000000ffff267224 */ /* 0x000fc600078e000e */
        /* <DEDUP_REMOVED lines=15> */
[----:B----4-:R-:W-:-:S02]  /*3a5c0*/  IMAD.MOV.U32 R47, RZ, RZ, R13 ;  /* 0x000000ffff2f7224 */ /* 0x010fc400078e000d */
[----:B------:R-:W-:Y:S02]  /*3a5d0*/  IMAD.MOV.U32 R35, RZ, RZ, R6 ;  /* 0x000000ffff237224 */ /* 0x000fe400078e0006 */
[----:B------:R-:W4:Y:S01]  /*3a5e0*/  LDL.LU R6, [R1+0x520] ;  /* 0x0005200001067983 */ /* 0x000f220000300800 */
[----:B------:R-:W-:-:S03]  /*3a5f0*/  IMAD.MOV.U32 R34, RZ, RZ, R5 ;  /* 0x000000ffff227224 */ /* 0x000fc600078e0005 */
[----:B------:R-:W4:Y:S01]  /*3a600*/  LDL.LU R5, [R1+0x1400] ;  /* 0x0014000001057983 */ /* 0x000f220000300800 */
[----:B------:R-:W-:-:S03]  /*3a610*/  IMAD.MOV.U32 R46, RZ, RZ, R12 ;  /* 0x000000ffff2e7224 */ /* 0x000fc600078e000c */
[----:B0-----:R-:W4:Y:S04]  /*3a620*/  LDL.LU R17, [R1+0x528] ;  /* 0x0005280001117983 */ /* 0x001f280000300800 */
[----:B------:R-:W4:Y:S01]  /*3a630*/  LDL.LU R16, [R1+0x1404] ;  /* 0x0014040001107983 */ /* 0x000f220000300800 */
[----:B------:R-:W-:-:S03]  /*3a640*/  IMAD.MOV.U32 R37, RZ, RZ, R4 ;  /* 0x000000ffff257224 */ /* 0x000fc600078e0004 */
[----:B------:R-:W4:Y:S01]  /*3a650*/  LDL.LU R13, [R1+0x530] ;  /* 0x00053000010d7983 */ /* 0x000f220000300800 */
[----:B------:R-:W-:-:S03]  /*3a660*/  IMAD.MOV.U32 R36, RZ, RZ, R0 ;  /* 0x000000ffff247224 */ /* 0x000fc600078e0000 */
[----:B------:R-:W4:Y:S04]  /*3a670*/  LDL.LU R12, [R1+0x1408] ;  /* 0x00140800010c7983 */ /* 0x000f280000300800 */
        /* <DEDUP_REMOVED lines=14> */
[----:B--2---:R-:W-:-:S03]  /*3a760*/  IMAD.MOV.U32 R71, RZ, RZ, R15 ;  /* 0x000000ffff477224 */ /* 0x004fc600078e000f */
[----:B------:R-:W2:Y:S01]  /*3a770*/  LDL.LU R15, [R1+0x548] ;  /* 0x00054800010f7983 */ /* 0x000ea20000300800 */
[----:B---3--:R-:W-:-:S03]  /*3a780*/  IMAD.MOV.U32 R70, RZ, RZ, R14 ;  /* 0x000000ffff467224 */ /* 0x008fc600078e000e */
[----:B------:R-:W3:Y:S01]  /*3a790*/  LDL.LU R14, [R1+0x1414] ;  /* 0x00141400010e7983 */ /* 0x000ee20000300800 */
[----:B------:R-:W-:Y:S01]  /*3a7a0*/  MOV R75, R11 ;  /* 0x0000000b004b7202 */ /* 0x000fe20000000f00 */
[----:B------:R-:W-:Y:S02]  /*3a7b0*/  IMAD.MOV.U32 R74, RZ, RZ, R10 ;  /* 0x000000ffff4a7224 */ /* 0x000fe400078e000a */
[----:B------:R-:W-:Y:S02]  /*3a7c0*/  IMAD.MOV.U32 R11, RZ, RZ, R3 ;  /* 0x000000ffff0b7224 */ /* 0x000fe400078e0003 */
[----:B------:R-:W3:Y:S01]  /*3a7d0*/  LDL.LU R3, [R1+0x550] ;  /* 0x0005500001037983 */ /* 0x000ee20000300800 */
[----:B------:R-:W-:-:S03]  /*3a7e0*/  IMAD.MOV.U32 R10, RZ, RZ, R2 ;  /* 0x000000ffff0a7224 */ /* 0x000fc600078e0002 */
[----:B------:R-:W3:Y:S04]  /*3a7f0*/  LDL.LU R2, [R1+0x1418] ;  /* 0x0014180001027983 */ /* 0x000ee80000300800 */
[----:B------:R-:W-:Y:S04]  /*3a800*/  STL.64 [R1+0x500], R18 ;  /* 0x0005001201007387 */ /* 0x000fe80000100a00 */
[----:B------:R-:W-:Y:S04]  /*3a810*/  STL [R1+0x2648], R18 ;  /* 0x0026481201007387 */ /* 0x000fe80000100800 */
[----:B------:R0:W-:Y:S04]  /*3a820*/  STL [R1+0x2638], R19 ;  /* 0x0026381301007387 */ /* 0x0001e80000100800 */
[----:B------:R-:W-:Y:S04]  /*3a830*/  STL.64 [R1+0x508], R70 ;  /* 0x0005084601007387 */ /* 0x000fe80000100a00 */
[----:B------:R-:W-:Y:S04]  /*3a840*/  STL.64 [R1+0x2640], R70 ;  /* 0x0026404601007387 */ /* 0x000fe80000100a00 */
[----:B------:R-:W-:Y:S04]  /*3a850*/  STL.64 [R1+0x510], R74 ;  /* 0x0005104a01007387 */ /* 0x000fe80000100a00 */
[----:B------:R-:W-:Y:S04]  /*3a860*/  STL.64 [R1+0x2650], R74 ;  /* 0x0026504a01007387 */ /* 0x000fe80000100a00 */
[----:B------:R-:W-:Y:S04]  /*3a870*/  STL.64 [R1+0x518], R10 ;  /* 0x0005180a01007387 */ /* 0x000fe80000100a00 */
[----:B------:R1:W-:Y:S04]  /*3a880*/  STL [R1+0x2658], R11 ;  /* 0x0026580b01007387 */ /* 0x0003e80000100800 */
[----:B------:R0:W-:Y:S01]  /*3a890*/  STL [R1+0x26a0], R10 ;  /* 0x0026a00a01007387 */ /* 0x0001e20000100800 */
        /* <DEDUP_REMOVED lines=15> */
[----:B------:R-:W4:Y:S04]  /*3a990*/  LDL.LU R12, [R1+0x1428] ;  /* 0x00142800010c7983 */ /* 0x000f280000300800 */
[----:B------:R-:W4:Y:S04]  /*3a9a0*/  LDL.LU R17, [R1+0x578] ;  /* 0x0005780001117983 */ /* 0x000f280000300800 */
[----:B------:R-:W4:Y:S04]  /*3a9b0*/  LDL.LU R16, [R1+0x142c] ;  /* 0x00142c0001107983 */ /* 0x000f280000300800 */
[----:B------:R-:W-:Y:S04]  /*3a9c0*/  STL.64 [R1+0x520], R24 ;  /* 0x0005201801007387 */ /* 0x000fe80000100a00 */
[----:B------:R0:W-:Y:S04]  /*3a9d0*/  STL.64 [R1+0x2660], R24 ;  /* 0x0026601801007387 */ /* 0x0001e80000100a00 */
[----:B------:R-:W-:Y:S04]  /*3a9e0*/  STL.64 [R1+0x528], R60 ;  /* 0x0005283c01007387 */ /* 0x000fe80000100a00 */
[----:B------:R-:W-:Y:S04]  /*3a9f0*/  STL.64 [R1+0x2668], R60 ;  /* 0x0026683c01007387 */ /* 0x000fe80000100a00 */
[----:B------:R-:W-:Y:S04]  /*3aa00*/  STL.64 [R1+0x530], R80 ;  /* 0x0005305001007387 */ /* 0x000fe80000100a00 */
[----:B------:R-:W-:Y:S04]  /*3aa10*/  STL.64 [R1+0x2670], R80 ;  /* 0x0026705001007387 */ /* 0x000fe80000100a00 */
[----:B------:R-:W-:Y:S04]  /*3aa20*/  STL.64 [R1+0x538], R82 ;  /* 0x0005385201007387 */ /* 0x000fe80000100a00 */
[----:B------:R-:W-:Y:S01]  /*3aa30*/  STL.64 [R1+0x2678], R82 ;  /* 0x0026785201007387 */ /* 0x000fe20000100a00 */
[----:B------:R-:W-:-:S02]  /*3aa40*/  IMAD.MOV.U32 R84, RZ, RZ, R20 ;  /* 0x000000ffff547224 */ /* 0x000fc400078e0014 */
[----:B------:R-:W-:Y:S02]  /*3aa50*/  IMAD.MOV.U32 R85, RZ, RZ, R21 ;  /* 0x000000ffff557224 */ /* 0x000fe400078e0015 */
[----:B--2---:R-:W-:Y:S02]  /*3aa60*/  IMAD.MOV.U32 R87, RZ, RZ, R15 ;  /* 0x000000ffff577224 */ /* 0x004fe400078e000f */
[----:B------:R-:W2:Y:S01]  /*3aa70*/  LDL.LU R15, [R1+0x580] ;  /* 0x00058000010f7983 */ /* 0x000ea20000300800 */
[----:B---3--:R-:W-:-:S03]  /*3aa80*/  IMAD.MOV.U32 R86, RZ, RZ, R14 ;  /* 0x000000ffff567224 */ /* 0x008fc600078e000e */
[----:B------:R-:W2:Y:S04]  /*3aa90*/  LDL.LU R14, [R1+0x1430] ;  /* 0x00143000010e7983 */ /* 0x000ea80000300800 */
[----:B------:R-:W3:Y:S04]  /*3aaa0*/  LDL.LU R23, [R1+0x588] ;  /* 0x0005880001177983 */ /* 0x000ee80000300800 */
[----:B------:R-:W2:Y:S04]  /*3aab0*/  LDL.LU R22, [R1+0x1434] ;  /* 0x0014340001167983 */ /* 0x000ea80000300800 */
[----:B0-----:R-:W2:Y:S04]  /*3aac0*/  LDL.LU R19, [R1+0x590] ;  /* 0x0005900001137983 */ /* 0x001ea80000300800 */
        /* <DEDUP_REMOVED lines=10> */
[----:B------:R-:W-:Y:S01]  /*3ab70*/  STL.64 [R1+0x2690], R58 ;  /* 0x0026903a01007387 */ /* 0x000fe20000100a00 */
[----:B----4-:R-:W-:-:S02]  /*3ab80*/  IMAD.MOV.U32 R21, RZ, RZ, R6 ;  /* 0x000000ffff157224 */ /* 0x010fc400078e0006 */
[----:B------:R-:W-:-:S05]  /*3ab90*/  IMAD.MOV.U32 R20, RZ, RZ, R5 ;  /* 0x000000ffff147224 */ /* 0x000fca00078e0005 */
[----:B------:R-:W-:Y:S04]  /*3aba0*/  STL.64 [R1+0x558], R20 ;  /* 0x0005581401007387 */ /* 0x000fe80000100a00 */
[----:B------:R0:W-:Y:S04]  /*3abb0*/  STL.64 [R1+0x2698], R20 ;  /* 0x0026981401007387 */ /* 0x0001e80000100a00 */
[----:B-1----:R-:W4:Y:S04]  /*3abc0*/  LDL.LU R11, [R1+0x5a0] ;  /* 0x0005a000010b7983 */ /* 0x002f280000300800 */
        /* <DEDUP_REMOVED lines=16> */
[----:B------:R0:W-:Y:S04]  /*3acd0*/  STL.64 [R1+0x26b0], R54 ;  /* 0x0026b03601007387 */ /* 0x0001e80000100a00 */
[----:B------:R-:W-:Y:S04]  /*3ace0*/  STL.64 [R1+0x570], R12 ;  /* 0x0005700c01007387 */ /* 0x000fe80000100a00 */
[----:B------:R-:W-:Y:S01]  /*3acf0*/  STL.64 [R1+0x578], R44 ;  /* 0x0005782c01007387 */ /* 0x000fe20000100a00 */
[----:B---3--:R-:W-:-:S02]  /*3ad00*/  IMAD.MOV.U32 R43, RZ, RZ, R23 ;  /* 0x000000ffff2b7224 */ /* 0x008fc400078e0017 */
[----:B--2---:R-:W-:Y:S02]  /*3ad10*/  IMAD.MOV.U32 R42, RZ, RZ, R22 ;  /* 0x000000ffff2a7224 */ /* 0x004fe400078e0016 */
[----:B------:R-:W-:Y:S02]  /*3ad20*/  IMAD.MOV.U32 R27, RZ, RZ, R19 ;  /* 0x000000ffff1b7224 */ /* 0x000fe400078e0013 */
[----:B------:R-:W-:Y:S02]  /*3ad30*/  IMAD.MOV.U32 R26, RZ, RZ, R18 ;  /* 0x000000ffff1a7224 */ /* 0x000fe400078e0012 */
[----:B------:R-:W-:Y:S02]  /*3ad40*/  IMAD.MOV.U32 R23, RZ, RZ, R3 ;  /* 0x000000ffff177224 */ /* 0x000fe400078e0003 */
[----:B------:R-:W2:Y:S01]  /*3ad50*/  LDL.LU R3, [R1+0x5c0] ;  /* 0x0005c00001037983 */ /* 0x000ea20000300800 */
[----:B------:R-:W-:-:S03]  /*3ad60*/  IMAD.MOV.U32 R22, RZ, RZ, R2 ;  /* 0x000000ffff167224 */ /* 0x000fc600078e0002 */
[----:B------:R-:W2:Y:S04]  /*3ad70*/  LDL.LU R2, [R1+0x1450] ;  /* 0x0014500001027983 */ /* 0x000ea80000300800 */
[----:B------:R-:W3:Y:S04]  /*3ad80*/  LDL.LU R37, [R1+0x5c8] ;  /* 0x0005c80001257983 */ /* 0x000ee80000300800 */
[----:B0-----:R-:W2:Y:S04]  /*3ad90*/  LDL.LU R20, [R1+0x1454] ;  /* 0x0014540001147983 */ /* 0x001ea80000300800 */
[----:B------:R-:W2:Y:S04]  /*3ada0*/  LDL.LU R36, [R1+0x5d0] ;  /* 0x0005d00001247983 */ /* 0x000ea80000300800 */
[----:B------:R-:W2:Y:S04]  /*3adb0*/  LDL.LU R21, [R1+0x1458] ;  /* 0x0014580001157983 */ /* 0x000ea80000300800 */
[----:B------:R-:W2:Y:S04]  /*3adc0*/  LDL.LU R19, [R1+0x5d8] ;  /* 0x0005d80001137983 */ /* 0x000ea80000300800 */
[----:B------:R-:W2:Y:S04]  /*3add0*/  LDL.LU R18, [R1+0x145c] ;  /* 0x00145c0001127983 */ /* 0x000ea80000300800 */
[----:B------:R-:W-:Y:S04]  /*3ade0*/  STL.64 [R1+0x580], R14 ;  /* 0x0005800e01007387 */ /* 0x000fe80000100a00 */
[----:B------:R-:W-:Y:S04]  /*3adf0*/  STL.64 [R1+0x588], R42 ;  /* 0x0005882a01007387 */ /* 0x000fe80000100a00 */
[----:B------:R-:W-:Y:S04]  /*3ae00*/  STL.64 [R1+0x590], R26 ;  /* 0x0005901a01007387 */ /* 0x000fe80000100a00 */
[----:B------:R-:W-:Y:S04]  /*3ae10*/  STL.64 [R1+0x598], R22 ;  /* 0x0005981601007387 */ /* 0x000fe80000100a00 */
[----:B------:R-:W2:Y:S01]  /*3ae20*/  LDL.LU R35, [R1+0x5e0] ;  /* 0x0005e00001237983 */ /* 0x000ea20000300800 */
[----:B----4-:R-:W-:-:S02]  /*3ae30*/  IMAD.MOV.U32 R29, RZ, RZ, R11 ;  /* 0x000000ffff1d7224 */ /* 0x010fc400078e000b */
[----:B------:R-:W-:Y:S02]  /*3ae40*/  IMAD.MOV.U32 R28, RZ, RZ, R10 ;  /* 0x000000ffff1c7224 */ /* 0x000fe400078e000a */
[----:B------:R-:W-:Y:S02]  /*3ae50*/  IMAD.MOV.U32 R32, RZ, RZ, R0 ;  /* 0x000000ffff207224 */ /* 0x000fe400078e0000 */
        /* <DEDUP_REMOVED lines=9> */
[----:B-1----:R-:W4:Y:S01]  /*3aef0*/  LDL.LU R4, [R1+0x146c] ;  /* 0x00146c0001047983 */ /* 0x002f220000300800 */
[----:B------:R-:W-:-:S03]  /*3af00*/  IMAD.MOV.U32 R77, RZ, RZ, R17 ;  /* 0x000000ffff4d7224 */ /* 0x000fc600078e0011 */
[----:B------:R-:W4:Y:S01]  /*3af10*/  LDL.LU R30, [R1+0x600] ;  /* 0x00060000011e7983 */ /* 0x000f220000300800 */
[----:B------:R-:W-:-:S03]  /*3af20*/  IMAD.MOV.U32 R76, RZ, RZ, R16 ;  /* 0x000000ffff4c7224 */ /* 0x000fc600078e0010 */
[----:B------:R-:W4:Y:S04]  /*3af30*/  LDL.LU R5, [R1+0x1470] ;  /* 0x0014700001057983 */ /* 0x000f280000300800 */
[----:B------:R-:W4:Y:S04]  /*3af40*/  LDL.LU R17, [R1+0x608] ;  /* 0x0006080001117983 */ /* 0x000f280000300800 */
[----:B------:R-:W4:Y:S04]  /*3af50*/  LDL.LU R16, [R1+0x1474] ;  /* 0x0014740001107983 */ /* 0x000f280000300800 */
[----:B------:R-:W-:Y:S04]  /*3af60*/  STL.64 [R1+0x5a0], R28 ;  /* 0x0005a01c01007387 */ /* 0x000fe80000100a00 */
[----:B------:R-:W-:Y:S04]  /*3af70*/  STL.64 [R1+0x5a8], R32 ;  /* 0x0005a82001007387 */ /* 0x000fe80000100a00 */
[----:B------:R-:W-:Y:S04]  /*3af80*/  STL.64 [R1+0x5b0], R64 ;  /* 0x0005b04001007387 */ /* 0x000fe80000100a00 */
[----:B------:R-:W-:Y:S04]  /*3af90*/  STL.64 [R1+0x5b8], R76 ;  /* 0x0005b84c01007387 */ /* 0x000fe80000100a00 */
[----:B------:R-:W4:Y:S04]  /*3afa0*/  LDL.LU R25, [R1+0x610] ;  /* 0x0006100001197983 */ /* 0x000f280000300800 */
[----:B------:R-:W4:Y:S01]  /*3afb0*/  LDL.LU R24, [R1+0x1478] ;  /* 0x0014780001187983 */ /* 0x000f220000300800 */
[----:B---3--:R-:W-:-:S02]  /*3afc0*/  IMAD.MOV.U32 R69, RZ, RZ, R37 ;  /* 0x000000ffff457224 */ /* 0x008fc400078e0025 */
[----:B--2---:R-:W-:Y:S02]  /*3afd0*/  IMAD.MOV.U32 R68, RZ, RZ, R20 ;  /* 0x000000ffff447224 */ /* 0x004fe400078e0014 */
[----:B------:R-:W2:Y:S01]  /*3afe0*/  LDL.LU R20, [R1+0x147c] ;  /* 0x00147c0001147983 */ /* 0x000ea20000300800 */
[----:B------:R-:W-:Y:S02]  /*3aff0*/  IMAD.MOV.U32 R67, RZ, RZ, R36 ;  /* 0x000000ffff437224 */ /* 0x000fe400078e0024 */
[----:B------:R-:W-:Y:S02]  /*3b000*/  IMAD.MOV.U32 R66, RZ, RZ, R21 ;  /* 0x000000ffff427224 */ /* 0x000fe400078e0015 */
        /* <DEDUP_REMOVED lines=17> */
[----:B------:R-:W-:Y:S01]  /*3b120*/  MOV R53, R35 ;  /* 0x0000002300357202 */ /* 0x000fe20000000f00 */
[----:B------:R-:W-:Y:S02]  /*3b130*/  IMAD.MOV.U32 R63, RZ, RZ, R34 ;  /* 0x000000ffff3f7224 */ /* 0x000fe400078e0022 */
[----:B------:R-:W-:Y:S02]  /*3b140*/  IMAD.MOV.U32 R39, RZ, RZ, R31 ;  /* 0x000000ffff277224 */ /* 0x000fe400078e001f */
[----:B------:R-:W-:Y:S02]  /*3b150*/  IMAD.MOV.U32 R38, RZ, RZ, R4 ;  /* 0x000000ffff267224 */ /* 0x000fe400078e0004 */
[----:B------:R-:W4:Y:S01]  /*3b160*/  LDL.LU R4, [R1+0x148c] ;  /* 0x00148c0001047983 */ /* 0x000f220000300800 */
[----:B------:R-:W-:-:S03]  /*3b170*/  IMAD.MOV.U32 R31, RZ, RZ, R30 ;  /* 0x000000ffff1f7224 */ /* 0x000fc600078e001e */
[----:B------:R-:W-:Y:S01]  /*3b180*/  STL.64 [R1+0x5e0], R52 ;  /* 0x0005e03401007387 */ /* 0x000fe20000100a00 */
[----:B------:R-:W-:-:S03]  /*3b190*/  IMAD.MOV.U32 R30, RZ, RZ, R5 ;  /* 0x000000ffff1e7224 */ /* 0x000fc600078e0005 */
[----:B------:R-:W-:Y:S04]  /*3b1a0*/  STL.64 [R1+0x5e8], R62 ;  /* 0x0005e83e01007387 */ /* 0x000fe80000100a00 */
[----:B------:R-:W-:Y:S04]  /*3b1b0*/  STL.64 [R1+0x5f0], R50 ;  /* 0x0005f03201007387 */ /* 0x000fe80000100a00 */
[----:B------:R-:W-:Y:S04]  /*3b1c0*/  STL.64 [R1+0x5f8], R38 ;  /* 0x0005f82601007387 */ /* 0x000fe80000100a00 */
        /* <DEDUP_REMOVED lines=9> */
[----:B------:R-:W-:Y:S01]  /*3b260*/  STL.64 [R1+0x610], R48 ;  /* 0x0006103001007387 */ /* 0x000fe20000100a00 */
[----:B--2---:R-:W-:-:S02]  /*3b270*/  IMAD.MOV.U32 R46, RZ, RZ, R20 ;  /* 0x000000ffff2e7224 */ /* 0x004fc400078e0014 */
[----:B---3--:R-:W-:-:S05]  /*3b280*/  IMAD.MOV.U32 R47, RZ, RZ, R21 ;  /* 0x000000ffff2f7224 */ /* 0x008fca00078e0015 */
[----:B------:R-:W-:Y:S04]  /*3b290*/  STL.64 [R1+0x618], R46 ;  /* 0x0006182e01007387 */ /* 0x000fe80000100a00 */
[----:B------:R-:W2:Y:S04]  /*3b2a0*/  LDL.LU R41, [R1+0x658] ;  /* 0x0006580001297983 */ /* 0x000ea80000300800 */
[----:B------:R-:W2:Y:S04]  /*3b2b0*/  LDL.LU R40, [R1+0x1498] ;  /* 0x0014980001287983 */ /* 0x000ea80000300800 */
[----:B------:R-:W3:Y:S01]  /*3b2c0*/  LDL.LU R21, [R1+0x660] ;  /* 0x0006600001157983 */ /* 0x000ee20000300800 */
[----:B------:R-:W-:-:S02]  /*3b2d0*/  IMAD.MOV.U32 R73, RZ, RZ, R19 ;  /* 0x000000ffff497224 */ /* 0x000fc400078e0013 */
[----:B------:R-:W-:Y:S02]  /*3b2e0*/  IMAD.MOV.U32 R72, RZ, RZ, R18 ;  /* 0x000000ffff487224 */ /* 0x000fe400078e0012 */
[----:B----4-:R-:W-:Y:S02]  /*3b2f0*/  IMAD.MOV.U32 R34, RZ, RZ, R0 ;  /* 0x000000ffff227224 */ /* 0x010fe400078e0000 */
[----:B------:R-:W4:Y:S04]  /*3b300*/  LDL.LU R0, [R1+0x149c] ;  /* 0x00149c0001007983 */ /* 0x000f280000300800 */
[----:B------:R-:W2:Y:S04]  /*3b310*/  LDL.LU R20, [R1+0x668] ;  /* 0x0006680001147983 */ /* 0x000ea80000300800 */
[----:B------:R-:W2:Y:S04]  /*3b320*/  LDL.LU R19, [R1+0x14a0] ;  /* 0x0014a00001137983 */ /* 0x000ea80000300800 */
[----:B------:R-:W2:Y:S01]  /*3b330*/  LDL.LU R18, [R1+0x670] ;  /* 0x0006700001127983 */ /* 0x000ea20000300800 */
[----:B------:R-:W-:-:S03]  /*3b340*/  IMAD.MOV.U32 R36, RZ, RZ, R6 ;  /* 0x000000ffff247224 */ /* 0x000fc600078e0006 */
[----:B------:R-:W2:Y:S01]  /*3b350*/  LDL.LU R6, [R1+0x14a4] ;  /* 0x0014a40001067983 */ /* 0x000ea20000300800 */
[----:B------:R-:W-:Y:S02]  /*3b360*/  IMAD.MOV.U32 R35, RZ, RZ, R11 ;  /* 0x000000ffff237224 */ /* 0x000fe400078e000b */
[----:B------:R-:W-:Y:S01]  /*3b370*/  IMAD.MOV.U32 R37, RZ, RZ, R10 ;  /* 0x000000ffff257224 */ /* 0x000fe200078e000a */
[----:B------:R-:W2:Y:S01]  /*3b380*/  LDL.LU R11, [R1+0x678] ;  /* 0x00067800010b7983 */ /* 0x000ea20000300800 */
[----:B------:R-:W-:-:S03]  /*3b390*/  IMAD.MOV.U32 R70, RZ, RZ, R4 ;  /* 0x000000ffff467224 */ /* 0x000fc600078e0004 */
[----:B------:R-:W2:Y:S01]  /*3b3a0*/  LDL.LU R10, [R1+0x14a8] ;  /* 0x0014a800010a7983 */ /* 0x000ea20000300800 */
[----:B------:R-:W-:-:S03]  /*3b3b0*/  IMAD.MOV.U32 R71, RZ, RZ, R5 ;  /* 0x000000ffff477224 */ /* 0x000fc600078e0005 */
[----:B------:R-:W2:Y:S01]  /*3b3c0*/  LDL.LU R5, [R1+0x680] ;  /* 0x0006800001057983 */ /* 0x000ea20000300800 */
[----:B------:R-:W-:-:S03]  /*3b3d0*/  IMAD.MOV.U32 R75, RZ, RZ, R55 ;  /* 0x000000ffff4b7224 */ /* 0x000fc600078e0037 */
[----:B------:R-:W2:Y:S01]  /*3b3e0*/  LDL.LU R4, [R1+0x14ac] ;  /* 0x0014ac0001047983 */ /* 0x000ea20000300800 */
[----:B------:R-:W-:-:S03]  /*3b3f0*/  IMAD.MOV.U32 R74, RZ, RZ, R54 ;  /* 0x000000ffff4a7224 */ /* 0x000fc600078e0036 */
[----:B------:R-:W-:Y:S04]  /*3b400*/  STL.64 [R1+0x620], R72 ;  /* 0x0006204801007387 */ /* 0x000fe80000100a00 */
[----:B------:R-:W-:Y:S04]  /*3b410*/  STL.64 [R1+0x628], R34 ;  /* 0x0006282201007387 */ /* 0x000fe80000100a00 */
[----:B------:R-:W-:Y:S04]  /*3b420*/  STL.64 [R1+0x630], R36 ;  /* 0x0006302401007387 */ /* 0x000fe80000100a00 */
[----:B------:R-:W-:Y:S01]  /*3b430*/  STL.64 [R1+0x638], R70 ;  /* 0x0006384601007387 */ /* 0x000fe20000100a00 */
[----:B---3--:R-:W-:-:S02]  /*3b440*/  IMAD.MOV.U32 R61, RZ, RZ, R21 ;  /* 0x000000ffff3d7224 */ /* 0x008fc400078e0015 */
[----:B----4-:R-:W-:Y:S02]  /*3b450*/  IMAD.MOV.U32 R60, RZ, RZ, R0 ;  /* 0x000000ffff3c7224 */ /* 0x010fe400078e0000 */
[----:B------:R-:W3:Y:S04]  /*3b460*/  LDL R0, [R1+0x9cc] ;  /* 0x0009cc0001007983 */ /* 0x000ee80000100800 */
[----:B------:R-:W-:Y:S04]  /*3b470*/  STL.64 [R1+0x640], R74 ;  /* 0x0006404a01007387 */ /* 0x000fe80000100a00 */
[----:B------:R-:W-:Y:S04]  /*3b480*/  STL.64 [R1+0x650], R24 ;  /* 0x0006501801007387 */ /* 0x000fe80000100a00 */
[----:B--2---:R-:W-:Y:S01]  /*3b490*/  STL.64 [R1+0x658], R40 ;  /* 0x0006582801007387 */ /* 0x004fe20000100a00 */
[----:B------:R-:W-:-:S03]  /*3b4a0*/  IMAD.MOV.U32 R82, RZ, RZ, R6 ;  /* 0x000000ffff527224 */ /* 0x000fc600078e0006 */
[----:B------:R-:W-:Y:S04]  /*3b4b0*/  STL.64 [R1+0x660], R60 ;  /* 0x0006603c01007387 */ /* 0x000fe80000100a00 */
[----:B------:R-:W2:Y:S04]  /*3b4c0*/  LDL.LU R58, [R1+0x688] ;  /* 0x00068800013a7983 */ /* 0x000ea80000300800 */
[----:B------:R-:W4:Y:S01]  /*3b4d0*/  LDL.LU R6, [R1+0x14b0] ;  /* 0x0014b00001067983 */ /* 0x000f220000300800 */
[----:B------:R-:W-:-:S03]  /*3b4e0*/  IMAD.MOV.U32 R81, RZ, RZ, R20 ;  /* 0x000000ffff517224 */ /* 0x000fc600078e0014 */
        /* <DEDUP_REMOVED lines=9> */
[----:B------:R-:W-:Y:S02]  /*3b580*/  IMAD.MOV.U32 R83, RZ, RZ, R18 ;  /* 0x000000ffff537224 */ /* 0x000fe400078e0012 */
[----:B------:R-:W-:Y:S01]  /*3b590*/  IMAD.MOV.U32 R86, RZ, RZ, R4 ;  /* 0x000000ffff567224 */ /* 0x000fe200078e0004 */
[----:B------:R-:W3:Y:S04]  /*3b5a0*/  LDL.LU R5, [R1+0x14bc] ;  /* 0x0014bc0001057983 */ /* 0x000ee80000300800 */
[----:B------:R-:W3:Y:S04]  /*3b5b0*/  LDL.LU R4, [R1+0x6a8] ;  /* 0x0006a80001047983 */ /* 0x000ee80000300800 */
[----:B------:R-:W3:Y:S04]  /*3b5c0*/  LDL.LU R54, [R1+0x6b0] ;  /* 0x0006b00001367983 */ /* 0x000ee80000300800 */
[----:B------:R-:W3:Y:S04]  /*3b5d0*/  LDL.LU R19, [R1+0x14c0] ;  /* 0x0014c00001137983 */ /* 0x000ee80000300800 */
[----:B------:R-:W3:Y:S04]  /*3b5e0*/  LDL.LU R18, [R1+0x14c4] ;  /* 0x0014c40001127983 */ /* 0x000ee80000300800 */
[----:B------:R-:W-:Y:S04]  /*3b5f0*/  STL.64 [R1+0x668], R80 ;  /* 0x0006685001007387 */ /* 0x000fe80000100a00 */
[----:B------:R-:W-:Y:S04]  /*3b600*/  STL.64 [R1+0x670], R82 ;  /* 0x0006705201007387 */ /* 0x000fe80000100a00 */
[----:B------:R-:W-:Y:S04]  /*3b610*/  STL.64 [R1+0x678], R84 ;  /* 0x0006785401007387 */ /* 0x000fe80000100a00 */
[----:B------:R-:W-:Y:S01]  /*3b620*/  STL.64 [R1+0x680], R86 ;  /* 0x0006805601007387 */ /* 0x000fe20000100a00 */
[----:B--2---:R-:W-:-:S02]  /*3b630*/  IMAD.MOV.U32 R59, RZ, RZ, R58 ;  /* 0x000000ffff3b7224 */ /* 0x004fc400078e003a */
[----:B----4-:R-:W-:Y:S02]  /*3b640*/  IMAD.MOV.U32 R58, RZ, RZ, R6 ;  /* 0x000000ffff3a7224 */ /* 0x010fe400078e0006 */
[----:B------:R-:W2:Y:S04]  /*3b650*/  LDL.LU R6, [R1+0x14c8] ;  /* 0x0014c80001067983 */ /* 0x000ea80000300800 */
[----:B------:R-:W4:Y:S01]  /*3b660*/  LDL R90, [R1+0x9c8] ;  /* 0x0009c800015a7983 */ /* 0x000f220000100800 */
[----:B------:R-:W-:Y:S01]  /*3b670*/  ISETP.GT.AND P5, PT, R78, RZ, PT ;  /* 0x000000ff4e00720c */ /* 0x000fe20003fa4270 */
[----:B---3--:R-:W-:Y:S02]  /*3b680*/  IMAD.MOV.U32 R88, RZ, RZ, R11 ;  /* 0x000000ffff587224 */ /* 0x008fe400078e000b */
[----:B------:R-:W-:-:S02]  /*3b690*/  IMAD.MOV.U32 R11, RZ, RZ, R10 ;  /* 0x000000ffff0b7224 */ /* 0x000fc400078e000a */
[----:B------:R-:W-:Y:S02]  /*3b6a0*/  IMAD.MOV.U32 R10, RZ, RZ, R5 ;  /* 0x000000ffff0a7224 */ /* 0x000fe400078e0005 */
[----:B------:R-:W-:Y:S02]  /*3b6b0*/  IMAD.MOV.U32 R5, RZ, RZ, R8 ;  /* 0x000000ffff057224 */ /* 0x000fe400078e0008 */
[----:B------:R-:W-:-:S04]  /*3b6c0*/  IMAD.MOV.U32 R8, RZ, RZ, R18 ;  /* 0x000000ffff087224 */ /* 0x000fc800078e0012 */
[----:B--2---:R-:W2:Y:S04]  /*3b6d0*/  @P5 LDG.E.U16 R0, desc[UR20][R6.64] ;  /* 0x0000001406005981 */ /* 0x004ea8000c1e1500 */
[----:B----4-:R-:W3:Y:S01]  /*3b6e0*/  @P5 LDG.E.U16 R90, desc[UR20][R8.64] ;  /* 0x00000014085a5981 */ /* 0x010ee2000c1e1500 */
[----:B------:R-:W-:Y:S02]  /*3b6f0*/  IMAD.MOV.U32 R89, RZ, RZ, R55 ;  /* 0x000000ffff597224 */ /* 0x000fe400078e0037 */
[----:B------:R-:W-:Y:S01]  /*3b700*/  IMAD.MOV.U32 R55, RZ, RZ, R54 ;  /* 0x000000ffff377224 */ /* 0x000fe200078e0036 */
[----:B------:R-:W-:Y:S01]  /*3b710*/  STL.64 [R1+0x688], R58 ;  /* 0x0006883a01007387 */ /* 0x000fe20000100a00 */
[----:B------:R-:W-:-:S03]  /*3b720*/  IMAD.MOV.U32 R54, RZ, RZ, R19 ;  /* 0x000000ffff367224 */ /* 0x000fc600078e0013 */
[----:B------:R-:W-:Y:S04]  /*3b730*/  STL.64 [R1+0x690], R20 ;  /* 0x0006901401007387 */ /* 0x000fe80000100a00 */
[----:B------:R-:W-:Y:S04]  /*3b740*/  STL.64 [R1+0x698], R88 ;  /* 0x0006985801007387 */ /* 0x000fe80000100a00 */
[----:B------:R-:W-:Y:S04]  /*3b750*/  STL.64 [R1+0x6a0], R10 ;  /* 0x0006a00a01007387 */ /* 0x000fe80000100a00 */
[----:B------:R-:W-:Y:S04]  /*3b760*/  STL.64 [R1+0x6a8], R4 ;  /* 0x0006a80401007387 */ /* 0x000fe80000100a00 */
[----:B------:R-:W-:Y:S04]  /*3b770*/  STL.64 [R1+0x6b0], R54 ;  /* 0x0006b03601007387 */ /* 0x000fe80000100a00 */
[----:B------:R-:W4:Y:S04]  /*3b780*/  LDL R19, [R1+0x9c0] ;  /* 0x0009c00001137983 */ /* 0x000f280000100800 */
[----:B------:R-:W3:Y:S04]  /*3b790*/  LDL R18, [R1+0x9bc] ;  /* 0x0009bc0001127983 */ /* 0x000ee80000100800 */
[----:B--2---:R0:W-:Y:S04]  /*3b7a0*/  @P5 STL [R1+0x9cc], R0 ;  /* 0x0009cc0001005387 */ /* 0x0041e80000100800 */
[----:B0-----:R-:W2:Y:S04]  /*3b7b0*/  LDL R0, [R1+0x9b8] ;  /* 0x0009b80001007983 */ /* 0x001ea80000100800 */
        /* <DEDUP_REMOVED lines=8> */
[----:B------:R0:W-:Y:S04]  /*3b840*/  STL [R1+0x1de8], R6 ;  /* 0x001de80601007387 */ /* 0x0001e80000100800 */
[----:B0-----:R-:W2:Y:S04]  /*3b850*/  LDL.LU R6, [R1+0x998] ;  /* 0x0009980001067983 */ /* 0x001ea80000300800 */
[----:B------:R-:W2:Y:S04]  /*3b860*/  LDL R93, [R1+0x9b4] ;  /* 0x0009b400015d7983 */ /* 0x000ea80000100800 */
[----:B---3--:R0:W-:Y:S04]  /*3b870*/  @P5 STL [R1+0x9c8], R90 ;  /* 0x0009c85a01005387 */ /* 0x0081e80000100800 */
[----:B------:R-:W3:Y:S04]  /*3b880*/  LDL R7, [R1+0x9ac] ;  /* 0x0009ac0001077983 */ /* 0x000ee80000100800 */
[----:B------:R-:W3:Y:S04]  /*3b890*/  LDL R92, [R1+0x9a8] ;  /* 0x0009a800015c7983 */ /* 0x000ee80000100800 */
[----:B0-----:R-:W3:Y:S04]  /*3b8a0*/  LDL R90, [R1+0x9b0] ;  /* 0x0009b000015a7983 */ /* 0x001ee80000100800 */
[----:B------:R-:W3:Y:S04]  /*3b8b0*/  LDL R91, [R1+0x9a4] ;  /* 0x0009a400015b7983 */ /* 0x000ee80000100800 */
[----:B------:R-:W3:Y:S04]  /*3b8c0*/  LDL R79, [R1+0x9a0] ;  /* 0x0009a000014f7983 */ /* 0x000ee80000100800 */
[----:B------:R-:W-:Y:S04]  /*3b8d0*/  STL [R1+0x191c], R8 ;  /* 0x00191c0801007387 */ /* 0x000fe80000100800 */
[----:B------:R-:W-:Y:S04]  /*3b8e0*/  STL [R1+0x1918], R9 ;  /* 0x0019180901007387 */ /* 0x000fe80000100800 */
[----:B------:R-:W-:Y:S04]  /*3b8f0*/  STL.64 [R1+0x1af0], R8 ;  /* 0x001af00801007387 */ /* 0x000fe80000100a00 */
[----:B------:R-:W-:Y:S04]  /*3b900*/  STL [R1+0x1b14], R8 ;  /* 0x001b140801007387 */ /* 0x000fe80000100800 */
[----:B------:R-:W-:Y:S04]  /*3b910*/  STL.64 [R1+0x1ce0], R8 ;  /* 0x001ce00801007387 */ /* 0x000fe80000100a00 */
[----:B------:R-:W-:Y:S04]  /*3b920*/  STL.64 [R1+0x1d20], R8 ;  /* 0x001d200801007387 */ /* 0x000fe80000100a00 */
[----:B------:R-:W-:Y:S04]  /*3b930*/  STL [R1+0x1d50], R9 ;  /* 0x001d500901007387 */ /* 0x000fe80000100800 */
[----:B------:R-:W-:Y:S04]  /*3b940*/  STL.64 [R1+0x1d78], R8 ;  /* 0x001d780801007387 */ /* 0x000fe80000100a00 */
[----:B------:R-:W-:Y:S04]  /*3b950*/  STL.64 [R1+0x1d98], R8 ;  /* 0x001d980801007387 */ /* 0x000fe80000100a00 */
[----:B------:R0:W-:Y:S04]  /*3b960*/  STL.64 [R1+0x1dc8], R8 ;  /* 0x001dc80801007387 */ /* 0x0001e80000100a00 */
[----:B0-----:R-:W3:Y:S01]  /*3b970*/  LDL R8, [R1+0x9c4] ;  /* 0x0009c40001087983 */ /* 0x001ee20000100800 */
[----:B------:R-:W-:-:S02]  /*3b980*/  ISETP.GT.AND P6, PT, R78, 0x1, PT ;  /* 0x000000014e00780c */ /* 0x000fc40003fc4270 */
[----:B------:R-:W-:-:S11]  /*3b990*/  ISETP.GT.AND P2, PT, R78, 0x2, PT ;  /* 0x000000024e00780c */ /* 0x000fd60003f44270 */
[----:B----4-:R-:W4:Y:S04]  /*3b9a0*/  @P6 LDG.E.U16 R19, desc[UR20][R4.64] ;  /* 0x0000001404136981 */ /* 0x010f28000c1e1500 */
[----:B------:R-:W4:Y:S04]  /*3b9b0*/  @P2 LDG.E.U16 R18, desc[UR20][R10.64] ;  /* 0x000000140a122981 */ /* 0x000f28000c1e1500 */
[----:B--2---:R-:W2:Y:S04]  /*3b9c0*/  @P2 LDG.E.U16 R0, desc[UR20][R88.64] ;  /* 0x0000001458002981 */ /* 0x004ea8000c1e1500 */
[----:B---3--:R-:W3:Y:S01]  /*3b9d0*/  @P6 LDG.E.U16 R8, desc[UR20][R54.64] ;  /* 0x0000001436086981 */ /* 0x008ee2000c1e1500 */
[----:B------:R-:W-:-:S03]  /*3b9e0*/  ISETP.GT.AND P3, PT, R78, 0x3, PT ;  /* 0x000000034e00780c */ /* 0x000fc60003f64270 */
[----:B------:R0:W-:Y:S10]  /*3b9f0*/  STL [R1+0x1dec], R9 ;  /* 0x001dec0901007387 */ /* 0x0001f40000100800 */
[----:B------:R-:W2:Y:S04]  /*3ba00*/  @P3 LDG.E.U16 R93, desc[UR20][R20.64] ;  /* 0x00000014145d3981 */ /* 0x000ea8000c1e1500 */
[----:B------:R-:W2:Y:S04]  /*3ba10*/  @P3 LDG.E.U16 R90, desc[UR20][R58.64] ;  /* 0x000000143a5a3981 */ /* 0x000ea8000c1e1500 */
[----:B0-----:R-:W2:Y:S04]  /*3ba20*/  LDL.LU R9, [R1+0x99c] ;  /* 0x00099c0001097983 */ /* 0x001ea80000300800 */
[----:B------:R-:W2:Y:S04]  /*3ba30*/  LDL.LU.64 R54, [R1+0x26b0] ;  /* 0x0026b00001367983 */ /* 0x000ea80000300a00 */
[----:B------:R-:W2:Y:S04]  /*3ba40*/  LDL.LU.64 R4, [R1+0x26a8] ;  /* 0x0026a80001047983 */ /* 0x000ea80000300a00 */
[----:B----4-:R0:W-:Y:S01]  /*3ba50*/  @P6 STL [R1+0x9c0], R19 ;  /* 0x0009c01301006387 */ /* 0x0101e20000100800 */
[----:B------:R-:W-:-:S02]  /*3ba60*/  ISETP.GT.AND P4, PT, R78, 0x4, PT ;  /* 0x000000044e00780c */ /* 0x000fc40003f84270 */
[----:B------:R-:W-:-:S11]  /*3ba70*/  ISETP.GT.AND P5, PT, R78, 0x5, PT ;  /* 0x000000054e00780c */ /* 0x000fd60003fa4270 */
[----:B------:R-:W4:Y:S04]  /*3ba80*/  @P4 LDG.E.U16 R7, desc[UR20][R86.64] ;  /* 0x0000001456074981 */ /* 0x000f28000c1e1500 */
[----:B------:R-:W4:Y:S04]  /*3ba90*/  @P4 LDG.E.U16 R92, desc[UR20][R84.64] ;  /* 0x00000014545c4981 */ /* 0x000f28000c1e1500 */
[----:B------:R-:W4:Y:S04]  /*3baa0*/  @P5 LDG.E.U16 R91, desc[UR20][R82.64] ;  /* 0x00000014525b5981 */ /* 0x000f28000c1e1500 */
[----:B------:R-:W4:Y:S04]  /*3bab0*/  @P5 LDG.E.U16 R79, desc[UR20][R80.64] ;  /* 0x00000014504f5981 */ /* 0x000f28000c1e1500 */
[----:B---3--:R-:W-:Y:S04]  /*3bac0*/  @P6 STL [R1+0x9c4], R8 ;  /* 0x0009c40801006387 */ /* 0x008fe80000100800 */
[----:B------:R-:W3:Y:S04]  /*3bad0*/  LDL.LU R10, [R1+0x26a0] ;  /* 0x0026a000010a7983 */ /* 0x000ee80000300800 */
[----:B------:R-:W3:Y:S04]  /*3bae0*/  LDL R11, [R1+0xab0] ;  /* 0x000ab000010b7983 */ /* 0x000ee80000100800 */
[----:B------:R1:W-:Y:S04]  /*3baf0*/  @P2 STL [R1+0x9bc], R18 ;  /* 0x0009bc1201002387 */ /* 0x0003e80000100800 */
[----:B0-----:R-:W4:Y:S04]  /*3bb00*/  LDL R19, [R1+0x994] ;  /* 0x0009940001137983 */ /* 0x001f280000100800 */
[----:B-1----:R-:W4:Y:S04]  /*3bb10*/  LDL R18, [R1+0xaac] ;  /* 0x000aac0001127983 */ /* 0x002f280000100800 */
[----:B--2---:R0:W-:Y:S01]  /*3bb20*/  @P2 STL [R1+0x9b8], R0 ;  /* 0x0009b80001002387 */ /* 0x0041e20000100800 */
[----:B------:R-:W-:-:S02]  /*3bb30*/  ISETP.GT.AND P6, PT, R78, 0x6, PT ;  /* 0x000000064e00780c */ /* 0x000fc40003fc4270 */
[C---:B------:R-:W-:Y:S01]  /*3bb40*/  ISETP.GT.AND P2, PT, R78.reuse, 0x7, PT ;  /* 0x000000074e00780c */ /* 0x040fe20003f44270 */
[----:B------:R-:W2:Y:S04]  /*3bb50*/  LDL R89, [R1+0x98c] ;  /* 0x00098c0001597983 */ /* 0x000ea80000100800 */
[----:B------:R-:W2:Y:S04]  /*3bb60*/  LDL R88, [R1+0x988] ;  /* 0x0009880001587983 */ /* 0x000ea80000100800 */
[----:B0-----:R-:W2:Y:S04]  /*3bb70*/  LDL R0, [R1+0x990] ;  /* 0x0009900001007983 */ /* 0x001ea80000100800 */
[----:B------:R-:W2:Y:S04]  /*3bb80*/  LDL.LU.64 R20, [R1+0x2698] ;  /* 0x0026980001147983 */ /* 0x000ea80000300a00 */
[----:B------:R-:W2:Y:S04]  /*3bb90*/  LDL.LU.64 R58, [R1+0x2690] ;  /* 0x00269000013a7983 */ /* 0x000ea80000300a00 */
[----:B------:R0:W-:Y:S04]  /*3bba0*/  @P3 STL [R1+0x9b4], R93 ;  /* 0x0009b45d01003387 */ /* 0x0001e80000100800 */
[----:B------:R-:W2:Y:S04]  /*3bbb0*/  @P6 LDG.E.U16 R9, desc[UR20][R60.64] ;  /* 0x000000143c096981 */ /* 0x000ea8000c1e1500 */
[----:B------:R-:W2:Y:S04]  /*3bbc0*/  @P6 LDG.E.U16 R6, desc[UR20][R40.64] ;  /* 0x0000001428066981 */ /* 0x000ea8000c1e1500 */
[----:B0-----:R-:W2:Y:S04]  /*3bbd0*/  LDL R93, [R1+0x984] ;  /* 0x00098400015d7983 */ /* 0x001ea80000100800 */
[----:B------:R0:W-:Y:S01]  /*3bbe0*/  @P3 STL [R1+0x9b0], R90 ;  /* 0x0009b05a01003387 */ /* 0x0001e20000100800 */
[----:B------:R-:W-:-:S03]  /*3bbf0*/  ISETP.GT.AND P3, PT, R78, 0x8, PT ;  /* 0x000000084e00780c */ /* 0x000fc60003f64270 */
[----:B0-----:R-:W2:Y:S04]  /*3bc00*/  LDL R90, [R1+0x980] ;  /* 0x00098000015a7983 */ /* 0x001ea80000100800 */
[----:B------:R-:W2:Y:S04]  /*3bc10*/  LDL.LU R8, [R1+0x964] ;  /* 0x0009640001087983 */ /* 0x000ea80000300800 */
[----:B------:R-:W2:Y:S04]  /*3bc20*/  LDL.LU.64 R86, [R1+0x2688] ;  /* 0x0026880001567983 */ /* 0x000ea80000300a00 */
[----:B------:R-:W2:Y:S04]  /*3bc30*/  LDL.LU.64 R84, [R1+0x2680] ;  /* 0x0026800001547983 */ /* 0x000ea80000300a00 */
[----:B---3--:R-:W3:Y:S04]  /*3bc40*/  @P2 LDG.E.U16 R11, desc[UR20][R24.64] ;  /* 0x00000014180b2981 */ /* 0x008ee8000c1e1500 */
[----:B----4-:R-:W4:Y:S04]  /*3bc50*/  @P3 LDG.E.U16 R19, desc[UR20][R70.64] ;  /* 0x0000001446133981 */ /* 0x010f28000c1e1500 */
[----:B------:R-:W4:Y:S04]  /*3bc60*/  @P2 LDG.E.U16 R18, desc[UR20][R74.64] ;  /* 0x000000144a122981 */ /* 0x000f28000c1e1500 */
[----:B--2---:R-:W2:Y:S04]  /*3bc70*/  @P3 LDG.E.U16 R0, desc[UR20][R36.64] ;  /* 0x0000001424003981 */ /* 0x004ea8000c1e1500 */
[----:B------:R0:W-:Y:S04]  /*3bc80*/  @P4 STL [R1+0x9ac], R7 ;  /* 0x0009ac0701004387 */ /* 0x0001e80000100800 */
[----:B0-----:R-:W2:Y:S04]  /*3bc90*/  LDL R7, [R1+0x97c] ;  /* 0x00097c0001077983 */ /* 0x001ea80000100800 */
[----:B------:R0:W-:Y:S01]  /*3bca0*/  @P4 STL [R1+0x9a8], R92 ;  /* 0x0009a85c01004387 */ /* 0x0001e20000100800 */
[----:B------:R-:W-:-:S03]  /*3bcb0*/  ISETP.GT.AND P4, PT, R78, 0x9, PT ;  /* 0x000000094e00780c */ /* 0x000fc60003f84270 */
[----:B0-----:R-:W2:Y:S04]  /*3bcc0*/  LDL R92, [R1+0x978] ;  /* 0x00097800015c7983 */ /* 0x001ea80000100800 */
[----:B------:R-:W2:Y:S04]  /*3bcd0*/  LDL.LU.64 R82, [R1+0x2678] ;  /* 0x0026780001527983 */ /* 0x000ea80000300a00 */
[----:B------:R-:W2:Y:S04]  /*3bce0*/  LDL.LU.64 R80, [R1+0x2670] ;  /* 0x0026700001507983 */ /* 0x000ea80000300a00 */
[----:B------:R0:W-:Y:S04]  /*3bcf0*/  @P5 STL [R1+0x9a4], R91 ;  /* 0x0009a45b01005387 */ /* 0x0001e80000100800 */
[----:B------:R-:W2:Y:S04]  /*3bd00*/  @P4 LDG.E.U16 R88, desc[UR20][R72.64] ;  /* 0x0000001448584981 */ /* 0x000ea8000c1e1500 */
[----:B------:R-:W2:Y:S04]  /*3bd10*/  @P4 LDG.E.U16 R89, desc[UR20][R34.64] ;  /* 0x0000001422594981 */ /* 0x000ea8000c1e1500 */
[----:B0-----:R-:W2:Y:S04]  /*3bd20*/  LDL R91, [R1+0x974] ;  /* 0x00097400015b7983 */ /* 0x001ea80000100800 */
[----:B------:R0:W-:Y:S04]  /*3bd30*/  @P5 STL [R1+0x9a0], R79 ;  /* 0x0009a04f01005387 */ /* 0x0001e80000100800 */
[----:B0-----:R-:W2:Y:S04]  /*3bd40*/  LDL R79, [R1+0x970] ;  /* 0x00097000014f7983 */ /* 0x001ea80000100800 */
[----:B------:R-:W2:Y:S04]  /*3bd50*/  LDL.LU.64 R60, [R1+0x2668] ;  /* 0x00266800013c7983 */ /* 0x000ea80000300a00 */
[----:B------:R-:W-:Y:S04]  /*3bd60*/  STL [R1+0x1df0], R9 ;  /* 0x001df00901007387 */ /* 0x000fe80000100800 */
[----:B------:R-:W2:Y:S04]  /*3bd70*/  LDL R41, [R1+0x96c] ;  /* 0x00096c0001297983 */ /* 0x000ea80000100800 */
[----:B------:R-:W2:Y:S04]  /*3bd80*/  LDL R40, [R1+0x968] ;  /* 0x0009680001287983 */ /* 0x000ea80000100800 */
[----:B------:R-:W-:Y:S04]  /*3bd90*/  STL [R1+0x1df4], R6 ;  /* 0x001df40601007387 */ /* 0x000fe80000100800 */
[----:B------:R-:W2:Y:S04]  /*3bda0*/  LDL.LU.64 R24, [R1+0x2660] ;  /* 0x0026600001187983 */ /* 0x000ea80000300a00 */
[----:B---3--:R0:W-:Y:S04]  /*3bdb0*/  @P2 STL [R1+0xab0], R11 ;  /* 0x000ab00b01002387 */ /* 0x0081e80000100800 */
[----:B0-----:R-:W3:Y:S04]  /*3bdc0*/  LDL.LU R11, [R1+0x2658] ;  /* 0x00265800010b7983 */ /* 0x001ee80000300800 */
[----:B------:R-:W3:Y:S04]  /*3bdd0*/  LDL.LU.64 R74, [R1+0x2650] ;  /* 0x00265000014a7983 */ /* 0x000ee80000300a00 */
[----:B----4-:R0:W-:Y:S04]  /*3bde0*/  @P2 STL [R1+0xaac], R18 ;  /* 0x000aac1201002387 */ /* 0x0101e80000100800 */
[----:B0-----:R-:W4:Y:S04]  /*3bdf0*/  LDL.LU R18, [R1+0x2648] ;  /* 0x0026480001127983 */ /* 0x001f280000300800 */
[----:B------:R-:W3:Y:S04]  /*3be00*/  LDL.LU.64 R70, [R1+0x2640] ;  /* 0x0026400001467983 */ /* 0x000ee80000300a00 */
[----:B------:R0:W-:Y:S04]  /*3be10*/  @P3 STL [R1+0x994], R19 ;  /* 0x0009941301003387 */ /* 0x0001e80000100800 */
[----:B0-----:R-:W4:Y:S04]  /*3be20*/  LDL.LU R19, [R1+0x2638] ;  /* 0x0026380001137983 */ /* 0x001f280000300800 */
[----:B------:R-:W3:Y:S04]  /*3be30*/  LDL.LU.64 R36, [R1+0x2630] ;  /* 0x0026300001247983 */ /* 0x000ee80000300a00 */
[----:B--2---:R0:W-:Y:S04]  /*3be40*/  @P3 STL [R1+0x990], R0 ;  /* 0x0009900001003387 */ /* 0x0041e80000100800 */
[----:B0-----:R-:W2:Y:S01]  /*3be50*/  LDL.LU R0, [R1+0x2628] ;  /* 0x0026280001007983 */ /* 0x001ea20000300800 */
[----:B------:R-:W-:-:S02]  /*3be60*/  ISETP.GT.AND P5, PT, R78, 0xa, PT ;  /* 0x0000000a4e00780c */ /* 0x000fc40003fa4270 */
[C---:B------:R-:W-:Y:S01]  /*3be70*/  ISETP.GT.AND P6, PT, R78.reuse, 0xb, PT ;  /* 0x0000000b4e00780c */ /* 0x040fe20003fc4270 */
[----:B------:R-:W3:Y:S01]  /*3be80*/  LDL.LU.64 R34, [R1+0x2620] ;  /* 0x0026200001227983 */ /* 0x000ee20000300a00 */
[C---:B------:R-:W-:Y:S02]  /*3be90*/  ISETP.GT.AND P2, PT, R78.reuse, 0xc, PT ;  /* 0x0000000c4e00780c */ /* 0x040fe40003f44270 */
[C---:B------:R-:W-:Y:S01]  /*3bea0*/  ISETP.GT.AND P3, PT, R78.reuse, 0xd, PT ;  /* 0x0000000d4e00780c */ /* 0x040fe20003f64270 */
[----:B------:R-:W3:Y:S04]  /*3beb0*/  LDL.LU R72, [R1+0x2618] ;  /* 0x0026180001487983 */ /* 0x000ee80000300800 */
[----:B------:R-:W3:Y:S04]  /*3bec0*/  LDL R73, [R1+0xaa8] ;  /* 0x000aa80001497983 */ /* 0x000ee80000100800 */
[----:B------:R-:W3:Y:S04]  /*3bed0*/  @P5 LDG.E.U16 R93, desc[UR20][R46.64] ;  /* 0x000000142e5d5981 */ /* 0x000ee8000c1e1500 */
[----:B------:R-:W4:Y:S04]  /*3bee0*/  @P5 LDG.E.U16 R90, desc[UR20][R48.64] ;  /* 0x00000014305a5981 */ /* 0x000f28000c1e1500 */
[----:B------:R-:W4:Y:S04]  /*3bef0*/  @P6 LDG.E.U16 R92, desc[UR20][R30.64] ;  /* 0x000000141e5c6981 */ /* 0x000f28000c1e1500 */
[----:B------:R0:W-:Y:S04]  /*3bf00*/  @P4 STL [R1+0x988], R88 ;  /* 0x0009885801004387 */ /* 0x0001e80000100800 */
[----:B------:R-:W4:Y:S04]  /*3bf10*/  @P6 LDG.E.U16 R7, desc[UR20][R16.64] ;  /* 0x0000001410076981 */ /* 0x000f28000c1e1500 */
[----:B------:R-:W4:Y:S04]  /*3bf20*/  @P2 LDG.E.U16 R91, desc[UR20][R38.64] ;  /* 0x00000014265b2981 */ /* 0x000f28000c1e1500 */
[----:B0-----:R-:W4:Y:S04]  /*3bf30*/  LDL R88, [R1+0xaa4] ;  /* 0x000aa40001587983 */ /* 0x001f280000100800 */
[----:B------:R0:W-:Y:S01]  /*3bf40*/  @P4 STL [R1+0x98c], R89 ;  /* 0x00098c5901004387 */ /* 0x0001e20000100800 */
[----:B------:R-:W-:-:S03]  /*3bf50*/  ISETP.GT.AND P4, PT, R78, 0xe, PT ;  /* 0x0000000e4e00780c */ /* 0x000fc60003f84270 */
[----:B------:R-:W4:Y:S04]  /*3bf60*/  @P2 LDG.E.U16 R79, desc[UR20][R50.64] ;  /* 0x00000014324f2981 */ /* 0x000f28000c1e1500 */
[----:B------:R-:W4:Y:S04]  /*3bf70*/  @P3 LDG.E.U16 R41, desc[UR20][R62.64] ;  /* 0x000000143e293981 */ /* 0x000f28000c1e1500 */
[----:B------:R-:W4:Y:S04]  /*3bf80*/  @P3 LDG.E.U16 R40, desc[UR20][R52.64] ;  /* 0x0000001434283981 */ /* 0x000f28000c1e1500 */
[----:B------:R-:W4:Y:S04]  /*3bf90*/  @P4 LDG.E.U16 R8, desc[UR20][R56.64] ;  /* 0x0000001438084981 */ /* 0x000f28000c1e1500 */
[----:B------:R-:W4:Y:S04]  /*3bfa0*/  LDL.LU.64 R46, [R1+0x2610] ;  /* 0x00261000012e7983 */ /* 0x000f280000300a00 */
[----:B0-----:R-:W4:Y:S04]  /*3bfb0*/  LDL R89, [R1+0x95c] ;  /* 0x00095c0001597983 */ /* 0x001f280000100800 */
[----:B------:R-:W4:Y:S04]  /*3bfc0*/  LDL.LU.64 R48, [R1+0x2608] ;  /* 0x0026080001307983 */ /* 0x000f280000300a00 */
[----:B--2---:R-:W2:Y:S04]  /*3bfd0*/  @P4 LDG.E.U16 R0, desc[UR20][R66.64] ;  /* 0x0000001442004981 */ /* 0x004ea8000c1e1500 */
[----:B---3--:R0:W-:Y:S04]  /*3bfe0*/  @P5 STL [R1+0x984], R93 ;  /* 0x0009845d01005387 */ /* 0x0081e80000100800 */
[----:B0-----:R-:W3:Y:S04]  /*3bff0*/  LDL R93, [R1+0x954] ;  /* 0x00095400015d7983 */ /* 0x001ee80000100800 */
[----:B----4-:R0:W-:Y:S04]  /*3c000*/  @P5 STL [R1+0x980], R90 ;  /* 0x0009805a01005387 */ /* 0x0101e80000100800 */
[----:B0-----:R-:W4:Y:S04]  /*3c010*/  LDL R90, [R1+0x950] ;  /* 0x00095000015a7983 */ /* 0x001f280000100800 */
[----:B------:R-:W4:Y:S04]  /*3c020*/  LDL.LU.64 R16, [R1+0x2600] ;  /* 0x0026000001107983 */ /* 0x000f280000300a00 */
[----:B------:R-:W4:Y:S04]  /*3c030*/  LDL R30, [R1+0x94c] ;  /* 0x00094c00011e7983 */ /* 0x000f280000100800 */
[----:B------:R0:W-:Y:S04]  /*3c040*/  @P6 STL [R1+0x978], R92 ;  /* 0x0009785c01006387 */ /* 0x0001e80000100800 */
[----:B0-----:R-:W4:Y:S04]  /*3c050*/  LDL R92, [R1+0x948] ;  /* 0x00094800015c7983 */ /* 0x001f280000100800 */
[----:B------:R0:W-:Y:S04]  /*3c060*/  @P6 STL [R1+0x97c], R7 ;  /* 0x00097c0701006387 */ /* 0x0001e80000100800 */
[----:B------:R-:W4:Y:S04]  /*3c070*/  LDL.LU.64 R38, [R1+0x25f8] ;  /* 0x0025f80001267983 */ /* 0x000f280000300a00 */
[----:B------:R-:W4:Y:S04]  /*3c080*/  LDL.LU.64 R50, [R1+0x25f0] ;  /* 0x0025f00001327983 */ /* 0x000f280000300a00 */
[----:B0-----:R-:W4:Y:S04]  /*3c090*/  LDL R7, [R1+0x944] ;  /* 0x0009440001077983 */ /* 0x001f280000100800 */
[----:B------:R0:W-:Y:S01]  /*3c0a0*/  @P2 STL [R1+0x974], R91 ;  /* 0x0009745b01002387 */ /* 0x0001e20000100800 */
[----:B------:R-:W-:-:S03]  /*3c0b0*/  ISETP.GT.AND P5, PT, R78, 0xf, PT ;  /* 0x0000000f4e00780c */ /* 0x000fc60003fa4270 */
[----:B0-----:R-:W4:Y:S04]  /*3c0c0*/  LDL R91, [R1+0x940] ;  /* 0x00094000015b7983 */ /* 0x001f280000100800 */
[----:B------:R0:W-:Y:S04]  /*3c0d0*/  @P2 STL [R1+0x970], R79 ;  /* 0x0009704f01002387 */ /* 0x0001e80000100800 */
[----:B------:R-:W4:Y:S04]  /*3c0e0*/  LDL.LU.64 R62, [R1+0x25e8] ;  /* 0x0025e800013e7983 */ /* 0x000f280000300a00 */
[----:B------:R-:W4:Y:S04]  /*3c0f0*/  LDL.LU.64 R52, [R1+0x25e0] ;  /* 0x0025e00001347983 */ /* 0x000f280000300a00 */
[----:B0-----:R-:W4:Y:S04]  /*3c100*/  LDL R79, [R1+0x93c] ;  /* 0x00093c00014f7983 */ /* 0x001f280000100800 */
[----:B------:R0:W-:Y:S04]  /*3c110*/  @P3 STL [R1+0x96c], R41 ;  /* 0x00096c2901003387 */ /* 0x0001e80000100800 */
[----:B------:R-:W4:Y:S04]  /*3c120*/  @P5 LDG.E.U16 R73, desc[UR20][R68.64] ;  /* 0x0000001444495981 */ /* 0x000f28000c1e1500 */
[----:B------:R-:W4:Y:S04]  /*3c130*/  @P5 LDG.E.U16 R88, desc[UR20][R2.64] ;  /* 0x0000001402585981 */ /* 0x000f28000c1e1500 */
[----:B0-----:R-:W4:Y:S04]  /*3c140*/  LDL R41, [R1+0x938] ;  /* 0x0009380001297983 */ /* 0x001f280000100800 */
[----:B------:R0:W-:Y:S04]  /*3c150*/  @P3 STL [R1+0x968], R40 ;  /* 0x0009682801003387 */ /* 0x0001e80000100800 */
[----:B------:R-:W4:Y:S04]  /*3c160*/  LDL.LU.64 R56, [R1+0x25d8] ;  /* 0x0025d80001387983 */ /* 0x000f280000300a00 */
[----:B------:R-:W4:Y:S04]  /*3c170*/  LDL R31, [R1+0x934] ;  /* 0x00093400011f7983 */ /* 0x000f280000100800 */
[----:B0-----:R-:W4:Y:S04]  /*3c180*/  LDL R40, [R1+0x930] ;  /* 0x0009300001287983 */ /* 0x001f280000100800 */
[----:B------:R-:W-:Y:S04]  /*3c190*/  STL [R1+0x1df8], R8 ;  /* 0x001df80801007387 */ /* 0x000fe80000100800 */
[----:B------:R-:W4:Y:S04]  /*3c1a0*/  LDL.LU.64 R66, [R1+0x25d0] ;  /* 0x0025d00001427983 */ /* 0x000f280000300a00 */
[----:B--2---:R0:W-:Y:S04]  /*3c1b0*/  STL [R1+0x1dfc], R0 ;  /* 0x001dfc0001007387 */ /* 0x0041e80000100800 */
[----:B0-----:R-:W2:Y:S01]  /*3c1c0*/  LDL R0, [R1+0x958] ;  /* 0x0009580001007983 */ /* 0x001ea20000100800 */
[----:B------:R-:W-:-:S02]  /*3c1d0*/  ISETP.GT.AND P6, PT, R78, 0x10, PT ;  /* 0x000000104e00780c */ /* 0x000fc40003fc4270 */
[C---:B------:R-:W-:Y:S01]  /*3c1e0*/  ISETP.GT.AND P2, PT, R78.reuse, 0x11, PT ;  /* 0x000000114e00780c */ /* 0x040fe20003f44270 */
[----:B------:R-:W2:Y:S01]  /*3c1f0*/  LDL.LU.64 R68, [R1+0x25c8] ;  /* 0x0025c80001447983 */ /* 0x000ea20000300a00 */
[C---:B------:R-:W-:Y:S02]  /*3c200*/  ISETP.GT.AND P3, PT, R78.reuse, 0x12, PT ;  /* 0x000000124e00780c */ /* 0x040fe40003f64270 */
[----:B------:R-:W-:-:S07]  /*3c210*/  ISETP.GT.AND P4, PT, R78, 0x13, PT ;  /* 0x000000134e00780c */ /* 0x000fce0003f84270 */
[----:B------:R-:W2:Y:S04]  /*3c220*/  @P6 LDG.E.U16 R89, desc[UR20][R76.64] ;  /* 0x000000144c596981 */ /* 0x000ea8000c1e1500 */
[----:B---3--:R-:W3:Y:S04]  /*3c230*/  @P2 LDG.E.U16 R93, desc[UR20][R32.64] ;  /* 0x00000014205d2981 */ /* 0x008ee8000c1e1500 */
[----:B----4-:R-:W4:Y:S04]  /*3c240*/  @P2 LDG.E.U16 R90, desc[UR20][R28.64] ;  /* 0x000000141c5a2981 */ /* 0x010f28000c1e1500 */
[----:B------:R-:W3:Y:S04]  /*3c250*/  @P3 LDG.E.U16 R30, desc[UR20][R22.64] ;  /* 0x00000014161e3981 */ /* 0x000ee8000c1e1500 */
[----:B------:R-:W3:Y:S04]  /*3c260*/  @P3 LDG.E.U16 R92, desc[UR20][R26.64] ;  /* 0x000000141a5c3981 */ /* 0x000ee8000c1e1500 */
[----:B------:R-:W3:Y:S04]  /*3c270*/  @P4 LDG.E.U16 R7, desc[UR20][R42.64] ;  /* 0x000000142a074981 */ /* 0x000ee8000c1e1500 */
[----:B------:R-:W3:Y:S04]  /*3c280*/  @P4 LDG.E.U16 R91, desc[UR20][R14.64] ;  /* 0x000000140e5b4981 */ /* 0x000ee8000c1e1500 */
[----:B------:R0:W-:Y:S04]  /*3c290*/  @P5 STL [R1+0xaa8], R73 ;  /* 0x000aa84901005387 */ /* 0x0001e80000100800 */
[----:B0-----:R-:W3:Y:S04]  /*3c2a0*/  LDL.LU R73, [R1+0x25c0] ;  /* 0x0025c00001497983 */ /* 0x001ee80000300800 */
[----:B------:R-:W3:Y:S04]  /*3c2b0*/  LDL.LU.64 R2, [R1+0x25b8] ;  /* 0x0025b80001027983 */ /* 0x000ee80000300a00 */
[----:B------:R0:W-:Y:S01]  /*3c2c0*/  @P5 STL [R1+0xaa4], R88 ;  /* 0x000aa45801005387 */ /* 0x0001e20000100800 */
[----:B------:R-:W-:-:S03]  /*3c2d0*/  ISETP.GT.AND P5, PT, R78, 0x14, PT ;  /* 0x000000144e00780c */ /* 0x000fc60003fa4270 */
[----:B0-----:R-:W3:Y:S10]  /*3c2e0*/  LDL.LU R88, [R1+0x25b0] ;  /* 0x0025b00001587983 */ /* 0x001ef40000300800 */
[----:B------:R-:W3:Y:S04]  /*3c2f0*/  @P5 LDG.E.U16 R79, desc[UR20][R44.64] ;  /* 0x000000142c4f5981 */ /* 0x000ee8000c1e1500 */
[----:B------:R-:W3:Y:S04]  /*3c300*/  @P5 LDG.E.U16 R41, desc[UR20][R12.64] ;  /* 0x000000140c295981 */ /* 0x000ee8000c1e1500 */
[----:B------:R-:W3:Y:S04]  /*3c310*/  LDL.LU.64 R76, [R1+0x25a8] ;  /* 0x0025a800014c7983 */ /* 0x000ee80000300a00 */
[----:B--2---:R-:W2:Y:S04]  /*3c320*/  @P6 LDG.E.U16 R0, desc[UR20][R64.64] ;  /* 0x0000001440006981 */ /* 0x004ea8000c1e1500 */
[----:B------:R0:W-:Y:S04]  /*3c330*/  @P6 STL [R1+0x95c], R89 ;  /* 0x00095c5901006387 */ /* 0x0001e80000100800 */
[----:B0-----:R-:W4:Y:S04]  /*3c340*/  LDL.LU R89, [R1+0x25a0] ;  /* 0x0025a00001597983 */ /* 0x001f280000300800 */
[----:B------:R-:W4:Y:S04]  /*3c350*/  LDL.LU.64 R64, [R1+0x2598] ;  /* 0x0025980001407983 */ /* 0x000f280000300a00 */
[----:B--2---:R-:W-:Y:S04]  /*3c360*/  @P6 STL [R1+0x958], R0 ;  /* 0x0009580001006387 */ /* 0x004fe80000100800 */
[----:B------:R-:W2:Y:S04]  /*3c370*/  LDL.LU.64 R32, [R1+0x2590] ;  /* 0x0025900001207983 */ /* 0x000ea80000300a00 */
[----:B------:R-:W2:Y:S04]  /*3c380*/  LDL.LU.64 R28, [R1+0x2588] ;  /* 0x00258800011c7983 */ /* 0x000ea80000300a00 */
[----:B---3--:R0:W-:Y:S01]  /*3c390*/  @P2 STL [R1+0x954], R93 ;  /* 0x0009545d01002387 */ /* 0x0081e20000100800 */
[----:B------:R-:W-:-:S03]  /*3c3a0*/  ISETP.GT.AND P6, PT, R78, 0x15, PT ;  /* 0x000000154e00780c */ /* 0x000fc60003fc4270 */
[----:B0-----:R-:W3:Y:S04]  /*3c3b0*/  LDL R93, [R1+0xaa0] ;  /* 0x000aa000015d7983 */ /* 0x001ee80000100800 */
[----:B----4-:R0:W-:Y:S06]  /*3c3c0*/  @P2 STL [R1+0x950], R90 ;  /* 0x0009505a01002387 */ /* 0x0101ec0000100800 */
[----:B------:R-:W4:Y:S04]  /*3c3d0*/  @P6 LDG.E.U16 R31, desc[UR20][R54.64] ;  /* 0x00000014361f6981 */ /* 0x000f28000c1e1500 */
[----:B------:R-:W2:Y:S04]  /*3c3e0*/  @P6 LDG.E.U16 R40, desc[UR20][R4.64] ;  /* 0x0000001404286981 */ /* 0x000ea8000c1e1500 */
[----:B0-----:R-:W2:Y:S04]  /*3c3f0*/  LDL R90, [R1+0xa9c] ;  /* 0x000a9c00015a7983 */ /* 0x001ea80000100800 */
[----:B------:R-:W2:Y:S04]  /*3c400*/  LDL.LU.64 R22, [R1+0x2580] ;  /* 0x0025800001167983 */ /* 0x000ea80000300a00 */
[----:B------:R-:W2:Y:S04]  /*3c410*/  LDL.LU.64 R26, [R1+0x2578] ;  /* 0x00257800011a7983 */ /* 0x000ea80000300a00 */
[----:B------:R0:W-:Y:S04]  /*3c420*/  @P3 STL [R1+0x94c], R30 ;  /* 0x00094c1e01003387 */ /* 0x0001e80000100800 */
[----:B0-----:R-:W2:Y:S04]  /*3c430*/  LDL R30, [R1+0x91c] ;  /* 0x00091c00011e7983 */ /* 0x001ea80000100800 */
[----:B------:R0:W-:Y:S04]  /*3c440*/  @P3 STL [R1+0x948], R92 ;  /* 0x0009485c01003387 */ /* 0x0001e80000100800 */
[----:B0-----:R-:W2:Y:S04]  /*3c450*/  LDL R92, [R1+0x918] ;  /* 0x00091800015c7983 */ /* 0x001ea80000100800 */
[----:B------:R-:W2:Y:S04]  /*3c460*/  LDL.LU.64 R42, [R1+0x2570] ;  /* 0x00257000012a7983 */ /* 0x000ea80000300a00 */
[----:B------:R-:W2:Y:S04]  /*3c470*/  LDL.LU.64 R14, [R1+0x2568] ;  /* 0x00256800010e7983 */ /* 0x000ea80000300a00 */
[----:B------:R-:W2:Y:S04]  /*3c480*/  LDL R0, [R1+0x914] ;  /* 0x0009140001007983 */ /* 0x000ea80000100800 */
[----:B------:R0:W-:Y:S04]  /*3c490*/  @P4 STL [R1+0x940], R91 ;  /* 0x0009405b01004387 */ /* 0x0001e80000100800 */
[----:B0-----:R-:W2:Y:S04]  /*3c4a0*/  LDL R91, [R1+0x910] ;  /* 0x00091000015b7983 */ /* 0x001ea80000100800 */
[----:B------:R-:W-:Y:S04]  /*3c4b0*/  @P4 STL [R1+0x944], R7 ;  /* 0x0009440701004387 */ /* 0x000fe80000100800 */
[----:B------:R-:W2:Y:S04]  /*3c4c0*/  LDL.LU.64 R44, [R1+0x2560] ;  /* 0x00256000012c7983 */ /* 0x000ea80000300a00 */
[----:B------:R-:W2:Y:S04]  /*3c4d0*/  LDL.LU.64 R12, [R1+0x2558] ;  /* 0x00255800010c7983 */ /* 0x000ea80000300a00 */
[----:B------:R0:W-:Y:S04]  /*3c4e0*/  @P5 STL [R1+0x93c], R79 ;  /* 0x00093c4f01005387 */ /* 0x0001e80000100800 */
[----:B0-----:R-:W2:Y:S04]  /*3c4f0*/  LDL R79, [R1+0x90c] ;  /* 0x00090c00014f7983 */ /* 0x001ea80000100800 */
[----:B------:R0:W-:Y:S04]  /*3c500*/  @P5 STL [R1+0x938], R41 ;  /* 0x0009382901005387 */ /* 0x0001e80000100800 */
[----:B0-----:R-:W2:Y:S04]  /*3c510*/  LDL R41, [R1+0x908] ;  /* 0x0009080001297983 */ /* 0x001ea80000100800 */
[----:B------:R-:W2:Y:S04]  /*3c520*/  LDL.LU.64 R54, [R1+0x2550] ;  /* 0x0025500001367983 */ /* 0x000ea80000300a00 */
[----:B------:R-:W2:Y:S01]  /*3c530*/  LDL.LU.64 R4, [R1+0x2548] ;  /* 0x0025480001047983 */ /* 0x000ea20000300a00 */
[----:B------:R-:W-:-:S13]  /*3c540*/  ISETP.GT.AND P2, PT, R78, 0x16, PT ;  /* 0x000000164e00780c */ /* 0x000fda0003f44270 */
[----:B--2---:R-:W2:Y:S04]  /*3c550*/  @P2 LDG.E.U16 R4, desc[UR20][R20.64] ;  /* 0x0000001414042981 */ /* 0x004ea8000c1e1500 */
[----:B------:R-:W2:Y:S04]  /*3c560*/  @P2 LDG.E.U16 R5, desc[UR20][R58.64] ;  /* 0x000000143a052981 */ /* 0x000ea8000c1e1500 */
[----:B------:R0:W-:Y:S04]  /*3c570*/  @P6 STL [R1+0x930], R40 ;  /* 0x0009302801006387 */ /* 0x0001e80000100800 */
[----:B------:R-:W2:Y:S04]  /*3c580*/  LDL R7, [R1+0x900] ;  /* 0x0009000001077983 */ /* 0x000ea80000100800 */
[----:B0-----:R-:W2:Y:S04]  /*3c590*/  LDL R40, [R1+0x904] ;  /* 0x0009040001287983 */ /* 0x001ea80000100800 */
[----:B----4-:R-:W-:Y:S04]  /*3c5a0*/  @P6 STL [R1+0x934], R31 ;  /* 0x0009341f01006387 */ /* 0x010fe80000100800 */
[----:B------:R-:W4:Y:S04]  /*3c5b0*/  LDL.LU R20, [R1+0x2540] ;  /* 0x0025400001147983 */ /* 0x000f280000300800 */
[----:B------:R-:W4:Y:S01]  /*3c5c0*/  LDL R21, [R1+0x8fc] ;  /* 0x0008fc0001157983 */ /* 0x000f220000100800 */
[----:B------:R-:W-:-:S13]  /*3c5d0*/  ISETP.GT.AND P3, PT, R78, 0x17, PT ;  /* 0x000000174e00780c */ /* 0x000fda0003f64270 */
[----:B---3--:R-:W3:Y:S04]  /*3c5e0*/  @P3 LDG.E.U16 R93, desc[UR20][R86.64] ;  /* 0x00000014565d3981 */ /* 0x008ee8000c1e1500 */
[----:B------:R-:W3:Y:S04]  /*3c5f0*/  @P3 LDG.E.U16 R90, desc[UR20][R84.64] ;  /* 0x00000014545a3981 */ /* 0x000ee8000c1e1500 */
[----:B--2---:R0:W-:Y:S04]  /*3c600*/  STL [R1+0x1e00], R4 ;  /* 0x001e000401007387 */ /* 0x0041e80000100800 */
[----:B0-----:R-:W2:Y:S04]  /*3c610*/  LDL R4, [R1+0x920] ;  /* 0x0009200001047983 */ /* 0x001ea80000100800 */
[----:B------:R-:W3:Y:S04]  /*3c620*/  LDL.LU.64 R58, [R1+0x2538] ;  /* 0x00253800013a7983 */ /* 0x000ee80000300a00 */
[----:B------:R-:W3:Y:S04]  /*3c630*/  LDL R31, [R1+0x8f8] ;  /* 0x0008f800011f7983 */ /* 0x000ee80000100800 */
[----:B------:R0:W-:Y:S04]  /*3c640*/  STL [R1+0x1e04], R5 ;  /* 0x001e040501007387 */ /* 0x0001e80000100800 */
[----:B0-----:R-:W3:Y:S01]  /*3c650*/  LDL R5, [R1+0x924] ;  /* 0x0009240001057983 */ /* 0x001ee20000100800 */
[----:B------:R-:W-:-:S02]  /*3c660*/  ISETP.GT.AND P4, PT, R78, 0x18, PT ;  /* 0x000000184e00780c */ /* 0x000fc40003f84270 */
[----:B------:R-:W-:Y:S01]  /*3c670*/  ISETP.GT.AND P5, PT, R78, 0x19, PT ;  /* 0x000000194e00780c */ /* 0x000fe20003fa4270 */
[----:B------:R-:W4:-:S12]  /*3c680*/  LDL.LU.64 R86, [R1+0x2530] ;  /* 0x0025300001567983 */ /* 0x000f180000300a00 */
[----:B------:R-:W4:Y:S01]  /*3c690*/  @P5 LDG.E.U16 R30, desc[UR20][R60.64] ;  /* 0x000000143c1e5981 */ /* 0x000f22000c1e1500 */
[----:B------:R-:W-:-:S03]  /*3c6a0*/  ISETP.GT.AND P6, PT, R78, 0x1a, PT ;  /* 0x0000001a4e00780c */ /* 0x000fc60003fc4270 */
[----:B------:R-:W4:Y:S01]  /*3c6b0*/  @P5 LDG.E.U16 R92, desc[UR20][R24.64] ;  /* 0x00000014185c5981 */ /* 0x000f22000c1e1500 */
[----:B------:R-:W-:-:S09]  /*3c6c0*/  ISETP.GT.AND P2, PT, R78, 0x1b, PT ;  /* 0x0000001b4e00780c */ /* 0x000fd20003f44270 */
[----:B------:R-:W4:Y:S04]  /*3c6d0*/  @P6 LDG.E.U16 R91, desc[UR20][R74.64] ;  /* 0x000000144a5b6981 */ /* 0x000f28000c1e1500 */
[----:B--2---:R-:W2:Y:S04]  /*3c6e0*/  @P4 LDG.E.U16 R4, desc[UR20][R80.64] ;  /* 0x0000001450044981 */ /* 0x004ea8000c1e1500 */
[----:B---3--:R-:W3:Y:S04]  /*3c6f0*/  @P4 LDG.E.U16 R5, desc[UR20][R82.64] ;  /* 0x0000001452054981 */ /* 0x008ee8000c1e1500 */
[----:B------:R0:W-:Y:S04]  /*3c700*/  @P3 STL [R1+0xaa0], R93 ;  /* 0x000aa05d01003387 */ /* 0x0001e80000100800 */
[----:B------:R-:W4:Y:S04]  /*3c710*/  @P6 LDG.E.U16 R0, desc[UR20][R10.64] ;  /* 0x000000140a006981 */ /* 0x000f28000c1e1500 */
[----:B------:R-:W4:Y:S04]  /*3c720*/  @P2 LDG.E.U16 R79, desc[UR20][R70.64] ;  /* 0x00000014464f2981 */ /* 0x000f28000c1e1500 */
[----:B0-----:R-:W4:Y:S04]  /*3c730*/  LDL.LU R93, [R1+0x2528] ;  /* 0x00252800015d7983 */ /* 0x001f280000300800 */
[----:B------:R-:W4:Y:S04]  /*3c740*/  LDL.LU.64 R84, [R1+0x2520] ;  /* 0x0025200001547983 */ /* 0x000f280000300a00 */
[----:B------:R0:W-:Y:S01]  /*3c750*/  @P3 STL [R1+0xa9c], R90 ;  /* 0x000a9c5a01003387 */ /* 0x0001e20000100800 */
[----:B------:R-:W-:-:S03]  /*3c760*/  ISETP.GT.AND P3, PT, R78, 0x1c, PT ;  /* 0x0000001c4e00780c */ /* 0x000fc60003f64270 */
[----:B------:R-:W4:Y:S04]  /*3c770*/  @P2 LDG.E.U16 R41, desc[UR20][R18.64] ;  /* 0x0000001412292981 */ /* 0x000f28000c1e1500 */
[----:B0-----:R-:W4:Y:S06]  /*3c780*/  LDL.LU R90, [R1+0x2518] ;  /* 0x00251800015a7983 */ /* 0x001f2c0000300800 */
[----:B------:R-:W4:Y:S04]  /*3c790*/  @P3 LDG.E.U16 R40, desc[UR20][R36.64] ;  /* 0x0000001424283981 */ /* 0x000f28000c1e1500 */
[----:B------:R-:W4:Y:S04]  /*3c7a0*/  LDL.LU.64 R82, [R1+0x2510] ;  /* 0x0025100001527983 */ /* 0x000f280000300a00 */
[----:B------:R-:W4:Y:S04]  /*3c7b0*/  LDL.LU.64 R80, [R1+0x2508] ;  /* 0x0025080001507983 */ /* 0x000f280000300a00 */
[----:B------:R-:W4:Y:S04]  /*3c7c0*/  @P3 LDG.E.U16 R7, desc[UR20][R34.64] ;  /* 0x0000001422073981 */ /* 0x000f28000c1e1500 */
[----:B--2---:R-:W-:Y:S04]  /*3c7d0*/  @P4 STL [R1+0x920], R4 ;  /* 0x0009200401004387 */ /* 0x004fe80000100800 */
[----:B---3--:R-:W-:Y:S04]  /*3c7e0*/  @P4 STL [R1+0x924], R5 ;  /* 0x0009240501004387 */ /* 0x008fe80000100800 */
[----:B------:R-:W2:Y:S04]  /*3c7f0*/  LDL.LU.64 R60, [R1+0x2500] ;  /* 0x00250000013c7983 */ /* 0x000ea80000300a00 */
[----:B------:R-:W3:Y:S04]  /*3c800*/  LDL.LU.64 R24, [R1+0x24f8] ;  /* 0x0024f80001187983 */ /* 0x000ee80000300a00 */
[----:B----4-:R0:W-:Y:S04]  /*3c810*/  @P5 STL [R1+0x91c], R30 ;  /* 0x00091c1e01005387 */ /* 0x0101e80000100800 */
[----:B0-----:R-:W4:Y:S01]  /*3c820*/  LDL R30, [R1+0xa98] ;  /* 0x000a9800011e7983 */ /* 0x001f220000100800 */
[----:B------:R-:W-:-:S03]  /*3c830*/  ISETP.GT.AND P4, PT, R78, 0x1d, PT ;  /* 0x0000001d4e00780c */ /* 0x000fc60003f84270 */
[----:B------:R0:W-:Y:S01]  /*3c840*/  @P5 STL [R1+0x918], R92 ;  /* 0x0009185c01005387 */ /* 0x0001e20000100800 */
[----:B------:R-:W-:-:S03]  /*3c850*/  ISETP.GT.AND P5, PT, R78, 0x1e, PT ;  /* 0x0000001e4e00780c */ /* 0x000fc60003fa4270 */
[----:B0-----:R-:W2:Y:S04]  /*3c860*/  LDL R92, [R1+0xa94] ;  /* 0x000a9400015c7983 */ /* 0x001ea80000100800 */
[----:B------:R-:W3:Y:S04]  /*3c870*/  LDL.LU.64 R10, [R1+0x24f0] ;  /* 0x0024f000010a7983 */ /* 0x000ee80000300a00 */
[----:B------:R-:W3:Y:S04]  /*3c880*/  LDL.LU.64 R74, [R1+0x24e8] ;  /* 0x0024e800014a7983 */ /* 0x000ee80000300a00 */
[----:B------:R0:W-:Y:S04]  /*3c890*/  @P6 STL [R1+0x910], R91 ;  /* 0x0009105b01006387 */ /* 0x0001e80000100800 */
[----:B------:R-:W3:Y:S04]  /*3c8a0*/  @P4 LDG.E.U16 R21, desc[UR20][R46.64] ;  /* 0x000000142e154981 */ /* 0x000ee8000c1e1500 */
[----:B------:R-:W3:Y:S04]  /*3c8b0*/  @P4 LDG.E.U16 R31, desc[UR20][R48.64] ;  /* 0x00000014301f4981 */ /* 0x000ee8000c1e1500 */
[----:B0-----:R-:W3:Y:S04]  /*3c8c0*/  LDL R91, [R1+0x8ec] ;  /* 0x0008ec00015b7983 */ /* 0x001ee80000100800 */
[----:B------:R0:W-:Y:S04]  /*3c8d0*/  @P6 STL [R1+0x914], R0 ;  /* 0x0009140001006387 */ /* 0x0001e80000100800 */
[----:B------:R-:W3:Y:S04]  /*3c8e0*/  @P5 LDG.E.U16 R90, desc[UR20][R16.64] ;  /* 0x00000014105a5981 */ /* 0x000ee8000c1e1500 */
[----:B------:R-:W3:Y:S04]  /*3c8f0*/  @P5 LDG.E.U16 R93, desc[UR20][R38.64] ;  /* 0x00000014265d5981 */ /* 0x000ee8000c1e1500 */
[----:B0-----:R-:W3:Y:S04]  /*3c900*/  LDL R0, [R1+0x8e8] ;  /* 0x0008e80001007983 */ /* 0x001ee80000100800 */
[----:B------:R-:W3:Y:S04]  /*3c910*/  LDL.LU.64 R70, [R1+0x24e0] ;  /* 0x0024e00001467983 */ /* 0x000ee80000300a00 */
[----:B------:R-:W3:Y:S04]  /*3c920*/  LDL.LU.64 R18, [R1+0x24d8] ;  /* 0x0024d80001127983 */ /* 0x000ee80000300a00 */
[----:B------:R0:W-:Y:S01]  /*3c930*/  @P2 STL [R1+0x90c], R79 ;  /* 0x00090c4f01002387 */ /* 0x0001e20000100800 */
[----:B------:R-:W-:-:S03]  /*3c940*/  ISETP.GT.AND P6, PT, R78, 0x1f, PT ;  /* 0x0000001f4e00780c */ /* 0x000fc60003fc4270 */
[----:B0-----:R-:W3:Y:S04]  /*3c950*/  LDL R79, [R1+0x8e4] ;  /* 0x0008e400014f7983 */ /* 0x001ee80000100800 */
[----:B------:R0:W-:Y:S04]  /*3c960*/  @P2 STL [R1+0x908], R41 ;  /* 0x0009082901002387 */ /* 0x0001e80000100800 */
[----:B0-----:R-:W3:Y:S04]  /*3c970*/  LDL R41, [R1+0x8e0] ;  /* 0x0008e00001297983 */ /* 0x001ee80000100800 */
[----:B------:R-:W3:Y:S04]  /*3c980*/  LDL.LU.64 R36, [R1+0x24d0] ;  /* 0x0024d00001247983 */ /* 0x000ee80000300a00 */
[----:B------:R0:W-:Y:S04]  /*3c990*/  @P3 STL [R1+0x904], R40 ;  /* 0x0009042801003387 */ /* 0x0001e80000100800 */
[----:B0-----:R-:W3:Y:S04]  /*3c9a0*/  LDL R40, [R1+0x8dc] ;  /* 0x0008dc0001287983 */ /* 0x001ee80000100800 */
[----:B----4-:R-:W4:Y:S01]  /*3c9b0*/  @P6 LDG.E.U16 R30, desc[UR20][R50.64] ;  /* 0x00000014321e6981 */ /* 0x010f22000c1e1500 */
[----:B------:R-:W-:-:S03]  /*3c9c0*/  ISETP.GT.AND P2, PT, R78, 0x20, PT ;  /* 0x000000204e00780c */ /* 0x000fc60003f44270 */
[----:B------:R-:W4:Y:S04]  /*3c9d0*/  LDL.LU.64 R34, [R1+0x24c8] ;  /* 0x0024c80001227983 */ /* 0x000f280000300a00 */
[----:B------:R0:W-:Y:S04]  /*3c9e0*/  @P3 STL [R1+0x900], R7 ;  /* 0x0009000701003387 */ /* 0x0001e80000100800 */
[----:B--2---:R-:W2:Y:S04]  /*3c9f0*/  @P6 LDG.E.U16 R92, desc[UR20][R62.64] ;  /* 0x000000143e5c6981 */ /* 0x004ea8000c1e1500 */
[----:B0-----:R-:W2:Y:S04]  /*3ca00*/  LDL R7, [R1+0x8d8] ;  /* 0x0008d80001077983 */ /* 0x001ea80000100800 */
[----:B------:R-:W2:Y:S01]  /*3ca10*/  LDL.LU.64 R46, [R1+0x24c0] ;  /* 0x0024c000012e7983 */ /* 0x000ea20000300a00 */
[----:B------:R-:W-:-:S03]  /*3ca20*/  ISETP.GT.AND P3, PT, R78, 0x21, PT ;  /* 0x000000214e00780c */ /* 0x000fc60003f64270 */
[----:B---3--:R0:W-:Y:S04]  /*3ca30*/  @P4 STL [R1+0x8fc], R21 ;  /* 0x0008fc1501004387 */ /* 0x0081e80000100800 */
[----:B------:R-:W3:Y:S04]  /*3ca40*/  @P2 LDG.E.U16 R91, desc[UR20][R52.64] ;  /* 0x00000014345b2981 */ /* 0x000ee8000c1e1500 */
[----:B0-----:R-:W3:Y:S04]  /*3ca50*/  LDL R21, [R1+0x8d4] ;  /* 0x0008d40001157983 */ /* 0x001ee80000100800 */
[----:B------:R-:W3:Y:S04]  /*3ca60*/  LDL.LU.64 R48, [R1+0x24b8] ;  /* 0x0024b80001307983 */ /* 0x000ee80000300a00 */
[----:B------:R-:W3:Y:S04]  /*3ca70*/  LDL R4, [R1+0x8d0] ;  /* 0x0008d00001047983 */ /* 0x000ee80000100800 */
[----:B------:R0:W-:Y:S04]  /*3ca80*/  @P4 STL [R1+0x8f8], R31 ;  /* 0x0008f81f01004387 */ /* 0x0001e80000100800 */
[----:B------:R-:W3:Y:S01]  /*3ca90*/  LDL R17, [R1+0x8cc] ;  /* 0x0008cc0001117983 */ /* 0x000ee20000100800 */
[----:B------:R-:W-:-:S03]  /*3caa0*/  ISETP.GT.AND P4, PT, R78, 0x22, PT ;  /* 0x000000224e00780c */ /* 0x000fc60003f84270 */
[----:B------:R-:W-:Y:S04]  /*3cab0*/  STL [R1+0x1e08], R90 ;  /* 0x001e085a01007387 */ /* 0x000fe80000100800 */
[----:B------:R-:W3:Y:S04]  /*3cac0*/  LDL.LU.64 R38, [R1+0x24b0] ;  /* 0x0024b00001267983 */ /* 0x000ee80000300a00 */
[----:B------:R-:W3:Y:S04]  /*3cad0*/  @P2 LDG.E.U16 R0, desc[UR20][R56.64] ;  /* 0x0000001438002981 */ /* 0x000ee8000c1e1500 */
[----:B0-----:R-:W3:Y:S04]  /*3cae0*/  LDL R31, [R1+0x8c8] ;  /* 0x0008c800011f7983 */ /* 0x001ee80000100800 */
[----:B------:R-:W3:Y:S04]  /*3caf0*/  @P3 LDG.E.U16 R79, desc[UR20][R66.64] ;  /* 0x00000014424f3981 */ /* 0x000ee8000c1e1500 */
[----:B------:R-:W3:Y:S04]  /*3cb00*/  LDL R16, [R1+0x8c4] ;  /* 0x0008c40001107983 */ /* 0x000ee80000100800 */
[----:B------:R-:W3:Y:S04]  /*3cb10*/  @P3 LDG.E.U16 R41, desc[UR20][R68.64] ;  /* 0x0000001444293981 */ /* 0x000ee8000c1e1500 */
[----:B------:R-:W-:Y:S04]  /*3cb20*/  STL [R1+0x1e0c], R93 ;  /* 0x001e0c5d01007387 */ /* 0x000fe80000100800 */
[----:B------:R-:W3:Y:S04]  /*3cb30*/  LDL.LU.64 R50, [R1+0x24a8] ;  /* 0x0024a80001327983 */ /* 0x000ee80000300a00 */
[----:B------:R-:W3:Y:S04]  /*3cb40*/  @P4 LDG.E.U16 R40, desc[UR20][R72.64] ;  /* 0x0000001448284981 */ /* 0x000ee8000c1e1500 */
[----:B----4-:R0:W-:Y:S04]  /*3cb50*/  @P6 STL [R1+0xa98], R30 ;  /* 0x000a981e01006387 */ /* 0x0101e80000100800 */
[----:B0-----:R-:W4:Y:S01]  /*3cb60*/  LDL R30, [R1+0x8c0] ;  /* 0x0008c000011e7983 */ /* 0x001f220000100800 */
[----:B------:R-:W-:-:S03]  /*3cb70*/  ISETP.GT.AND P5, PT, R78, 0x23, PT ;  /* 0x000000234e00780c */ /* 0x000fc60003fa4270 */
[----:B------:R-:W4:Y:S04]  /*3cb80*/  LDL.LU.64 R62, [R1+0x24a0] ;  /* 0x0024a000013e7983 */ /* 0x000f280000300a00 */
[----:B--2---:R0:W-:Y:S01]  /*3cb90*/  @P6 STL [R1+0xa94], R92 ;  /* 0x000a945c01006387 */ /* 0x0041e20000100800 */
[----:B------:R-:W-:-:S03]  /*3cba0*/  ISETP.GT.AND P6, PT, R78, 0x24, PT ;  /* 0x000000244e00780c */ /* 0x000fc60003fc4270 */
[----:B------:R-:W2:Y:S04]  /*3cbb0*/  @P4 LDG.E.U16 R7, desc[UR20][R2.64] ;  /* 0x0000001402074981 */ /* 0x000ea8000c1e1500 */
[----:B0-----:R-:W2:Y:S04]  /*3cbc0*/  LDL R92, [R1+0xa90] ;  /* 0x000a9000015c7983 */ /* 0x001ea80000100800 */
[----:B------:R-:W2:Y:S04]  /*3cbd0*/  LDL.LU.64 R52, [R1+0x2498] ;  /* 0x0024980001347983 */ /* 0x000ea80000300a00 */
[----:B---3--:R0:W-:Y:S04]  /*3cbe0*/  @P2 STL [R1+0x8ec], R91 ;  /* 0x0008ec5b01002387 */ /* 0x0081e80000100800 */
[----:B------:R-:W3:Y:S04]  /*3cbf0*/  @P5 LDG.E.U16 R21, desc[UR20][R76.64] ;  /* 0x000000144c155981 */ /* 0x000ee8000c1e1500 */
[----:B0-----:R-:W3:Y:S04]  /*3cc00*/  LDL R91, [R1+0xa8c] ;  /* 0x000a8c00015b7983 */ /* 0x001ee80000100800 */
[----:B------:R-:W3:Y:S04]  /*3cc10*/  @P5 LDG.E.U16 R4, desc[UR20][R88.64] ;  /* 0x0000001458045981 */ /* 0x000ee8000c1e1500 */
[----:B------:R-:W3:Y:S04]  /*3cc20*/  LDL.LU.64 R56, [R1+0x2490] ;  /* 0x0024900001387983 */ /* 0x000ee80000300a00 */
[----:B------:R-:W3:Y:S04]  /*3cc30*/  @P6 LDG.E.U16 R17, desc[UR20][R64.64] ;  /* 0x0000001440116981 */ /* 0x000ee8000c1e1500 */
[----:B------:R0:W-:Y:S04]  /*3cc40*/  @P2 STL [R1+0x8e8], R0 ;  /* 0x0008e80001002387 */ /* 0x0001e80000100800 */
[----:B------:R-:W3:Y:S04]  /*3cc50*/  @P6 LDG.E.U16 R31, desc[UR20][R32.64] ;  /* 0x00000014201f6981 */ /* 0x000ee8000c1e1500 */
[----:B0-----:R-:W3:Y:S04]  /*3cc60*/  LDL R0, [R1+0xa88] ;  /* 0x000a880001007983 */ /* 0x001ee80000100800 */
[----:B------:R-:W3:Y:S04]  /*3cc70*/  LDL.LU.64 R66, [R1+0x2488] ;  /* 0x0024880001427983 */ /* 0x000ee80000300a00 */
[----:B------:R0:W-:Y:S01]  /*3cc80*/  @P3 STL [R1+0x8e4], R79 ;  /* 0x0008e44f01003387 */ /* 0x0001e20000100800 */
[----:B------:R-:W-:-:S03]  /*3cc90*/  ISETP.GT.AND P2, PT, R78, 0x25, PT ;  /* 0x000000254e00780c */ /* 0x000fc60003f44270 */
[----:B0-----:R-:W3:Y:S04]  /*3cca0*/  LDL R79, [R1+0xa84] ;  /* 0x000a8400014f7983 */ /* 0x001ee80000100800 */
[----:B------:R-:W3:Y:S04]  /*3ccb0*/  LDL.LU.64 R68, [R1+0x2480] ;  /* 0x0024800001447983 */ /* 0x000ee80000300a00 */
[----:B------:R0:W-:Y:S04]  /*3ccc0*/  @P3 STL [R1+0x8e0], R41 ;  /* 0x0008e02901003387 */ /* 0x0001e80000100800 */
[----:B------:R-:W3:Y:S04]  /*3ccd0*/  LDL.LU.64 R72, [R1+0x2478] ;  /* 0x0024780001487983 */ /* 0x000ee80000300a00 */
[----:B------:R-:W3:Y:S04]  /*3cce0*/  @P2 LDG.E.U16 R16, desc[UR20][R28.64] ;  /* 0x000000141c102981 */ /* 0x000ee8000c1e1500 */
[----:B0-----:R-:W3:Y:S04]  /*3ccf0*/  LDL R41, [R1+0x8bc] ;  /* 0x0008bc0001297983 */ /* 0x001ee80000100800 */
[----:B------:R0:W-:Y:S04]  /*3cd00*/  @P4 STL [R1+0x8dc], R40 ;  /* 0x0008dc2801004387 */ /* 0x0001e80000100800 */
[----:B0-----:R-:W3:Y:S04]  /*3cd10*/  LDL R40, [R1+0x8b8] ;  /* 0x0008b80001287983 */ /* 0x001ee80000100800 */
[----:B----4-:R-:W4:Y:S01]  /*3cd20*/  @P2 LDG.E.U16 R30, desc[UR20][R22.64] ;  /* 0x00000014161e2981 */ /* 0x010f22000c1e1500 */
[----:B------:R-:W-:-:S03]  /*3cd30*/  ISETP.GT.AND P3, PT, R78, 0x26, PT ;  /* 0x000000264e00780c */ /* 0x000fc60003f64270 */
[----:B------:R-:W4:Y:S04]  /*3cd40*/  LDL.LU.64 R2, [R1+0x2470] ;  /* 0x0024700001027983 */ /* 0x000f280000300a00 */
[----:B--2---:R0:W-:Y:S04]  /*3cd50*/  @P4 STL [R1+0x8d8], R7 ;  /* 0x0008d80701004387 */ /* 0x0041e80000100800 */
[----:B------:R-:W2:Y:S04]  /*3cd60*/  LDL.LU.64 R76, [R1+0x2468] ;  /* 0x00246800014c7983 */ /* 0x000ea80000300a00 */
[----:B------:R-:W2:Y:S01]  /*3cd70*/  @P3 LDG.E.U16 R92, desc[UR20][R26.64] ;  /* 0x000000141a5c3981 */ /* 0x000ea2000c1e1500 */
[----:B------:R-:W-:-:S03]  /*3cd80*/  ISETP.GT.AND P4, PT, R78, 0x27, PT ;  /* 0x000000274e00780c */ /* 0x000fc60003f84270 */
[----:B0-----:R-:W2:Y:S04]  /*3cd90*/  LDL R7, [R1+0x8b4] ;  /* 0x0008b40001077983 */ /* 0x001ea80000100800 */
[----:B---3--:R0:W-:Y:S04]  /*3cda0*/  @P5 STL [R1+0x8d4], R21 ;  /* 0x0008d41501005387 */ /* 0x0081e80000100800 */
[----:B------:R-:W3:Y:S04]  /*3cdb0*/  @P3 LDG.E.U16 R91, desc[UR20][R42.64] ;  /* 0x000000142a5b3981 */ /* 0x000ee8000c1e1500 */
[----:B0-----:R-:W3:Y:S04]  /*3cdc0*/  LDL R21, [R1+0x8b0] ;  /* 0x0008b00001157983 */ /* 0x001ee80000100800 */
[----:B------:R-:W3:Y:S04]  /*3cdd0*/  LDL.LU.64 R88, [R1+0x2460] ;  /* 0x0024600001587983 */ /* 0x000ee80000300a00 */
[----:B------:R-:W-:Y:S04]  /*3cde0*/  @P5 STL [R1+0x8d0], R4 ;  /* 0x0008d00401005387 */ /* 0x000fe80000100800 */
[----:B------:R-:W3:Y:S04]  /*3cdf0*/  LDL.LU.64 R64, [R1+0x2458] ;  /* 0x0024580001407983 */ /* 0x000ee80000300a00 */
[----:B------:R-:W3:Y:S01]  /*3ce00*/  LDL R5, [R1+0x8ac] ;  /* 0x0008ac0001057983 */ /* 0x000ee20000100800 */
[----:B------:R-:W-:-:S03]  /*3ce10*/  ISETP.GT.AND P5, PT, R78, 0x28, PT ;  /* 0x000000284e00780c */ /* 0x000fc60003fa4270 */
[----:B------:R0:W-:Y:S04]  /*3ce20*/  @P6 STL [R1+0x8cc], R17 ;  /* 0x0008cc1101006387 */ /* 0x0001e80000100800 */
[----:B------:R-:W3:Y:S04]  /*3ce30*/  @P4 LDG.E.U16 R0, desc[UR20][R14.64] ;  /* 0x000000140e004981 */ /* 0x000ee8000c1e1500 */
[----:B0-----:R-:W3:Y:S04]  /*3ce40*/  LDL R17, [R1+0x8a8] ;  /* 0x0008a80001117983 */ /* 0x001ee80000100800 */
[----:B------:R-:W3:Y:S04]  /*3ce50*/  LDL.LU.64 R32, [R1+0x2450] ;  /* 0x0024500001207983 */ /* 0x000ee80000300a00 */
[----:B------:R0:W-:Y:S04]  /*3ce60*/  @P6 STL [R1+0x8c8], R31 ;  /* 0x0008c81f01006387 */ /* 0x0001e80000100800 */
[----:B------:R-:W3:Y:S04]  /*3ce70*/  @P4 LDG.E.U16 R79, desc[UR20][R44.64] ;  /* 0x000000142c4f4981 */ /* 0x000ee8000c1e1500 */
[----:B0-----:R-:W3:Y:S04]  /*3ce80*/  LDL R31, [R1+0x8a4] ;  /* 0x0008a400011f7983 */ /* 0x001ee80000100800 */
[----:B------:R-:W3:Y:S04]  /*3ce90*/  LDL.LU.64 R28, [R1+0x2448] ;  /* 0x00244800011c7983 */ /* 0x000ee80000300a00 */
[----:B------:R-:W3:Y:S04]  /*3cea0*/  @P5 LDG.E.U16 R41, desc[UR20][R12.64] ;  /* 0x000000140c295981 */ /* 0x000ee8000c1e1500 */
[----:B------:R-:W3:Y:S04]  /*3ceb0*/  @P5 LDG.E.U16 R40, desc[UR20][R54.64] ;  /* 0x0000001436285981 */ /* 0x000ee8000c1e1500 */
[----:B------:R0:W-:Y:S04]  /*3cec0*/  @P2 STL [R1+0x8c4], R16 ;  /* 0x0008c41001002387 */ /* 0x0001e80000100800 */
[----:B0-----:R-:W3:Y:S04]  /*3ced0*/  LDL R16, [R1+0x8a0] ;  /* 0x0008a00001107983 */ /* 0x001ee80000100800 */
[----:B------:R-:W3:Y:S04]  /*3cee0*/  LDL.LU.64 R22, [R1+0x2440] ;  /* 0x0024400001167983 */ /* 0x000ee80000300a00 */
[----:B----4-:R0:W-:Y:S04]  /*3cef0*/  @P2 STL [R1+0x8c0], R30 ;  /* 0x0008c01e01002387 */ /* 0x0101e80000100800 */
[----:B0-----:R-:W4:Y:S01]  /*3cf00*/  LDL R30, [R1+0x89c] ;  /* 0x00089c00011e7983 */ /* 0x001f220000100800 */
[----:B------:R-:W-:-:S02]  /*3cf10*/  ISETP.GT.AND P6, PT, R78, 0x29, PT ;  /* 0x000000294e00780c */ /* 0x000fc40003fc4270 */
[C---:B------:R-:W-:Y:S01]  /*3cf20*/  ISETP.GT.AND P2, PT, R78.reuse, 0x2a, PT ;  /* 0x0000002a4e00780c */ /* 0x040fe20003f44270 */
[----:B------:R-:W4:Y:S04]  /*3cf30*/  LDL.LU.64 R26, [R1+0x2438] ;  /* 0x00243800011a7983 */ /* 0x000f280000300a00 */
[----:B--2---:R0:W-:Y:S06]  /*3cf40*/  @P3 STL [R1+0xa90], R92 ;  /* 0x000a905c01003387 */ /* 0x0041ec0000100800 */
[----:B------:R-:W2:Y:S04]  /*3cf50*/  @P6 LDG.E.U16 R7, desc[UR20][R58.64] ;  /* 0x000000143a076981 */ /* 0x000ea8000c1e1500 */
[----:B0-----:R-:W2:Y:S04]  /*3cf60*/  LDL R92, [R1+0x898] ;  /* 0x00089800015c7983 */ /* 0x001ea80000100800 */
[----:B------:R-:W2:Y:S04]  /*3cf70*/  LDL.LU.64 R42, [R1+0x2430] ;  /* 0x00243000012a7983 */ /* 0x000ea80000300a00 */
[----:B---3--:R0:W-:Y:S01]  /*3cf80*/  @P3 STL [R1+0xa8c], R91 ;  /* 0x000a8c5b01003387 */ /* 0x0081e20000100800 */
[----:B------:R-:W-:-:S03]  /*3cf90*/  ISETP.GT.AND P3, PT, R78, 0x2b, PT ;  /* 0x0000002b4e00780c */ /* 0x000fc60003f64270 */
[----:B------:R-:W3:Y:S04]  /*3cfa0*/  @P6 LDG.E.U16 R21, desc[UR20][R86.64] ;  /* 0x0000001456156981 */ /* 0x000ee8000c1e1500 */
[----:B0-----:R-:W3:Y:S04]  /*3cfb0*/  LDL R91, [R1+0x894] ;  /* 0x00089400015b7983 */ /* 0x001ee80000100800 */
[----:B------:R-:W3:Y:S04]  /*3cfc0*/  LDL.LU.64 R14, [R1+0x2428] ;  /* 0x00242800010e7983 */ /* 0x000ee80000300a00 */
[----:B------:R-:W3:Y:S04]  /*3cfd0*/  LDL R4, [R1+0x890] ;  /* 0x0008900001047983 */ /* 0x000ee80000100800 */
[----:B------:R-:W3:Y:S04]  /*3cfe0*/  @P2 LDG.E.U16 R5, desc[UR20][R84.64] ;  /* 0x0000001454052981 */ /* 0x000ee8000c1e1500 */
[----:B------:R-:W3:Y:S04]  /*3cff0*/  LDL.LU.64 R44, [R1+0x2420] ;  /* 0x00242000012c7983 */ /* 0x000ee80000300a00 */
[----:B------:R-:W3:Y:S04]  /*3d000*/  @P2 LDG.E.U16 R17, desc[UR20][R82.64] ;  /* 0x0000001452112981 */ /* 0x000ee8000c1e1500 */
[----:B------:R0:W-:Y:S04]  /*3d010*/  @P4 STL [R1+0xa88], R0 ;  /* 0x000a880001004387 */ /* 0x0001e80000100800 */
[----:B0-----:R-:W3:Y:S04]  /*3d020*/  LDL R0, [R1+0xa80] ;  /* 0x000a800001007983 */ /* 0x001ee80000100800 */
[----:B------:R-:W3:Y:S04]  /*3d030*/  @P3 LDG.E.U16 R31, desc[UR20][R80.64] ;  /* 0x00000014501f3981 */ /* 0x000ee8000c1e1500 */
[----:B------:R0:W-:Y:S01]  /*3d040*/  @P4 STL [R1+0xa84], R79 ;  /* 0x000a844f01004387 */ /* 0x0001e20000100800 */
[----:B------:R-:W-:-:S03]  /*3d050*/  ISETP.GT.AND P4, PT, R78, 0x2c, PT ;  /* 0x0000002c4e00780c */ /* 0x000fc60003f84270 */
[----:B0-----:R-:W3:Y:S04]  /*3d060*/  LDL R79, [R1+0xa7c] ;  /* 0x000a7c00014f7983 */ /* 0x001ee80000100800 */
[----:B------:R-:W3:Y:S04]  /*3d070*/  LDL.LU.64 R12, [R1+0x2418] ;  /* 0x00241800010c7983 */ /* 0x000ee80000300a00 */
[----:B------:R-:W3:Y:S04]  /*3d080*/  LDL.LU.64 R54, [R1+0x2410] ;  /* 0x0024100001367983 */ /* 0x000ee80000300a00 */
[----:B------:R0:W-:Y:S04]  /*3d090*/  @P5 STL [R1+0x8bc], R41 ;  /* 0x0008bc2901005387 */ /* 0x0001e80000100800 */
[----:B0-----:R-:W3:Y:S04]  /*3d0a0*/  LDL R41, [R1+0xa78] ;  /* 0x000a780001297983 */ /* 0x001ee80000100800 */
[----:B------:R0:W-:Y:S04]  /*3d0b0*/  @P5 STL [R1+0x8b8], R40 ;  /* 0x0008b82801005387 */ /* 0x0001e80000100800 */
[----:B------:R-:W3:Y:S04]  /*3d0c0*/  @P3 LDG.E.U16 R16, desc[UR20][R60.64] ;  /* 0x000000143c103981 */ /* 0x000ee8000c1e1500 */
[----:B0-----:R-:W3:Y:S04]  /*3d0d0*/  LDL R40, [R1+0xa74] ;  /* 0x000a740001287983 */ /* 0x001ee80000100800 */
[----:B----4-:R-:W4:Y:S01]  /*3d0e0*/  @P4 LDG.E.U16 R30, desc[UR20][R24.64] ;  /* 0x00000014181e4981 */ /* 0x010f22000c1e1500 */
[----:B------:R-:W-:-:S03]  /*3d0f0*/  ISETP.GT.AND P5, PT, R78, 0x2d, PT ;  /* 0x0000002d4e00780c */ /* 0x000fc60003fa4270 */
[----:B------:R-:W4:Y:S04]  /*3d100*/  LDL.LU.64 R58, [R1+0x2408] ;  /* 0x00240800013a7983 */ /* 0x000f280000300a00 */
[----:B------:R-:W4:Y:S04]  /*3d110*/  LDL.LU.64 R86, [R1+0x2400] ;  /* 0x0024000001567983 */ /* 0x000f280000300a00 */
[----:B--2---:R0:W-:Y:S04]  /*3d120*/  @P6 STL [R1+0x8b4], R7 ;  /* 0x0008b40701006387 */ /* 0x0041e80000100800 */
[----:B------:R-:W2:Y:S04]  /*3d130*/  @P4 LDG.E.U16 R92, desc[UR20][R10.64] ;  /* 0x000000140a5c4981 */ /* 0x000ea8000c1e1500 */
[----:B0-----:R-:W2:Y:S04]  /*3d140*/  LDL R7, [R1+0x88c] ;  /* 0x00088c0001077983 */ /* 0x001ea80000100800 */
[----:B---3--:R0:W-:Y:S01]  /*3d150*/  @P6 STL [R1+0x8b0], R21 ;  /* 0x0008b01501006387 */ /* 0x0081e20000100800 */
[----:B------:R-:W-:-:S03]  /*3d160*/  ISETP.GT.AND P6, PT, R78, 0x2e, PT ;  /* 0x0000002e4e00780c */ /* 0x000fc60003fc4270 */
[----:B------:R-:W3:Y:S04]  /*3d170*/  @P5 LDG.E.U16 R91, desc[UR20][R74.64] ;  /* 0x000000144a5b5981 */ /* 0x000ee8000c1e1500 */
[----:B0-----:R-:W3:Y:S04]  /*3d180*/  LDL R21, [R1+0x888] ;  /* 0x0008880001157983 */ /* 0x001ee80000100800 */
[----:B------:R-:W3:Y:S04]  /*3d190*/  LDL.LU.64 R84, [R1+0x23f8] ;  /* 0x0023f80001547983 */ /* 0x000ee80000300a00 */
[----:B------:R-:W3:Y:S04]  /*3d1a0*/  LDL.LU.64 R82, [R1+0x23f0] ;  /* 0x0023f00001527983 */ /* 0x000ee80000300a00 */
[----:B------:R-:W3:Y:S04]  /*3d1b0*/  @P5 LDG.E.U16 R4, desc[UR20][R70.64] ;  /* 0x0000001446045981 */ /* 0x000ee8000c1e1500 */
[----:B------:R0:W-:Y:S04]  /*3d1c0*/  @P2 STL [R1+0x8a8], R17 ;  /* 0x0008a81101002387 */ /* 0x0001e80000100800 */
[----:B0-----:R-:W3:Y:S04]  /*3d1d0*/  LDL R17, [R1+0x884] ;  /* 0x0008840001117983 */ /* 0x001ee80000100800 */
[----:B------:R-:W-:Y:S01]  /*3d1e0*/  @P2 STL [R1+0x8ac], R5 ;  /* 0x0008ac0501002387 */ /* 0x000fe20000100800 */
[----:B------:R-:W-:-:S03]  /*3d1f0*/  ISETP.GT.AND P2, PT, R78, 0x2f, PT ;  /* 0x0000002f4e00780c */ /* 0x000fc60003f44270 */
[----:B------:R-:W3:Y:S04]  /*3d200*/  LDL.LU.64 R80, [R1+0x23e8] ;  /* 0x0023e80001507983 */ /* 0x000ee80000300a00 */
[----:B------:R0:W-:Y:S04]  /*3d210*/  @P3 STL [R1+0x8a4], R31 ;  /* 0x0008a41f01003387 */ /* 0x0001e80000100800 */
[----:B------:R-:W3:Y:S04]  /*3d220*/  @P6 LDG.E.U16 R0, desc[UR20][R18.64] ;  /* 0x0000001412006981 */ /* 0x000ee8000c1e1500 */
[----:B0-----:R-:W3:Y:S04]  /*3d230*/  LDL R31, [R1+0x880] ;  /* 0x00088000011f7983 */ /* 0x001ee80000100800 */
[----:B------:R-:W3:Y:S04]  /*3d240*/  @P6 LDG.E.U16 R79, desc[UR20][R36.64] ;  /* 0x00000014244f6981 */ /* 0x000ee8000c1e1500 */
[----:B------:R-:W3:Y:S04]  /*3d250*/  LDL.LU.64 R60, [R1+0x23e0] ;  /* 0x0023e000013c7983 */ /* 0x000ee80000300a00 */
[----:B------:R-:W3:Y:S04]  /*3d260*/  @P2 LDG.E.U16 R41, desc[UR20][R34.64] ;  /* 0x0000001422292981 */ /* 0x000ee8000c1e1500 */
[----:B------:R-:W3:Y:S04]  /*3d270*/  @P2 LDG.E.U16 R40, desc[UR20][R46.64] ;  /* 0x000000142e282981 */ /* 0x000ee8000c1e1500 */
[----:B------:R0:W-:Y:S04]  /*3d280*/  @P3 STL [R1+0x8a0], R16 ;  /* 0x0008a01001003387 */ /* 0x0001e80000100800 */
[----:B------:R-:W3:Y:S04]  /*3d290*/  LDL.LU.64 R24, [R1+0x23d8] ;  /* 0x0023d80001187983 */ /* 0x000ee80000300a00 */
[----:B0-----:R-:W3:Y:S04]  /*3d2a0*/  LDL R16, [R1+0x87c] ;  /* 0x00087c0001107983 */ /* 0x001ee80000100800 */
[----:B----4-:R0:W-:Y:S04]  /*3d2b0*/  @P4 STL [R1+0x89c], R30 ;  /* 0x00089c1e01004387 */ /* 0x0101e80000100800 */
[----:B0-----:R-:W4:Y:S01]  /*3d2c0*/  LDL R30, [R1+0x878] ;  /* 0x00087800011e7983 */ /* 0x001f220000100800 */
[----:B------:R-:W-:-:S03]  /*3d2d0*/  ISETP.GT.AND P3, PT, R78, 0x30, PT ;  /* 0x000000304e00780c */ /* 0x000fc60003f64270 */
[----:B------:R-:W4:Y:S04]  /*3d2e0*/  LDL.LU.64 R10, [R1+0x23d0] ;  /* 0x0023d000010a7983 */ /* 0x000f280000300a00 */
[----:B--2---:R0:W-:Y:S01]  /*3d2f0*/  @P4 STL [R1+0x898], R92 ;  /* 0x0008985c01004387 */ /* 0x0041e20000100800 */
[----:B------:R-:W-:-:S05]  /*3d300*/  ISETP.GT.AND P4, PT, R78, 0x31, PT ;  /* 0x000000314e00780c */ /* 0x000fca0003f84270 */
[----:B------:R-:W2:Y:S04]  /*3d310*/  @P3 LDG.E.U16 R7, desc[UR20][R48.64] ;  /* 0x0000001430073981 */ /* 0x000ea8000c1e1500 */
[----:B0-----:R-:W2:Y:S04]  /*3d320*/  LDL R92, [R1+0x874] ;  /* 0x00087400015c7983 */ /* 0x001ea80000100800 */
[----:B------:R-:W2:Y:S04]  /*3d330*/  LDL.LU.64 R74, [R1+0x23c8] ;  /* 0x0023c800014a7983 */ /* 0x000ea80000300a00 */
[----:B---3--:R0:W-:Y:S04]  /*3d340*/  @P5 STL [R1+0x894], R91 ;  /* 0x0008945b01005387 */ /* 0x0081e80000100800 */
[----:B------:R-:W3:Y:S04]  /*3d350*/  @P3 LDG.E.U16 R21, desc[UR20][R38.64] ;  /* 0x0000001426153981 */ /* 0x000ee8000c1e1500 */
[----:B0-----:R-:W3:Y:S04]  /*3d360*/  LDL R91, [R1+0x870] ;  /* 0x00087000015b7983 */ /* 0x001ee80000100800 */
[----:B------:R-:W3:Y:S04]  /*3d370*/  LDL.LU.64 R70, [R1+0x23c0] ;  /* 0x0023c00001467983 */ /* 0x000ee80000300a00 */
[----:B------:R-:W-:Y:S04]  /*3d380*/  @P5 STL [R1+0x890], R4 ;  /* 0x0008900401005387 */ /* 0x000fe80000100800 */
[----:B------:R-:W3:Y:S04]  /*3d390*/  LDL.LU.64 R18, [R1+0x23b8] ;  /* 0x0023b80001127983 */ /* 0x000ee80000300a00 */
[----:B------:R-:W3:Y:S04]  /*3d3a0*/  LDL.LU.64 R36, [R1+0x23b0] ;  /* 0x0023b00001247983 */ /* 0x000ee80000300a00 */
[----:B------:R-:W3:Y:S01]  /*3d3b0*/  @P4 LDG.E.U16 R17, desc[UR20][R50.64] ;  /* 0x0000001432114981 */ /* 0x000ee2000c1e1500 */
[----:B------:R-:W-:-:S03]  /*3d3c0*/  ISETP.GT.AND P5, PT, R78, 0x32, PT ;  /* 0x000000324e00780c */ /* 0x000fc60003fa4270 */
[----:B------:R0:W-:Y:S04]  /*3d3d0*/  @P6 STL [R1+0xa80], R0 ;  /* 0x000a800001006387 */ /* 0x0001e80000100800 */
[----:B------:R-:W3:Y:S04]  /*3d3e0*/  @P4 LDG.E.U16 R31, desc[UR20][R62.64] ;  /* 0x000000143e1f4981 */ /* 0x000ee8000c1e1500 */
[----:B0-----:R-:W3:Y:S04]  /*3d3f0*/  LDL R0, [R1+0x86c] ;  /* 0x00086c0001007983 */ /* 0x001ee80000100800 */
[----:B------:R0:W-:Y:S04]  /*3d400*/  @P6 STL [R1+0xa7c], R79 ;  /* 0x000a7c4f01006387 */ /* 0x0001e80000100800 */
        /* <DEDUP_REMOVED lines=11> */
[----:B------:R-:W4:Y:S01]  /*3d4c0*/  LDL.LU.64 R38, [R1+0x2390] ;  /* 0x0023900001267983 */ /* 0x000f220000300a00 */
[----:B------:R-:W-:-:S05]  /*3d4d0*/  ISETP.GT.AND P2, PT, R78, 0x34, PT ;  /* 0x000000344e00780c */ /* 0x000fca0003f44270 */
[----:B--2---:R-:W2:Y:S04]  /*3d4e0*/  @P6 LDG.E.U16 R92, desc[UR20][R66.64] ;  /* 0x00000014425c6981 */ /* 0x004ea8000c1e1500 */
[----:B---3--:R0:W-:Y:S04]  /*3d4f0*/  @P3 STL [R1+0x888], R21 ;  /* 0x0008881501003387 */ /* 0x0081e80000100800 */
[----:B------:R-:W3:Y:S04]  /*3d500*/  LDL R5, [R1+0xa6c] ;  /* 0x000a6c0001057983 */ /* 0x000ee80000100800 */
[----:B------:R-:W3:Y:S04]  /*3d510*/  @P6 LDG.E.U16 R91, desc[UR20][R68.64] ;  /* 0x00000014445b6981 */ /* 0x000ee8000c1e1500 */
[----:B0-----:R-:W3:Y:S04]  /*3d520*/  LDL R21, [R1+0xa70] ;  /* 0x000a700001157983 */ /* 0x001ee80000100800 */
[----:B------:R0:W-:Y:S01]  /*3d530*/  @P3 STL [R1+0x88c], R7 ;  /* 0x00088c0701003387 */ /* 0x0001e20000100800 */
[----:B------:R-:W-:-:S03]  /*3d540*/  ISETP.GT.AND P3, PT, R78, 0x35, PT ;  /* 0x000000354e00780c */ /* 0x000fc60003f64270 */
[----:B------:R-:W3:Y:S04]  /*3d550*/  LDL.LU.64 R50, [R1+0x2388] ;  /* 0x0023880001327983 */ /* 0x000ee80000300a00 */
[----:B------:R-:W3:Y:S04]  /*3d560*/  LDL R4, [R1+0xa68] ;  /* 0x000a680001047983 */ /* 0x000ee80000100800 */
[----:B0-----:R-:W3:Y:S04]  /*3d570*/  LDL R7, [R1+0xa64] ;  /* 0x000a640001077983 */ /* 0x001ee80000100800 */
[----:B------:R-:W3:Y:S04]  /*3d580*/  LDL.LU.64 R62, [R1+0x2380] ;  /* 0x00238000013e7983 */ /* 0x000ee80000300a00 */
[----:B------:R0:W-:Y:S04]  /*3d590*/  @P4 STL [R1+0x884], R17 ;  /* 0x0008841101004387 */ /* 0x0001e80000100800 */
[----:B0-----:R-:W3:Y:S04]  /*3d5a0*/  LDL R17, [R1+0x85c] ;  /* 0x00085c0001117983 */ /* 0x001ee80000100800 */
[----:B------:R0:W-:Y:S04]  /*3d5b0*/  @P4 STL [R1+0x880], R31 ;  /* 0x0008801f01004387 */ /* 0x0001e80000100800 */
[----:B------:R-:W3:Y:S04]  /*3d5c0*/  @P2 LDG.E.U16 R0, desc[UR20][R72.64] ;  /* 0x0000001448002981 */ /* 0x000ee8000c1e1500 */
[----:B0-----:R-:W3:Y:S04]  /*3d5d0*/  LDL R31, [R1+0x858] ;  /* 0x00085800011f7983 */ /* 0x001ee80000100800 */
[----:B------:R-:W3:Y:S04]  /*3d5e0*/  LDL.LU.64 R52, [R1+0x2378] ;  /* 0x0023780001347983 */ /* 0x000ee80000300a00 */
[----:B------:R-:W3:Y:S04]  /*3d5f0*/  @P2 LDG.E.U16 R79, desc[UR20][R2.64] ;  /* 0x00000014024f2981 */ /* 0x000ee8000c1e1500 */
[----:B------:R-:W3:Y:S04]  /*3d600*/  LDL.LU.64 R56, [R1+0x2370] ;  /* 0x0023700001387983 */ /* 0x000ee80000300a00 */
[----:B------:R-:W3:Y:S04]  /*3d610*/  @P3 LDG.E.U16 R41, desc[UR20][R76.64] ;  /* 0x000000144c293981 */ /* 0x000ee8000c1e1500 */
[----:B------:R-:W3:Y:S04]  /*3d620*/  @P3 LDG.E.U16 R40, desc[UR20][R88.64] ;  /* 0x0000001458283981 */ /* 0x000ee8000c1e1500 */
[----:B----4-:R0:W-:Y:S04]  /*3d630*/  @P5 STL [R1+0x878], R30 ;  /* 0x0008781e01005387 */ /* 0x0101e80000100800 */
[----:B0-----:R-:W4:Y:S01]  /*3d640*/  LDL R30, [R1+0x854] ;  /* 0x00085400011e7983 */ /* 0x001f220000100800 */
[----:B------:R-:W-:-:S03]  /*3d650*/  ISETP.GT.AND P4, PT, R78, 0x36, PT ;  /* 0x000000364e00780c */ /* 0x000fc60003f84270 */
[----:B------:R0:W-:Y:S01]  /*3d660*/  @P5 STL [R1+0x87c], R16 ;  /* 0x00087c1001005387 */ /* 0x0001e20000100800 */
[----:B------:R-:W-:-:S03]  /*3d670*/  ISETP.GT.AND P5, PT, R78, 0x37, PT ;  /* 0x000000374e00780c */ /* 0x000fc60003fa4270 */
[----:B------:R-:W4:Y:S04]  /*3d680*/  LDL.LU.64 R66, [R1+0x2368] ;  /* 0x0023680001427983 */ /* 0x000f280000300a00 */
[----:B0-----:R-:W4:Y:S04]  /*3d690*/  LDL R16, [R1+0x850] ;  /* 0x0008500001107983 */ /* 0x001f280000100800 */
[----:B------:R-:W4:Y:S04]  /*3d6a0*/  LDL.LU.64 R68, [R1+0x2360] ;  /* 0x0023600001447983 */ /* 0x000f280000300a00 */
[----:B--2---:R0:W-:Y:S04]  /*3d6b0*/  @P6 STL [R1+0x874], R92 ;  /* 0x0008745c01006387 */ /* 0x0041e80000100800 */
[----:B---3--:R-:W2:Y:S04]  /*3d6c0*/  @P4 LDG.E.U16 R5, desc[UR20][R32.64] ;  /* 0x0000001420054981 */ /* 0x008ea8000c1e1500 */
[----:B0-----:R-:W3:Y:S04]  /*3d6d0*/  LDL R92, [R1+0x84c] ;  /* 0x00084c00015c7983 */ /* 0x001ee80000100800 */
[----:B------:R0:W-:Y:S01]  /*3d6e0*/  @P6 STL [R1+0x870], R91 ;  /* 0x0008705b01006387 */ /* 0x0001e20000100800 */
[----:B------:R-:W-:-:S03]  /*3d6f0*/  ISETP.GT.AND P6, PT, R78, 0x38, PT ;  /* 0x000000384e00780c */ /* 0x000fc60003fc4270 */
[----:B------:R-:W2:Y:S04]  /*3d700*/  @P4 LDG.E.U16 R21, desc[UR20][R64.64] ;  /* 0x0000001440154981 */ /* 0x000ea8000c1e1500 */
[----:B------:R-:W2:Y:S04]  /*3d710*/  @P5 LDG.E.U16 R4, desc[UR20][R28.64] ;  /* 0x000000141c045981 */ /* 0x000ea8000c1e1500 */
[----:B------:R-:W2:Y:S04]  /*3d720*/  @P5 LDG.E.U16 R7, desc[UR20][R22.64] ;  /* 0x0000001416075981 */ /* 0x000ea8000c1e1500 */
[----:B0-----:R-:W2:Y:S04]  /*3d730*/  LDL R91, [R1+0x848] ;  /* 0x00084800015b7983 */ /* 0x001ea80000100800 */
[----:B------:R-:W2:Y:S04]  /*3d740*/  LDL.LU R93, [R1+0x834] ;  /* 0x00083400015d7983 */ /* 0x000ea80000300800 */
[----:B------:R-:W2:Y:S04]  /*3d750*/  LDL.LU R90, [R1+0x830] ;  /* 0x00083000015a7983 */ /* 0x000ea80000300800 */
[----:B------:R-:W2:Y:S04]  /*3d760*/  LDL.LU.64 R72, [R1+0x2358] ;  /* 0x0023580001487983 */ /* 0x000ea80000300a00 */
[----:B------:R-:W2:Y:S04]  /*3d770*/  @P6 LDG.E.U16 R17, desc[UR20][R26.64] ;  /* 0x000000141a116981 */ /* 0x000ea8000c1e1500 */
[----:B------:R-:W2:Y:S04]  /*3d780*/  LDL.LU.64 R2, [R1+0x2350] ;  /* 0x0023500001027983 */ /* 0x000ea80000300a00 */
[----:B------:R-:W2:Y:S04]  /*3d790*/  @P6 LDG.E.U16 R31, desc[UR20][R42.64] ;  /* 0x000000142a1f6981 */ /* 0x000ea8000c1e1500 */
[----:B------:R0:W-:Y:S04]  /*3d7a0*/  @P2 STL [R1+0x868], R79 ;  /* 0x0008684f01002387 */ /* 0x0001e80000100800 */
[----:B0-----:R-:W2:Y:S04]  /*3d7b0*/  LDL R79, [R1+0x844] ;  /* 0x00084400014f7983 */ /* 0x001ea80000100800 */
[----:B------:R0:W-:Y:S04]  /*3d7c0*/  @P2 STL [R1+0x86c], R0 ;  /* 0x00086c0001002387 */ /* 0x0001e80000100800 */
[----:B------:R-:W2:Y:S04]  /*3d7d0*/  LDL.LU.64 R76, [R1+0x2348] ;  /* 0x00234800014c7983 */ /* 0x000ea80000300a00 */
[----:B0-----:R-:W2:Y:S04]  /*3d7e0*/  LDL R0, [R1+0x840] ;  /* 0x0008400001007983 */ /* 0x001ea80000100800 */
[----:B------:R-:W2:Y:S04]  /*3d7f0*/  LDL.LU.64 R88, [R1+0x2340] ;  /* 0x0023400001587983 */ /* 0x000ea80000300a00 */
[----:B------:R0:W-:Y:S01]  /*3d800*/  @P3 STL [R1+0x864], R41 ;  /* 0x0008642901003387 */ /* 0x0001e20000100800 */
[----:B------:R-:W-:-:S03]  /*3d810*/  ISETP.GT.AND P2, PT, R78, 0x39, PT ;  /* 0x000000394e00780c */ /* 0x000fc60003f44270 */
[----:B0-----:R-:W2:Y:S04]  /*3d820*/  LDL R41, [R1+0x83c] ;  /* 0x00083c0001297983 */ /* 0x001ea80000100800 */
[----:B------:R0:W-:Y:S04]  /*3d830*/  @P3 STL [R1+0x860], R40 ;  /* 0x0008602801003387 */ /* 0x0001e80000100800 */
[----:B0-----:R-:W2:Y:S04]  /*3d840*/  LDL R40, [R1+0x838] ;  /* 0x0008380001287983 */ /* 0x001ea80000100800 */
[----:B----4-:R-:W4:Y:S01]  /*3d850*/  @P2 LDG.E.U16 R30, desc[UR20][R14.64] ;  /* 0x000000140e1e2981 */ /* 0x010f22000c1e1500 */
[----:B------:R-:W-:-:S03]  /*3d860*/  ISETP.GT.AND P3, PT, R78, 0x3a, PT ;  /* 0x0000003a4e00780c */ /* 0x000fc60003f64270 */
[----:B------:R-:W4:Y:S04]  /*3d870*/  LDL.LU.64 R64, [R1+0x2338] ;  /* 0x0023380001407983 */ /* 0x000f280000300a00 */
[----:B------:R-:W4:Y:S06]  /*3d880*/  @P2 LDG.E.U16 R16, desc[UR20][R44.64] ;  /* 0x000000142c102981 */ /* 0x000f2c000c1e1500 */
[----:B---3--:R-:W3:Y:S04]  /*3d890*/  @P3 LDG.E.U16 R92, desc[UR20][R12.64] ;  /* 0x000000140c5c3981 */ /* 0x008ee8000c1e1500 */
[----:B--2---:R0:W-:Y:S04]  /*3d8a0*/  @P4 STL [R1+0xa70], R21 ;  /* 0x000a701501004387 */ /* 0x0041e80000100800 */
[----:B0-----:R-:W2:Y:S04]  /*3d8b0*/  LDL.LU R21, [R1+0x2330] ;  /* 0x0023300001157983 */ /* 0x001ea80000300800 */
[----:B------:R-:W2:Y:S04]  /*3d8c0*/  LDL.LU.64 R32, [R1+0x2328] ;  /* 0x0023280001207983 */ /* 0x000ea80000300a00 */
[----:B------:R-:W-:Y:S01]  /*3d8d0*/  @P4 STL [R1+0xa6c], R5 ;  /* 0x000a6c0501004387 */ /* 0x000fe20000100800 */
[----:B------:R-:W-:-:S03]  /*3d8e0*/  ISETP.GT.AND P4, PT, R78, 0x3b, PT ;  /* 0x0000003b4e00780c */ /* 0x000fc60003f84270 */
[----:B------:R-:W2:Y:S04]  /*3d8f0*/  LDL.LU.64 R28, [R1+0x2320] ;  /* 0x00232000011c7983 */ /* 0x000ea80000300a00 */
[----:B------:R-:W2:Y:S04]  /*3d900*/  LDL.LU.64 R22, [R1+0x2318] ;  /* 0x0023180001167983 */ /* 0x000ea80000300a00 */
[----:B------:R0:W-:Y:S04]  /*3d910*/  @P5 STL [R1+0xa64], R7 ;  /* 0x000a640701005387 */ /* 0x0001e80000100800 */
[----:B------:R-:W-:Y:S01]  /*3d920*/  @P5 STL [R1+0xa68], R4 ;  /* 0x000a680401005387 */ /* 0x000fe20000100800 */
[----:B------:R-:W-:-:S03]  /*3d930*/  ISETP.GT.AND P5, PT, R78, 0x3c, PT ;  /* 0x0000003c4e00780c */ /* 0x000fc60003fa4270 */
[----:B------:R-:W2:Y:S04]  /*3d940*/  LDL.LU.64 R26, [R1+0x2310] ;  /* 0x00231000011a7983 */ /* 0x000ea80000300a00 */
[----:B------:R-:W2:Y:S04]  /*3d950*/  LDL.LU.64 R42, [R1+0x2308] ;  /* 0x00230800012a7983 */ /* 0x000ea80000300a00 */
[----:B------:R-:W2:Y:S04]  /*3d960*/  @P3 LDG.E.U16 R91, desc[UR20][R54.64] ;  /* 0x00000014365b3981 */ /* 0x000ea8000c1e1500 */
[----:B0-----:R-:W2:Y:S04]  /*3d970*/  LDL R7, [R1+0xa60] ;  /* 0x000a600001077983 */ /* 0x001ea80000100800 */
[----:B------:R0:W-:Y:S04]  /*3d980*/  @P6 STL [R1+0x85c], R17 ;  /* 0x00085c1101006387 */ /* 0x0001e80000100800 */
[----:B0-----:R-:W2:Y:S04]  /*3d990*/  LDL R17, [R1+0xa5c] ;  /* 0x000a5c0001117983 */ /* 0x001ea80000100800 */
[----:B------:R0:W-:Y:S01]  /*3d9a0*/  @P6 STL [R1+0x858], R31 ;  /* 0x0008581f01006387 */ /* 0x0001e20000100800 */
[----:B------:R-:W-:-:S03]  /*3d9b0*/  ISETP.GT.AND P6, PT, R78, 0x3d, PT ;  /* 0x0000003d4e00780c */ /* 0x000fc60003fc4270 */
[----:B------:R-:W2:Y:S04]  /*3d9c0*/  @P4 LDG.E.U16 R79, desc[UR20][R58.64] ;  /* 0x000000143a4f4981 */ /* 0x000ea8000c1e1500 */
[----:B------:R-:W2:Y:S04]  /*3d9d0*/  LDL.LU.64 R14, [R1+0x2300] ;  /* 0x00230000010e7983 */ /* 0x000ea80000300a00 */
[----:B------:R-:W2:Y:S04]  /*3d9e0*/  @P4 LDG.E.U16 R0, desc[UR20][R86.64] ;  /* 0x0000001456004981 */ /* 0x000ea8000c1e1500 */
[----:B0-----:R-:W2:Y:S04]  /*3d9f0*/  LDL R31, [R1+0x82c] ;  /* 0x00082c00011f7983 */ /* 0x001ea80000100800 */
[----:B------:R-:W2:Y:S04]  /*3da00*/  @P6 LDG.E.U16 R93, desc[UR20][R80.64] ;  /* 0x00000014505d6981 */ /* 0x000ea8000c1e1500 */
[----:B------:R-:W2:Y:S04]  /*3da10*/  @P6 LDG.E.U16 R90, desc[UR20][R60.64] ;  /* 0x000000143c5a6981 */ /* 0x000ea8000c1e1500 */
[----:B------:R-:W2:Y:S04]  /*3da20*/  @P5 LDG.E.U16 R41, desc[UR20][R84.64] ;  /* 0x0000001454295981 */ /* 0x000ea8000c1e1500 */
[----:B------:R-:W2:Y:S04]  /*3da30*/  @P5 LDG.E.U16 R40, desc[UR20][R82.64] ;  /* 0x0000001452285981 */ /* 0x000ea8000c1e1500 */
[----:B----4-:R0:W-:Y:S04]  /*3da40*/  @P2 STL [R1+0x854], R30 ;  /* 0x0008541e01002387 */ /* 0x0101e80000100800 */
[----:B0-----:R-:W4:Y:S04]  /*3da50*/  LDL R30, [R1+0x828] ;  /* 0x00082800011e7983 */ /* 0x001f280000100800 */
[----:B------:R-:W4:Y:S04]  /*3da60*/  LDL.LU.64 R44, [R1+0x22f8] ;  /* 0x0022f800012c7983 */ /* 0x000f280000300a00 */
[----:B------:R-:W-:Y:S04]  /*3da70*/  @P2 STL [R1+0x850], R16 ;  /* 0x0008501001002387 */ /* 0x000fe80000100800 */
[----:B------:R-:W4:Y:S01]  /*3da80*/  LDL.LU.64 R12, [R1+0x22f0] ;  /* 0x0022f000010c7983 */ /* 0x000f220000300a00 */
[----:B------:R-:W-:-:S03]  /*3da90*/  ISETP.GT.AND P2, PT, R78, 0x3e, PT ;  /* 0x0000003e4e00780c */ /* 0x000fc60003f44270 */
[----:B---3--:R0:W-:Y:S04]  /*3daa0*/  @P3 STL [R1+0x84c], R92 ;  /* 0x00084c5c01003387 */ /* 0x0081e80000100800 */
[----:B0-----:R-:W3:Y:S04]  /*3dab0*/  LDL R92, [R1+0x824] ;  /* 0x00082400015c7983 */ /* 0x001ee80000100800 */
[----:B------:R-:W3:Y:S04]  /*3dac0*/  LDL.LU.64 R54, [R1+0x22e8] ;  /* 0x0022e80001367983 */ /* 0x000ee80000300a00 */
[----:B------:R-:W3:Y:S04]  /*3dad0*/  LDL R16, [R1+0x820] ;  /* 0x0008200001107983 */ /* 0x000ee80000100800 */
[----:B------:R-:W3:Y:S04]  /*3dae0*/  LDL.LU R5, [R1+0x804] ;  /* 0x0008040001057983 */ /* 0x000ee80000300800 */
[----:B------:R-:W3:Y:S04]  /*3daf0*/  LDL.LU R4, [R1+0x800] ;  /* 0x0008000001047983 */ /* 0x000ee80000300800 */
[----:B--2---:R0:W-:Y:S01]  /*3db00*/  @P3 STL [R1+0x848], R91 ;  /* 0x0008485b01003387 */ /* 0x0041e20000100800 */
[----:B------:R-:W-:-:S03]  /*3db10*/  ISETP.GT.AND P3, PT, R78, 0x40, PT ;  /* 0x000000404e00780c */ /* 0x000fc60003f64270 */
[----:B------:R-:W2:Y:S04]  /*3db20*/  LDL.LU.64 R58, [R1+0x22e0] ;  /* 0x0022e000013a7983 */ /* 0x000ea80000300a00 */
[----:B------:R-:W2:Y:S04]  /*3db30*/  @P2 LDG.E.U16 R7, desc[UR20][R24.64] ;  /* 0x0000001418072981 */ /* 0x000ea8000c1e1500 */
[----:B0-----:R-:W2:Y:S04]  /*3db40*/  LDL R91, [R1+0x81c] ;  /* 0x00081c00015b7983 */ /* 0x001ea80000100800 */
[----:B------:R-:W2:Y:S04]  /*3db50*/  @P2 LDG.E.U16 R17, desc[UR20][R10.64] ;  /* 0x000000140a112981 */ /* 0x000ea8000c1e1500 */
[----:B------:R0:W-:Y:S04]  /*3db60*/  @P4 STL [R1+0x844], R79 ;  /* 0x0008444f01004387 */ /* 0x0001e80000100800 */
[----:B0-----:R-:W2:Y:S04]  /*3db70*/  LDL R79, [R1+0x818] ;  /* 0x00081800014f7983 */ /* 0x001ea80000100800 */
[----:B------:R-:W2:Y:S04]  /*3db80*/  LDL.LU.64 R86, [R1+0x22d8] ;  /* 0x0022d80001567983 */ /* 0x000ea80000300a00 */
[----:B------:R-:W-:Y:S04]  /*3db90*/  @P4 STL [R1+0x840], R0 ;  /* 0x0008400001004387 */ /* 0x000fe80000100800 */
[----:B------:R-:W2:Y:S04]  /*3dba0*/  LDL.LU.64 R84, [R1+0x22d0] ;  /* 0x0022d00001547983 */ /* 0x000ea80000300a00 */
[----:B------:R-:W2:Y:S04]  /*3dbb0*/  LDL.LU.64 R82, [R1+0x22c8] ;  /* 0x0022c80001527983 */ /* 0x000ea80000300a00 */
[----:B------:R0:W-:Y:S04]  /*3dbc0*/  @P5 STL [R1+0x83c], R41 ;  /* 0x00083c2901005387 */ /* 0x0001e80000100800 */
[----:B------:R-:W2:Y:S04]  /*3dbd0*/  @P3 LDG.E.U16 R31, desc[UR20][R18.64] ;  /* 0x00000014121f3981 */ /* 0x000ea8000c1e1500 */
[----:B0-----:R-:W2:Y:S04]  /*3dbe0*/  LDL R41, [R1+0x810] ;  /* 0x0008100001297983 */ /* 0x001ea80000100800 */
[----:B------:R0:W-:Y:S04]  /*3dbf0*/  @P5 STL [R1+0x838], R40 ;  /* 0x0008382801005387 */ /* 0x0001e80000100800 */
[----:B------:R-:W2:Y:S04]  /*3dc00*/  LDL.LU.64 R80, [R1+0x22c0] ;  /* 0x0022c00001507983 */ /* 0x000ea80000300a00 */
[----:B0-----:R-:W2:Y:S04]  /*3dc10*/  LDL R40, [R1+0x808] ;  /* 0x0008080001287983 */ /* 0x001ea80000100800 */
[----:B------:R0:W-:Y:S04]  /*3dc20*/  STL [R1+0x1e10], R93 ;  /* 0x001e105d01007387 */ /* 0x0001e80000100800 */
[----:B0-----:R-:W2:Y:S04]  /*3dc30*/  LDL R93, [R1+0x80c] ;  /* 0x00080c00015d7983 */ /* 0x001ea80000100800 */
[----:B------:R-:W2:Y:S04]  /*3dc40*/  LDL.LU.64 R60, [R1+0x22b8] ;  /* 0x0022b800013c7983 */ /* 0x000ea80000300a00 */
[----:B------:R0:W-:Y:S04]  /*3dc50*/  STL [R1+0x1e14], R90 ;  /* 0x001e145a01007387 */ /* 0x0001e80000100800 */
[----:B0-----:R-:W2:Y:S04]  /*3dc60*/  LDL R90, [R1+0x814] ;  /* 0x00081400015a7983 */ /* 0x001ea80000100800 */
[----:B----4-:R-:W4:Y:S01]  /*3dc70*/  @P3 LDG.E.U16 R30, desc[UR20][R36.64] ;  /* 0x00000014241e3981 */ /* 0x010f22000c1e1500 */
[----:B------:R-:W-:-:S02]  /*3dc80*/  ISETP.GT.AND P4, PT, R78, 0x41, PT ;  /* 0x000000414e00780c */ /* 0x000fc40003f84270 */
[C---:B------:R-:W-:Y:S01]  /*3dc90*/  ISETP.GT.AND P5, PT, R78.reuse, 0x42, PT ;  /* 0x000000424e00780c */ /* 0x040fe20003fa4270 */
[----:B------:R-:W4:Y:S01]  /*3dca0*/  LDL.LU.64 R24, [R1+0x22b0] ;  /* 0x0022b00001187983 */ /* 0x000f220000300a00 */
[----:B------:R-:W-:-:S03]  /*3dcb0*/  ISETP.GT.AND P6, PT, R78, 0x43, PT ;  /* 0x000000434e00780c */ /* 0x000fc60003fc4270 */
[----:B------:R-:W4:Y:S06]  /*3dcc0*/  LDL.LU.64 R10, [R1+0x22a8] ;  /* 0x0022a800010a7983 */ /* 0x000f2c0000300a00 */
[----:B---3--:R-:W3:Y:S04]  /*3dcd0*/  @P4 LDG.E.U16 R92, desc[UR20][R34.64] ;  /* 0x00000014225c4981 */ /* 0x008ee8000c1e1500 */
[----:B------:R-:W3:Y:S04]  /*3dce0*/  @P4 LDG.E.U16 R16, desc[UR20][R46.64] ;  /* 0x000000142e104981 */ /* 0x000ee8000c1e1500 */
[----:B--2---:R-:W2:Y:S04]  /*3dcf0*/  @P5 LDG.E.U16 R91, desc[UR20][R48.64] ;  /* 0x00000014305b5981 */ /* 0x004ea8000c1e1500 */
[----:B------:R0:W-:Y:S04]  /*3dd00*/  @P2 STL [R1+0xa5c], R17 ;  /* 0x000a5c1101002387 */ /* 0x0001e80000100800 */
[----:B------:R-:W-:Y:S01]  /*3dd10*/  @P2 STL [R1+0xa60], R7 ;  /* 0x000a600701002387 */ /* 0x000fe20000100800 */
[----:B------:R-:W-:-:S03]  /*3dd20*/  ISETP.GT.AND P2, PT, R78, 0x44, PT ;  /* 0x000000444e00780c */ /* 0x000fc60003f44270 */
[----:B------:R-:W2:Y:S04]  /*3dd30*/  LDL.LU.64 R18, [R1+0x22a0] ;  /* 0x0022a00001127983 */ /* 0x000ea80000300a00 */
[----:B------:R-:W2:Y:S04]  /*3dd40*/  LDL.LU.64 R36, [R1+0x2298] ;  /* 0x0022980001247983 */ /* 0x000ea80000300a00 */
[----:B0-----:R-:W2:Y:S04]  /*3dd50*/  LDL R17, [R1+0x7fc] ;  /* 0x0007fc0001117983 */ /* 0x001ea80000100800 */
[----:B------:R-:W2:Y:S04]  /*3dd60*/  @P5 LDG.E.U16 R79, desc[UR20][R38.64] ;  /* 0x00000014264f5981 */ /* 0x000ea8000c1e1500 */
[----:B------:R0:W-:Y:S04]  /*3dd70*/  @P3 STL [R1+0x82c], R31 ;  /* 0x00082c1f01003387 */ /* 0x0001e80000100800 */
[----:B------:R-:W2:Y:S04]  /*3dd80*/  @P6 LDG.E.U16 R41, desc[UR20][R62.64] ;  /* 0x000000143e296981 */ /* 0x000ea8000c1e1500 */
[----:B0-----:R-:W2:Y:S04]  /*3dd90*/  LDL R31, [R1+0x7f8] ;  /* 0x0007f800011f7983 */ /* 0x001ea80000100800 */
[----:B------:R-:W2:Y:S04]  /*3dda0*/  @P2 LDG.E.U16 R40, desc[UR20][R56.64] ;  /* 0x0000001438282981 */ /* 0x000ea8000c1e1500 */
[----:B------:R-:W2:Y:S04]  /*3ddb0*/  @P2 LDG.E.U16 R93, desc[UR20][R52.64] ;  /* 0x00000014345d2981 */ /* 0x000ea8000c1e1500 */
[----:B------:R-:W2:Y:S04]  /*3ddc0*/  @P6 LDG.E.U16 R90, desc[UR20][R50.64] ;  /* 0x00000014325a6981 */ /* 0x000ea8000c1e1500 */
[----:B----4-:R0:W-:Y:S04]  /*3ddd0*/  @P3 STL [R1+0x828], R30 ;  /* 0x0008281e01003387 */ /* 0x0101e80000100800 */
[----:B------:R-:W4:Y:S04]  /*3dde0*/  LDL.LU.64 R34, [R1+0x2290] ;  /* 0x0022900001227983 */ /* 0x000f280000300a00 */
[----:B0-----:R-:W4:Y:S01]  /*3ddf0*/  LDL R30, [R1+0x7f4] ;  /* 0x0007f400011e7983 */ /* 0x001f220000100800 */
[----:B------:R-:W-:-:S13]  /*3de00*/  ISETP.GT.AND P3, PT, R78, 0x45, PT ;  /* 0x000000454e00780c */ /* 0x000fda0003f64270 */
[----:B------:R-:W4:Y:S04]  /*3de10*/  @P3 LDG.E.U16 R5, desc[UR20][R66.64] ;  /* 0x0000001442053981 */ /* 0x000f28000c1e1500 */
[----:B------:R-:W4:Y:S04]  /*3de20*/  @P3 LDG.E.U16 R4, desc[UR20][R68.64] ;  /* 0x0000001444043981 */ /* 0x000f28000c1e1500 */
[----:B---3--:R0:W-:Y:S04]  /*3de30*/  @P4 STL [R1+0x824], R92 ;  /* 0x0008245c01004387 */ /* 0x0081e80000100800 */
[----:B0-----:R-:W3:Y:S04]  /*3de40*/  LDL R92, [R1+0x7f0] ;  /* 0x0007f000015c7983 */ /* 0x001ee80000100800 */
[----:B------:R-:W3:Y:S04]  /*3de50*/  LDL.LU R7, [R1+0x7d4] ;  /* 0x0007d40001077983 */ /* 0x000ee80000300800 */
[----:B------:R-:W3:Y:S04]  /*3de60*/  LDL.LU R0, [R1+0x7d0] ;  /* 0x0007d00001007983 */ /* 0x000ee80000300800 */
[----:B------:R-:W3:Y:S04]  /*3de70*/  LDL.LU.64 R46, [R1+0x2288] ;  /* 0x00228800012e7983 */ /* 0x000ee80000300a00 */
[----:B------:R0:W-:Y:S01]  /*3de80*/  @P4 STL [R1+0x820], R16 ;  /* 0x0008201001004387 */ /* 0x0001e20000100800 */
[----:B------:R-:W-:-:S03]  /*3de90*/  ISETP.GT.AND P4, PT, R78, 0x48, PT ;  /* 0x000000484e00780c */ /* 0x000fc60003f84270 */
[----:B0-----:R-:W3:Y:S04]  /*3dea0*/  LDL.LU R16, [R1+0x2280] ;  /* 0x0022800001107983 */ /* 0x001ee80000300800 */
[----:B------:R-:W3:Y:S04]  /*3deb0*/  LDL.LU.64 R48, [R1+0x2278] ;  /* 0x0022780001307983 */ /* 0x000ee80000300a00 */
[----:B------:R-:W3:Y:S04]  /*3dec0*/  LDL R38, [R1+0x7ec] ;  /* 0x0007ec0001267983 */ /* 0x000ee80000100800 */
[----:B------:R-:W3:Y:S04]  /*3ded0*/  LDL R39, [R1+0x7e8] ;  /* 0x0007e80001277983 */ /* 0x000ee80000100800 */
[----:B--2---:R0:W-:Y:S04]  /*3dee0*/  @P5 STL [R1+0x81c], R91 ;  /* 0x00081c5b01005387 */ /* 0x0041e80000100800 */
[----:B0-----:R-:W2:Y:S04]  /*3def0*/  LDL R91, [R1+0x7e4] ;  /* 0x0007e400015b7983 */ /* 0x001ea80000100800 */
[----:B------:R-:W2:Y:S04]  /*3df00*/  @P4 LDG.E.U16 R17, desc[UR20][R64.64] ;  /* 0x0000001440114981 */ /* 0x000ea8000c1e1500 */
[----:B------:R0:W-:Y:S01]  /*3df10*/  @P5 STL [R1+0x818], R79 ;  /* 0x0008184f01005387 */ /* 0x0001e20000100800 */
[----:B------:R-:W-:-:S03]  /*3df20*/  ISETP.GT.AND P5, PT, R78, 0x49, PT ;  /* 0x000000494e00780c */ /* 0x000fc60003fa4270 */
[----:B0-----:R-:W2:Y:S04]  /*3df30*/  LDL R79, [R1+0x7e0] ;  /* 0x0007e000014f7983 */ /* 0x001ea80000100800 */
[----:B------:R-:W2:Y:S04]  /*3df40*/  LDL.LU.64 R50, [R1+0x2270] ;  /* 0x0022700001327983 */ /* 0x000ea80000300a00 */
[----:B------:R-:W2:Y:S04]  /*3df50*/  LDL.LU.64 R62, [R1+0x2268] ;  /* 0x00226800013e7983 */ /* 0x000ea80000300a00 */
[----:B------:R-:W2:Y:S04]  /*3df60*/  @P4 LDG.E.U16 R31, desc[UR20][R20.64] ;  /* 0x00000014141f4981 */ /* 0x000ea8000c1e1500 */
[----:B------:R0:W-:Y:S04]  /*3df70*/  @P6 STL [R1+0x810], R41 ;  /* 0x0008102901006387 */ /* 0x0001e80000100800 */
[----:B0-----:R-:W2:Y:S04]  /*3df80*/  LDL R41, [R1+0x7dc] ;  /* 0x0007dc0001297983 */ /* 0x001ea80000100800 */
[----:B------:R-:W-:Y:S04]  /*3df90*/  @P6 STL [R1+0x814], R90 ;  /* 0x0008145a01006387 */ /* 0x000fe80000100800 */
[----:B------:R-:W2:Y:S04]  /*3dfa0*/  LDL.LU.64 R52, [R1+0x2260] ;  /* 0x0022600001347983 */ /* 0x000ea80000300a00 */
[----:B------:R-:W2:Y:S04]  /*3dfb0*/  LDL.LU.64 R56, [R1+0x2258] ;  /* 0x0022580001387983 */ /* 0x000ea80000300a00 */
[----:B------:R0:W-:Y:S04]  /*3dfc0*/  @P2 STL [R1+0x808], R40 ;  /* 0x0008082801002387 */ /* 0x0001e80000100800 */
[----:B0-----:R-:W2:Y:S04]  /*3dfd0*/  LDL R40, [R1+0x7d8] ;  /* 0x0007d80001287983 */ /* 0x001ea80000100800 */
[----:B----4-:R-:W4:Y:S01]  /*3dfe0*/  @P5 LDG.E.U16 R30, desc[UR20][R32.64] ;  /* 0x00000014201e5981 */ /* 0x010f22000c1e1500 */
[----:B------:R-:W-:-:S03]  /*3dff0*/  ISETP.GT.AND P6, PT, R78, 0x4a, PT ;  /* 0x0000004a4e00780c */ /* 0x000fc60003fc4270 */
[----:B------:R0:W-:Y:S01]  /*3e000*/  @P2 STL [R1+0x80c], R93 ;  /* 0x00080c5d01002387 */ /* 0x0001e20000100800 */
[----:B------:R-:W-:-:S03]  /*3e010*/  ISETP.GT.AND P2, PT, R78, 0x4b, PT ;  /* 0x0000004b4e00780c */ /* 0x000fc60003f44270 */
[----:B------:R-:W4:Y:S01]  /*3e020*/  LDL.LU.64 R66, [R1+0x2250] ;  /* 0x0022500001427983 */ /* 0x000f220000300a00 */
[----:B------:R-:W-:-:S03]  /*3e030*/  ISETP.GT.AND P3, PT, R78, 0x4c, PT ;  /* 0x0000004c4e00780c */ /* 0x000fc60003f64270 */
[----:B------:R-:W-:Y:S04]  /*3e040*/  STL [R1+0x1e18], R5 ;  /* 0x001e180501007387 */ /* 0x000fe80000100800 */
[----:B------:R-:W4:Y:S04]  /*3e050*/  LDL.LU.64 R68, [R1+0x2248] ;  /* 0x0022480001447983 */ /* 0x000f280000300a00 */
[----:B------:R-:W4:Y:S04]  /*3e060*/  LDL.LU R90, [R1+0x7b4] ;  /* 0x0007b400015a7983 */ /* 0x000f280000300800 */
[----:B0-----:R-:W4:Y:S04]  /*3e070*/  LDL.LU R93, [R1+0x7b0] ;  /* 0x0007b000015d7983 */ /* 0x001f280000300800 */
[----:B------:R-:W-:Y:S04]  /*3e080*/  STL [R1+0x1e1c], R4 ;  /* 0x001e1c0401007387 */ /* 0x000fe80000100800 */
[----:B---3--:R-:W3:Y:S04]  /*3e090*/  @P5 LDG.E.U16 R92, desc[UR20][R28.64] ;  /* 0x000000141c5c5981 */ /* 0x008ee8000c1e1500 */
[----:B------:R-:W3:Y:S04]  /*3e0a0*/  LDL.LU.64 R64, [R1+0x2240] ;  /* 0x0022400001407983 */ /* 0x000ee80000300a00 */
[----:B------:R-:W3:Y:S04]  /*3e0b0*/  @P6 LDG.E.U16 R38, desc[UR20][R22.64] ;  /* 0x0000001416266981 */ /* 0x000ee8000c1e1500 */
[----:B------:R-:W3:Y:S04]  /*3e0c0*/  @P6 LDG.E.U16 R39, desc[UR20][R26.64] ;  /* 0x000000141a276981 */ /* 0x000ee8000c1e1500 */
[----:B--2---:R-:W2:Y:S04]  /*3e0d0*/  @P2 LDG.E.U16 R91, desc[UR20][R42.64] ;  /* 0x000000142a5b2981 */ /* 0x004ea8000c1e1500 */
[----:B------:R0:W-:Y:S04]  /*3e0e0*/  @P4 STL [R1+0x7fc], R17 ;  /* 0x0007fc1101004387 */ /* 0x0001e80000100800 */
[----:B0-----:R-:W2:Y:S04]  /*3e0f0*/  LDL.LU R17, [R1+0x2238] ;  /* 0x0022380001117983 */ /* 0x001ea80000300800 */
[----:B------:R-:W2:Y:S04]  /*3e100*/  LDL.LU.64 R20, [R1+0x2230] ;  /* 0x0022300001147983 */ /* 0x000ea80000300a00 */
[----:B------:R-:W2:Y:S04]  /*3e110*/  @P2 LDG.E.U16 R79, desc[UR20][R14.64] ;  /* 0x000000140e4f2981 */ /* 0x000ea8000c1e1500 */
[----:B------:R0:W-:Y:S01]  /*3e120*/  @P4 STL [R1+0x7f8], R31 ;  /* 0x0007f81f01004387 */ /* 0x0001e20000100800 */
[----:B------:R-:W-:-:S03]  /*3e130*/  ISETP.GT.AND P4, PT, R78, 0x4d, PT ;  /* 0x0000004d4e00780c */ /* 0x000fc60003f84270 */
[----:B------:R-:W2:Y:S04]  /*3e140*/  LDL.LU.64 R32, [R1+0x2228] ;  /* 0x0022280001207983 */ /* 0x000ea80000300a00 */
[----:B------:R-:W2:Y:S06]  /*3e150*/  @P3 LDG.E.U16 R41, desc[UR20][R44.64] ;  /* 0x000000142c293981 */ /* 0x000eac000c1e1500 */
[----:B------:R-:W2:Y:S04]  /*3e160*/  @P4 LDG.E.U16 R7, desc[UR20][R54.64] ;  /* 0x0000001436074981 */ /* 0x000ea8000c1e1500 */
[----:B------:R-:W2:Y:S04]  /*3e170*/  @P4 LDG.E.U16 R0, desc[UR20][R58.64] ;  /* 0x000000143a004981 */ /* 0x000ea8000c1e1500 */
[----:B------:R-:W2:Y:S04]  /*3e180*/  @P3 LDG.E.U16 R40, desc[UR20][R12.64] ;  /* 0x000000140c283981 */ /* 0x000ea8000c1e1500 */
[----:B----4-:R1:W-:Y:S04]  /*3e190*/  @P5 STL [R1+0x7f4], R30 ;  /* 0x0007f41e01005387 */ /* 0x0103e80000100800 */
[----:B0-----:R-:W4:Y:S04]  /*3e1a0*/  LDL R31, [R1+0x7c4] ;  /* 0x0007c400011f7983 */ /* 0x001f280000100800 */
[----:B------:R-:W4:Y:S04]  /*3e1b0*/  LDL R28, [R1+0x7c0] ;  /* 0x0007c000011c7983 */ /* 0x000f280000100800 */
[----:B-1----:R-:W4:Y:S04]  /*3e1c0*/  LDL R30, [R1+0x7c8] ;  /* 0x0007c800011e7983 */ /* 0x002f280000100800 */
[----:B------:R-:W4:Y:S04]  /*3e1d0*/  LDL R29, [R1+0x7bc] ;  /* 0x0007bc00011d7983 */ /* 0x000f280000100800 */
[----:B---3--:R0:W-:Y:S01]  /*3e1e0*/  @P5 STL [R1+0x7f0], R92 ;  /* 0x0007f05c01005387 */ /* 0x0081e20000100800 */
[----:B------:R-:W-:-:S03]  /*3e1f0*/  ISETP.GT.AND P5, PT, R78, 0x50, PT ;  /* 0x000000504e00780c */ /* 0x000fc60003fa4270 */
[----:B0-----:R-:W3:Y:S04]  /*3e200*/  LDL R92, [R1+0x7b8] ;  /* 0x0007b800015c7983 */ /* 0x001ee80000100800 */
[----:B------:R-:W3:Y:S04]  /*3e210*/  LDL.LU.64 R22, [R1+0x2220] ;  /* 0x0022200001167983 */ /* 0x000ee80000300a00 */
[----:B------:R0:W-:Y:S04]  /*3e220*/  @P6 STL [R1+0x7ec], R38 ;  /* 0x0007ec2601006387 */ /* 0x0001e80000100800 */
[----:B0-----:R-:W3:Y:S04]  /*3e230*/  LDL.LU R38, [R1+0x2218] ;  /* 0x0022180001267983 */ /* 0x001ee80000300800 */
[----:B------:R-:W3:Y:S04]  /*3e240*/  LDL.LU.64 R26, [R1+0x2210] ;  /* 0x00221000011a7983 */ /* 0x000ee80000300a00 */
[----:B------:R0:W-:Y:S04]  /*3e250*/  @P6 STL [R1+0x7e8], R39 ;  /* 0x0007e82701006387 */ /* 0x0001e80000100800 */
[----:B0-----:R-:W3:Y:S04]  /*3e260*/  LDL.LU R39, [R1+0x2208] ;  /* 0x0022080001277983 */ /* 0x001ee80000300800 */
[----:B------:R-:W3:Y:S04]  /*3e270*/  LDL.LU.64 R42, [R1+0x2200] ;  /* 0x00220000012a7983 */ /* 0x000ee80000300a00 */
[----:B--2---:R0:W-:Y:S04]  /*3e280*/  @P2 STL [R1+0x7e4], R91 ;  /* 0x0007e45b01002387 */ /* 0x0041e80000100800 */
[----:B------:R-:W2:Y:S04]  /*3e290*/  LDL R14, [R1+0x7a8] ;  /* 0x0007a800010e7983 */ /* 0x000ea80000100800 */
[----:B0-----:R-:W2:Y:S04]  /*3e2a0*/  LDL R91, [R1+0x7ac] ;  /* 0x0007ac00015b7983 */ /* 0x001ea80000100800 */
[----:B------:R0:W-:Y:S04]  /*3e2b0*/  @P2 STL [R1+0x7e0], R79 ;  /* 0x0007e04f01002387 */ /* 0x0001e80000100800 */
[----:B------:R-:W2:Y:S04]  /*3e2c0*/  LDL.LU.64 R44, [R1+0x21f8] ;  /* 0x0021f800012c7983 */ /* 0x000ea80000300a00 */
[----:B------:R-:W2:Y:S04]  /*3e2d0*/  LDL R15, [R1+0x79c] ;  /* 0x00079c00010f7983 */ /* 0x000ea80000100800 */
[----:B0-----:R-:W2:Y:S04]  /*3e2e0*/  LDL R79, [R1+0x798] ;  /* 0x00079800014f7983 */ /* 0x001ea80000100800 */
[----:B------:R-:W2:Y:S04]  /*3e2f0*/  LDL R12, [R1+0x76c] ;  /* 0x00076c00010c7983 */ /* 0x000ea80000100800 */
[----:B------:R-:W2:Y:S04]  /*3e300*/  LDL R13, [R1+0x768] ;  /* 0x00076800010d7983 */ /* 0x000ea80000100800 */
[----:B------:R0:W-:Y:S04]  /*3e310*/  @P3 STL [R1+0x7dc], R41 ;  /* 0x0007dc2901003387 */ /* 0x0001e80000100800 */
[----:B0-----:R-:W2:Y:S04]  /*3e320*/  LDL R41, [R1+0x73c] ;  /* 0x00073c0001297983 */ /* 0x001ea80000100800 */
[----:B------:R0:W-:Y:S04]  /*3e330*/  @P3 STL [R1+0x7d8], R40 ;  /* 0x0007d82801003387 */ /* 0x0001e80000100800 */
[----:B0-----:R-:W2:Y:S04]  /*3e340*/  LDL R40, [R1+0x738] ;  /* 0x0007380001287983 */ /* 0x001ea80000100800 */
[----:B------:R-:W2:Y:S04]  /*3e350*/  LDL.LU.64 R54, [R1+0x21f0] ;  /* 0x0021f00001367983 */ /* 0x000ea80000300a00 */
[----:B------:R0:W-:Y:S04]  /*3e360*/  STL [R1+0x1e20], R7 ;  /* 0x001e200701007387 */ /* 0x0001e80000100800 */
[----:B0-----:R-:W2:Y:S04]  /*3e370*/  LDL.LU R7, [R1+0x7cc] ;  /* 0x0007cc0001077983 */ /* 0x001ea80000300800 */
[----:B----4-:R-:W4:Y:S01]  /*3e380*/  @P5 LDG.E.U16 R30, desc[UR20][R24.64] ;  /* 0x00000014181e5981 */ /* 0x010f22000c1e1500 */
[----:B------:R-:W-:-:S02]  /*3e390*/  ISETP.GT.AND P6, PT, R78, 0x51, PT ;  /* 0x000000514e00780c */ /* 0x000fc40003fc4270 */
[C---:B------:R-:W-:Y:S01]  /*3e3a0*/  ISETP.GT.AND P2, PT, R78.reuse, 0x52, PT ;  /* 0x000000524e00780c */ /* 0x040fe20003f44270 */
[----:B------:R-:W4:Y:S01]  /*3e3b0*/  LDL.LU.64 R58, [R1+0x21e8] ;  /* 0x0021e800013a7983 */ /* 0x000f220000300a00 */
[C---:B------:R-:W-:Y:S02]  /*3e3c0*/  ISETP.GT.AND P3, PT, R78.reuse, 0x53, PT ;  /* 0x000000534e00780c */ /* 0x040fe40003f64270 */
[C---:B------:R-:W-:Y:S01]  /*3e3d0*/  ISETP.GT.AND P4, PT, R78.reuse, 0x54, PT ;  /* 0x000000544e00780c */ /* 0x040fe20003f84270 */
[----:B------:R-:W-:Y:S06]  /*3e3e0*/  STL [R1+0x1e24], R0 ;  /* 0x001e240001007387 */ /* 0x000fec0000100800 */
[----:B------:R-:W4:Y:S04]  /*3e3f0*/  @P6 LDG.E.U16 R31, desc[UR20][R10.64] ;  /* 0x000000140a1f6981 */ /* 0x000f28000c1e1500 */
[----:B------:R-:W4:Y:S04]  /*3e400*/  @P6 LDG.E.U16 R28, desc[UR20][R18.64] ;  /* 0x00000014121c6981 */ /* 0x000f28000c1e1500 */
[----:B------:R-:W4:Y:S04]  /*3e410*/  @P2 LDG.E.U16 R29, desc[UR20][R36.64] ;  /* 0x00000014241d2981 */ /* 0x000f28000c1e1500 */
[----:B------:R-:W4:Y:S04]  /*3e420*/  @P3 LDG.E.U16 R90, desc[UR20][R46.64] ;  /* 0x000000142e5a3981 */ /* 0x000f28000c1e1500 */
[----:B------:R-:W4:Y:S04]  /*3e430*/  @P3 LDG.E.U16 R93, desc[UR20][R48.64] ;  /* 0x00000014305d3981 */ /* 0x000f28000c1e1500 */
[----:B---3--:R-:W3:Y:S04]  /*3e440*/  @P2 LDG.E.U16 R92, desc[UR20][R34.64] ;  /* 0x00000014225c2981 */ /* 0x008ee8000c1e1500 */
[----:B--2---:R-:W2:Y:S04]  /*3e450*/  @P4 LDG.E.U16 R14, desc[UR20][R62.64] ;  /* 0x000000143e0e4981 */ /* 0x004ea8000c1e1500 */
[----:B------:R-:W2:Y:S04]  /*3e460*/  @P4 LDG.E.U16 R91, desc[UR20][R50.64] ;  /* 0x00000014325b4981 */ /* 0x000ea8000c1e1500 */
[----:B------:R-:W2:Y:S04]  /*3e470*/  @P5 LDG.E.U16 R7, desc[UR20][R60.64] ;  /* 0x000000143c075981 */ /* 0x000ea8000c1e1500 */
[----:B------:R-:W2:Y:S04]  /*3e480*/  LDL.LU.64 R60, [R1+0x21e0] ;  /* 0x0021e000013c7983 */ /* 0x000ea80000300a00 */
[----:B------:R-:W2:Y:S04]  /*3e490*/  LDL.LU.64 R24, [R1+0x21d8] ;  /* 0x0021d80001187983 */ /* 0x000ea80000300a00 */
[----:B----4-:R0:W-:Y:S01]  /*3e4a0*/  @P5 STL [R1+0x7c8], R30 ;  /* 0x0007c81e01005387 */ /* 0x0101e20000100800 */
[----:B------:R-:W-:-:S03]  /*3e4b0*/  ISETP.GT.AND P5, PT, R78, 0x58, PT ;  /* 0x000000584e00780c */ /* 0x000fc60003fa4270 */
[----:B0-----:R-:W4:Y:S10]  /*3e4c0*/  LDL.LU R30, [R1+0x21d0] ;  /* 0x0021d000011e7983 */ /* 0x001f340000300800 */
[----:B------:R-:W4:Y:S04]  /*3e4d0*/  @P5 LDG.E.U16 R15, desc[UR20][R64.64] ;  /* 0x00000014400f5981 */ /* 0x000f28000c1e1500 */
[----:B------:R-:W4:Y:S04]  /*3e4e0*/  LDL.LU.64 R10, [R1+0x21c8] ;  /* 0x0021c800010a7983 */ /* 0x000f280000300a00 */
[----:B------:R0:W-:Y:S04]  /*3e4f0*/  @P6 STL [R1+0x7c4], R31 ;  /* 0x0007c41f01006387 */ /* 0x0001e80000100800 */
[----:B------:R-:W4:Y:S04]  /*3e500*/  @P5 LDG.E.U16 R79, desc[UR20][R16.64] ;  /* 0x00000014104f5981 */ /* 0x000f28000c1e1500 */
[----:B0-----:R-:W4:Y:S04]  /*3e510*/  LDL.LU R31, [R1+0x21c0] ;  /* 0x0021c000011f7983 */ /* 0x001f280000300800 */
[----:B------:R-:W4:Y:S04]  /*3e520*/  LDL.LU.64 R18, [R1+0x21b8] ;  /* 0x0021b80001127983 */ /* 0x000f280000300a00 */
[----:B------:R0:W-:Y:S04]  /*3e530*/  @P6 STL [R1+0x7c0], R28 ;  /* 0x0007c01c01006387 */ /* 0x0001e80000100800 */
[----:B0-----:R-:W4:Y:S04]  /*3e540*/  LDL.LU R28, [R1+0x21b0] ;  /* 0x0021b000011c7983 */ /* 0x001f280000300800 */
[----:B------:R-:W4:Y:S04]  /*3e550*/  LDL.LU.64 R36, [R1+0x21a8] ;  /* 0x0021a80001247983 */ /* 0x000f280000300a00 */
[----:B------:R0:W-:Y:S04]  /*3e560*/  @P2 STL [R1+0x7bc], R29 ;  /* 0x0007bc1d01002387 */ /* 0x0001e80000100800 */
[----:B0-----:R-:W4:Y:S04]  /*3e570*/  LDL.LU R29, [R1+0x21a0] ;  /* 0x0021a000011d7983 */ /* 0x001f280000300800 */
[----:B------:R-:W4:Y:S04]  /*3e580*/  LDL.LU.64 R34, [R1+0x2198] ;  /* 0x0021980001227983 */ /* 0x000f280000300a00 */
[----:B---3--:R0:W-:Y:S04]  /*3e590*/  @P2 STL [R1+0x7b8], R92 ;  /* 0x0007b85c01002387 */ /* 0x0081e80000100800 */
[----:B0-----:R-:W3:Y:S04]  /*3e5a0*/  LDL.LU R92, [R1+0x2190] ;  /* 0x00219000015c7983 */ /* 0x001ee80000300800 */
[----:B------:R-:W3:Y:S04]  /*3e5b0*/  LDL.LU.64 R46, [R1+0x2188] ;  /* 0x00218800012e7983 */ /* 0x000ee80000300a00 */
[----:B------:R-:W-:Y:S04]  /*3e5c0*/  STL [R1+0x1e90], R90 ;  /* 0x001e905a01007387 */ /* 0x000fe80000100800 */
[----:B------:R-:W3:Y:S04]  /*3e5d0*/  LDL.LU.64 R48, [R1+0x2180] ;  /* 0x0021800001307983 */ /* 0x000ee80000300a00 */
[----:B------:R-:W-:Y:S04]  /*3e5e0*/  STL [R1+0x1e94], R93 ;  /* 0x001e945d01007387 */ /* 0x000fe80000100800 */
[----:B------:R-:W3:Y:S04]  /*3e5f0*/  LDL.LU.64 R50, [R1+0x2178] ;  /* 0x0021780001327983 */ /* 0x000ee80000300a00 */
[----:B--2---:R0:W-:Y:S04]  /*3e600*/  @P4 STL [R1+0x7ac], R91 ;  /* 0x0007ac5b01004387 */ /* 0x0041e80000100800 */
[----:B0-----:R-:W2:Y:S04]  /*3e610*/  LDL.LU R91, [R1+0x2170] ;  /* 0x00217000015b7983 */ /* 0x001ea80000300800 */
[----:B------:R-:W2:Y:S04]  /*3e620*/  LDL.LU.64 R62, [R1+0x2168] ;  /* 0x00216800013e7983 */ /* 0x000ea80000300a00 */
[----:B------:R0:W-:Y:S04]  /*3e630*/  @P4 STL [R1+0x7a8], R14 ;  /* 0x0007a80e01004387 */ /* 0x0001e80000100800 */
[----:B0-----:R-:W2:Y:S04]  /*3e640*/  LDL.LU R14, [R1+0x2160] ;  /* 0x00216000010e7983 */ /* 0x001ea80000300800 */
[----:B------:R-:W2:Y:S04]  /*3e650*/  LDL.LU.64 R64, [R1+0x2158] ;  /* 0x0021580001407983 */ /* 0x000ea80000300a00 */
[----:B----4-:R0:W-:Y:S04]  /*3e660*/  @P5 STL [R1+0x79c], R15 ;  /* 0x00079c0f01005387 */ /* 0x0101e80000100800 */
[----:B0-----:R-:W2:Y:S01]  /*3e670*/  LDL.LU R15, [R1+0x2150] ;  /* 0x00215000010f7983 */ /* 0x001ea20000300800 */
[----:B------:R-:W-:-:S02]  /*3e680*/  ISETP.GT.AND P6, PT, R78, 0x60, PT ;  /* 0x000000604e00780c */ /* 0x000fc40003fc4270 */
[C---:B------:R-:W-:Y:S01]  /*3e690*/  ISETP.GT.AND P2, PT, R78.reuse, 0x68, PT ;  /* 0x000000684e00780c */ /* 0x040fe20003f44270 */
[----:B------:R-:W4:Y:S10]  /*3e6a0*/  LDL.LU.64 R16, [R1+0x2148] ;  /* 0x0021480001107983 */ /* 0x000f340000300a00 */
[----:B------:R-:W3:Y:S04]  /*3e6b0*/  @P6 LDG.E.U16 R12, desc[UR20][R24.64] ;  /* 0x00000014180c6981 */ /* 0x000ee8000c1e1500 */
[----:B------:R-:W3:Y:S04]  /*3e6c0*/  @P6 LDG.E.U16 R13, desc[UR20][R10.64] ;  /* 0x000000140a0d6981 */ /* 0x000ee8000c1e1500 */
[----:B--2---:R-:W2:Y:S04]  /*3e6d0*/  @P2 LDG.E.U16 R41, desc[UR20][R14.64] ;  /* 0x000000140e292981 */ /* 0x004ea8000c1e1500 */
[----:B------:R0:W-:Y:S04]  /*3e6e0*/  @P5 STL [R1+0x798], R79 ;  /* 0x0007984f01005387 */ /* 0x0001e80000100800 */
[----:B----4-:R-:W4:Y:S04]  /*3e6f0*/  @P2 LDG.E.U16 R40, desc[UR20][R16.64] ;  /* 0x0000001410282981 */ /* 0x010f28000c1e1500 */
[----:B0-----:R-:W4:Y:S04]  /*3e700*/  LDL.LU R79, [R1+0x2140] ;  /* 0x00214000014f7983 */ /* 0x001f280000300800 */
[----:B------:R-:W4:Y:S04]  /*3e710*/  LDL.LU.64 R24, [R1+0x2138] ;  /* 0x0021380001187983 */ /* 0x000f280000300a00 */
[----:B---3--:R0:W-:Y:S04]  /*3e720*/  @P6 STL [R1+0x76c], R12 ;  /* 0x00076c0c01006387 */ /* 0x0081e80000100800 */
[----:B0-----:R-:W3:Y:S04]  /*3e730*/  LDL.LU R12, [R1+0x2130] ;  /* 0x00213000010c7983 */ /* 0x001ee80000300800 */
[----:B------:R-:W3:Y:S04]  /*3e740*/  LDL.LU.64 R10, [R1+0x2128] ;  /* 0x00212800010a7983 */ /* 0x000ee80000300a00 */
[----:B------:R0:W-:Y:S04]  /*3e750*/  @P6 STL [R1+0x768], R13 ;  /* 0x0007680d01006387 */ /* 0x0001e80000100800 */
[----:B0-----:R-:W3:Y:S04]  /*3e760*/  LDL.LU R13, [R1+0x2120] ;  /* 0x00212000010d7983 */ /* 0x001ee80000300800 */
[----:B------:R-:W3:Y:S04]  /*3e770*/  LDL.LU.64 R14, [R1+0x2118] ;  /* 0x00211800010e7983 */ /* 0x000ee80000300a00 */
[----:B--2---:R0:W-:Y:S04]  /*3e780*/  @P2 STL [R1+0x73c], R41 ;  /* 0x00073c2901002387 */ /* 0x0041e80000100800 */
[----:B0-----:R-:W2:Y:S04]  /*3e790*/  LDL.LU R41, [R1+0x2110] ;  /* 0x0021100001297983 */ /* 0x001ea80000300800 */
[----:B------:R-:W2:Y:S01]  /*3e7a0*/  LDL.LU.64 R16, [R1+0x2108] ;  /* 0x0021080001107983 */ /* 0x000ea20000300a00 */
[----:B------:R-:W-:-:S03]  /*3e7b0*/  ISETP.GT.AND P4, PT, R78, 0x70, PT ;  /* 0x000000704e00780c */ /* 0x000fc60003f84270 */
[----:B----4-:R0:W-:Y:S04]  /*3e7c0*/  @P2 STL [R1+0x738], R40 ;  /* 0x0007382801002387 */ /* 0x0101e80000100800 */
[----:B0-----:R-:W4:Y:S01]  /*3e7d0*/  LDL.LU R40, [R1+0x2100] ;  /* 0x0021000001287983 */ /* 0x001f220000300800 */
[----:B--2---:R-:W-:-:S06]  /*3e7e0*/  PRMT R17, RZ, 0x7610, R17 ;  /* 0x00007610ff117816 */ /* 0x004fcc0000000011 */
[----:B---3--:R-:W2:Y:S01]  /*3e7f0*/  @P4 LDG.E.U16 R17, desc[UR20][R10.64] ;  /* 0x000000140a114981 */ /* 0x008ea2000c1e1500 */
[----:B------:R-:W-:-:S06]  /*3e800*/  PRMT R41, RZ, 0x7610, R41 ;  /* 0x00007610ff297816 */ /* 0x000fcc0000000029 */
[----:B------:R-:W3:Y:S01]  /*3e810*/  @P4 LDG.E.U16 R41, desc[UR20][R12.64] ;  /* 0x000000140c294981 */ /* 0x000ee2000c1e1500 */
[----:B------:R-:W-:Y:S02]  /*3e820*/  ISETP.GT.AND P5, PT, R78, 0x78, PT ;  /* 0x000000784e00780c */ /* 0x000fe40003fa4270 */
[----:B----4-:R-:W-:-:S11]  /*3e830*/  PRMT R40, RZ, 0x7610, R40 ;  /* 0x00007610ff287816 */ /* 0x010fd60000000028 */
[----:B------:R-:W4:Y:S04]  /*3e840*/  @P5 LDG.E.U16 R40, desc[UR20][R14.64] ;  /* 0x000000140e285981 */ /* 0x000f28000c1e1500 */
[----:B--2---:R0:W-:Y:S04]  /*3e850*/  STL [R1+0x70c], R17 ;  /* 0x00070c1101007387 */ /* 0x0041e80000100800 */
[----:B0-----:R-:W2:Y:S04]  /*3e860*/  LDL.LU R17, [R1+0x20fc] ;  /* 0x0020fc0001117983 */ /* 0x001ea80000300800 */
        /* <DEDUP_REMOVED lines=9> */
[----:B---3--:R0:W-:Y:S04]  /*3e900*/  STL [R1+0x708], R41 ;  /* 0x0007082901007387 */ /* 0x0081e80000100800 */
[----:B0-----:R-:W3:Y:S01]  /*3e910*/  LDL.LU R41, [R1+0x20f8] ;  /* 0x0020f80001297983 */ /* 0x001ee20000300800 */
[----:B------:R-:W-:-:S03]  /*3e920*/  PRMT R79, RZ, 0x7610, R79 ;  /* 0x00007610ff4f7816 */ /* 0x000fc6000000004f */
[----:B------:R-:W-:Y:S01]  /*3e930*/  STL [R1+0x192c], R12 ;  /* 0x00192c0c01007387 */ /* 0x000fe20000100800 */
[----:B------:R-:W-:-:S03]  /*3e940*/  ISETP.GT.AND P3, PT, R78, 0x59, PT ;  /* 0x000000594e00780c */ /* 0x000fc60003f64270 */
[----:B------:R-:W-:Y:S04]  /*3e950*/  STL [R1+0x1928], R13 ;  /* 0x0019280d01007387 */ /* 0x000fe80000100800 */
[----:B------:R-:W-:Y:S04]  /*3e960*/  STL.64 [R1+0x1b00], R12 ;  /* 0x001b000c01007387 */ /* 0x000fe80000100a00 */
[----:B------:R-:W-:Y:S04]  /*3e970*/  STL.64 [R1+0x1cf0], R12 ;  /* 0x001cf00c01007387 */ /* 0x000fe80000100a00 */
[----:B------:R-:W-:Y:S04]  /*3e980*/  STL [R1+0x1d08], R13 ;  /* 0x001d080d01007387 */ /* 0x000fe80000100800 */
[----:B------:R-:W-:Y:S04]  /*3e990*/  STL.64 [R1+0x1d40], R12 ;  /* 0x001d400c01007387 */ /* 0x000fe80000100a00 */
[----:B------:R-:W-:Y:S04]  /*3e9a0*/  STL.64 [R1+0x1d70], R12 ;  /* 0x001d700c01007387 */ /* 0x000fe80000100a00 */
[----:B------:R-:W-:Y:S04]  /*3e9b0*/  STL [R1+0x1d80], R13 ;  /* 0x001d800d01007387 */ /* 0x000fe80000100800 */
[----:B------:R-:W-:Y:S04]  /*3e9c0*/  STL [R1+0x1da8], R13 ;  /* 0x001da80d01007387 */ /* 0x000fe80000100800 */
[----:B------:R-:W-:Y:S04]  /*3e9d0*/  STL.64 [R1+0x1dd0], R12 ;  /* 0x001dd00c01007387 */ /* 0x000fe80000100a00 */
[----:B------:R-:W-:Y:S04]  /*3e9e0*/  STL [R1+0x1e28], R13 ;  /* 0x001e280d01007387 */ /* 0x000fe80000100800 */
[----:B----4-:R0:W-:Y:S04]  /*3e9f0*/  STL [R1+0x6dc], R40 ;  /* 0x0006dc2801007387 */ /* 0x0101e80000100800 */
[----:B0-----:R-:W4:Y:S04]  /*3ea00*/  LDL.LU R40, [R1+0x20f4] ;  /* 0x0020f40001287983 */ /* 0x001f280000300800 */
[----:B--2---:R-:W2:Y:S01]  /*3ea10*/  @P5 LDG.E.U16 R79, desc[UR20][R16.64] ;  /* 0x00000014104f5981 */ /* 0x004ea2000c1e1500 */
[----:B---3--:R-:W-:-:S06]  /*3ea20*/  PRMT R41, RZ, 0x7610, R41 ;  /* 0x00007610ff297816 */ /* 0x008fcc0000000029 */
[----:B------:R-:W3:Y:S04]  /*3ea30*/  @P3 LDG.E.U16 R41, desc[UR20][R20.64] ;  /* 0x0000001414293981 */ /* 0x000ee8000c1e1500 */
[----:B------:R-:W-:Y:S04]  /*3ea40*/  STL [R1+0x1934], R14 ;  /* 0x0019340e01007387 */ /* 0x000fe80000100800 */
[----:B------:R-:W-:Y:S04]  /*3ea50*/  STL [R1+0x1b1c], R14 ;  /* 0x001b1c0e01007387 */ /* 0x000fe80000100800 */
[----:B------:R-:W-:Y:S04]  /*3ea60*/  STL [R1+0x1930], R15 ;  /* 0x0019300f01007387 */ /* 0x000fe80000100800 */
[----:B------:R-:W-:Y:S04]  /*3ea70*/  STL [R1+0x1b20], R15 ;  /* 0x001b200f01007387 */ /* 0x000fe80000100800 */
[----:B------:R-:W-:Y:S04]  /*3ea80*/  STL.64 [R1+0x1cf8], R14 ;  /* 0x001cf80e01007387 */ /* 0x000fe80000100a00 */
[----:B------:R-:W-:Y:S04]  /*3ea90*/  STL.64 [R1+0x1d48], R14 ;  /* 0x001d480e01007387 */ /* 0x000fe80000100a00 */
[----:B------:R-:W-:Y:S01]  /*3eaa0*/  STL [R1+0x1e2c], R15 ;  /* 0x001e2c0f01007387 */ /* 0x000fe20000100800 */
[----:B----4-:R-:W-:-:S06]  /*3eab0*/  PRMT R40, RZ, 0x7610, R40 ;  /* 0x00007610ff287816 */ /* 0x010fcc0000000028 */
[----:B------:R-:W4:Y:S04]  /*3eac0*/  @P3 LDG.E.U16 R40, desc[UR20][R32.64] ;  /* 0x0000001420283981 */ /* 0x000f28000c1e1500 */
[----:B--2---:R0:W-:Y:S04]  /*3ead0*/  STL [R1+0x6d8], R79 ;  /* 0x0006d84f01007387 */ /* 0x0041e80000100800 */
[----:B0-----:R-:W2:Y:S04]  /*3eae0*/  LDL.LU R79, [R1+0x20f0] ;  /* 0x0020f000014f7983 */ /* 0x001ea80000300800 */
[----:B------:R-:W-:Y:S04]  /*3eaf0*/  STL [R1+0x193c], R16 ;  /* 0x00193c1001007387 */ /* 0x000fe80000100800 */
[----:B------:R-:W-:Y:S04]  /*3eb00*/  STL [R1+0x1b24], R16 ;  /* 0x001b241001007387 */ /* 0x000fe80000100800 */
[----:B------:R-:W-:Y:S04]  /*3eb10*/  STL [R1+0x1938], R17 ;  /* 0x0019381101007387 */ /* 0x000fe80000100800 */
[----:B------:R-:W-:Y:S04]  /*3eb20*/  STL [R1+0x1b28], R17 ;  /* 0x001b281101007387 */ /* 0x000fe80000100800 */
[----:B------:R-:W-:Y:S04]  /*3eb30*/  STL.64 [R1+0x1d00], R16 ;  /* 0x001d001001007387 */ /* 0x000fe80000100a00 */
[----:B------:R-:W-:Y:S04]  /*3eb40*/  STL.64 [R1+0x1d58], R16 ;  /* 0x001d581001007387 */ /* 0x000fe80000100a00 */
[----:B------:R-:W2:Y:S04]  /*3eb50*/  LDL.LU.64 R20, [R1+0x20e8] ;  /* 0x0020e80001147983 */ /* 0x000ea80000300a00 */
[----:B---3--:R0:W-:Y:S04]  /*3eb60*/  STL [R1+0x794], R41 ;  /* 0x0007942901007387 */ /* 0x0081e80000100800 */
[----:B0-----:R-:W3:Y:S01]  /*3eb70*/  LDL.LU R41, [R1+0x20e0] ;  /* 0x0020e00001297983 */ /* 0x001ee20000300800 */
[----:B------:R-:W-:-:S03]  /*3eb80*/  ISETP.GT.AND P6, PT, R78, 0x61, PT ;  /* 0x000000614e00780c */ /* 0x000fc60003fc4270 */
[----:B------:R-:W3:Y:S04]  /*3eb90*/  LDL.LU.64 R32, [R1+0x20d8] ;  /* 0x0020d80001207983 */ /* 0x000ee80000300a00 */
[----:B----4-:R0:W-:Y:S04]  /*3eba0*/  STL [R1+0x790], R40 ;  /* 0x0007902801007387 */ /* 0x0101e80000100800 */
[----:B0-----:R-:W4:Y:S01]  /*3ebb0*/  LDL.LU R40, [R1+0x20d0] ;  /* 0x0020d00001287983 */ /* 0x001f220000300800 */
[----:B--2---:R-:W-:-:S06]  /*3ebc0*/  PRMT R79, RZ, 0x7610, R79 ;  /* 0x00007610ff4f7816 */ /* 0x004fcc000000004f */
[----:B------:R-:W2:Y:S01]  /*3ebd0*/  @P6 LDG.E.U16 R79, desc[UR20][R30.64] ;  /* 0x000000141e4f6981 */ /* 0x000ea2000c1e1500 */
[----:B------:R-:W-:-:S03]  /*3ebe0*/  ISETP.GT.AND P2, PT, R78, 0x69, PT ;  /* 0x000000694e00780c */ /* 0x000fc60003f44270 */
[----:B------:R-:W2:Y:S01]  /*3ebf0*/  LDL.LU.64 R30, [R1+0x20c8] ;  /* 0x0020c800011e7983 */ /* 0x000ea20000300a00 */
[----:B---3--:R-:W-:-:S06]  /*3ec00*/  PRMT R41, RZ, 0x7610, R41 ;  /* 0x00007610ff297816 */ /* 0x008fcc0000000029 */
[----:B------:R-:W3:Y:S01]  /*3ec10*/  @P6 LDG.E.U16 R41, desc[UR20][R18.64] ;  /* 0x0000001412296981 */ /* 0x000ee2000c1e1500 */
[----:B----4-:R-:W-:-:S06]  /*3ec20*/  PRMT R40, RZ, 0x7610, R40 ;  /* 0x00007610ff287816 */ /* 0x010fcc0000000028 */
[----:B------:R-:W4:Y:S04]  /*3ec30*/  @P2 LDG.E.U16 R40, desc[UR20][R24.64] ;  /* 0x0000001418282981 */ /* 0x000f28000c1e1500 */
[----:B--2---:R0:W-:Y:S04]  /*3ec40*/  STL [R1+0x764], R79 ;  /* 0x0007644f01007387 */ /* 0x0041e80000100800 */
[----:B0-----:R-:W2:Y:S04]  /*3ec50*/  LDL.LU R79, [R1+0x20c0] ;  /* 0x0020c000014f7983 */ /* 0x001ea80000300800 */
[----:B------:R-:W2:Y:S04]  /*3ec60*/  LDL.LU.64 R18, [R1+0x20b8] ;  /* 0x0020b80001127983 */ /* 0x000ea80000300a00 */
[----:B---3--:R0:W-:Y:S04]  /*3ec70*/  STL [R1+0x760], R41 ;  /* 0x0007602901007387 */ /* 0x0081e80000100800 */
[----:B0-----:R-:W3:Y:S04]  /*3ec80*/  LDL.LU R41, [R1+0x20b0] ;  /* 0x0020b00001297983 */ /* 0x001ee80000300800 */
[----:B------:R-:W2:Y:S04]  /*3ec90*/  LDL.LU.64 R24, [R1+0x20a8] ;  /* 0x0020a80001187983 */ /* 0x000ea80000300a00 */
[----:B----4-:R0:W-:Y:S04]  /*3eca0*/  STL [R1+0x734], R40 ;  /* 0x0007342801007387 */ /* 0x0101e80000100800 */
[----:B0-----:R-:W4:Y:S01]  /*3ecb0*/  LDL.LU R40, [R1+0x20a0] ;  /* 0x0020a00001287983 */ /* 0x001f220000300800 */
[----:B--2---:R-:W-:-:S06]  /*3ecc0*/  PRMT R24, RZ, 0x7610, R24 ;  /* 0x00007610ff187816 */ /* 0x004fcc0000000018 */
[----:B------:R-:W2:Y:S04]  /*3ecd0*/  @P2 LDG.E.U16 R24, desc[UR20][R20.64] ;  /* 0x0000001414182981 */ /* 0x000ea8000c1e1500 */
[----:B------:R-:W2:Y:S01]  /*3ece0*/  LDL.LU.64 R20, [R1+0x2098] ;  /* 0x0020980001147983 */ /* 0x000ea20000300a00 */
[----:B------:R-:W-:Y:S02]  /*3ecf0*/  ISETP.GT.AND P3, PT, R78, 0x71, PT ;  /* 0x000000714e00780c */ /* 0x000fe40003f64270 */
[----:B---3--:R-:W-:-:S11]  /*3ed00*/  PRMT R41, RZ, 0x7610, R41 ;  /* 0x00007610ff297816 */ /* 0x008fd60000000029 */
[----:B------:R-:W3:Y:S01]  /*3ed10*/  @P3 LDG.E.U16 R41, desc[UR20][R18.64] ;  /* 0x0000001412293981 */ /* 0x000ee2000c1e1500 */
[----:B------:R-:W-:Y:S02]  /*3ed20*/  ISETP.GT.AND P4, PT, R78, 0x5a, PT ;  /* 0x0000005a4e00780c */ /* 0x000fe40003f84270 */
[----:B------:R-:W-:-:S11]  /*3ed30*/  PRMT R25, RZ, 0x7610, R25 ;  /* 0x00007610ff197816 */ /* 0x000fd60000000019 */
[----:B------:R-:W3:Y:S01]  /*3ed40*/  @P4 LDG.E.U16 R25, desc[UR20][R22.64] ;  /* 0x0000001416194981 */ /* 0x000ee2000c1e1500 */
[----:B----4-:R-:W-:-:S06]  /*3ed50*/  PRMT R40, RZ, 0x7610, R40 ;  /* 0x00007610ff287816 */ /* 0x010fcc0000000028 */
[----:B--2---:R-:W2:Y:S04]  /*3ed60*/  @P3 LDG.E.U16 R40, desc[UR20][R20.64] ;  /* 0x0000001414283981 */ /* 0x004ea8000c1e1500 */
[----:B------:R0:W-:Y:S04]  /*3ed70*/  STL [R1+0x730], R24 ;  /* 0x0007301801007387 */ /* 0x0001e80000100800 */
[----:B0-----:R-:W4:Y:S04]  /*3ed80*/  LDL.LU R24, [R1+0x2090] ;  /* 0x0020900001187983 */ /* 0x001f280000300800 */
[----:B---3--:R0:W-:Y:S04]  /*3ed90*/  STL [R1+0x704], R41 ;  /* 0x0007042901007387 */ /* 0x0081e80000100800 */
[----:B0-----:R-:W3:Y:S04]  /*3eda0*/  LDL.LU R41, [R1+0x208c] ;  /* 0x00208c0001297983 */ /* 0x001ee80000300800 */
[----:B------:R-:W-:Y:S04]  /*3edb0*/  STL [R1+0x1944], R18 ;  /* 0x0019441201007387 */ /* 0x000fe80000100800 */
[----:B------:R-:W-:Y:S04]  /*3edc0*/  STL [R1+0x1b2c], R18 ;  /* 0x001b2c1201007387 */ /* 0x000fe80000100800 */
[----:B------:R-:W-:Y:S04]  /*3edd0*/  STL [R1+0x1940], R19 ;  /* 0x0019401301007387 */ /* 0x000fe80000100800 */
[----:B------:R-:W-:Y:S04]  /*3ede0*/  STL [R1+0x1b30], R19 ;  /* 0x001b301301007387 */ /* 0x000fe80000100800 */
[----:B------:R-:W-:Y:S04]  /*3edf0*/  STL.64 [R1+0x1d10], R18 ;  /* 0x001d101201007387 */ /* 0x000fe80000100a00 */
[----:B------:R-:W-:Y:S04]  /*3ee00*/  STL [R1+0x1dac], R19 ;  /* 0x001dac1301007387 */ /* 0x000fe80000100800 */
[----:B--2---:R0:W-:Y:S04]  /*3ee10*/  STL [R1+0x700], R40 ;  /* 0x0007002801007387 */ /* 0x0041e80000100800 */
[----:B0-----:R-:W2:Y:S04]  /*3ee20*/  LDL.LU R40, [R1+0x2088] ;  /* 0x0020880001287983 */ /* 0x001ea80000300800 */
[----:B------:R-:W-:Y:S04]  /*3ee30*/  STL [R1+0x194c], R20 ;  /* 0x00194c1401007387 */ /* 0x000fe80000100800 */
[----:B------:R-:W-:Y:S04]  /*3ee40*/  STL [R1+0x1b34], R20 ;  /* 0x001b341401007387 */ /* 0x000fe80000100800 */
[----:B------:R-:W-:Y:S04]  /*3ee50*/  STL [R1+0x1e30], R20 ;  /* 0x001e301401007387 */ /* 0x000fe80000100800 */
[----:B------:R-:W-:Y:S04]  /*3ee60*/  STL [R1+0x1948], R21 ;  /* 0x0019481501007387 */ /* 0x000fe80000100800 */
[----:B------:R-:W-:Y:S04]  /*3ee70*/  STL [R1+0x1b38], R21 ;  /* 0x001b381501007387 */ /* 0x000fe80000100800 */
[----:B------:R-:W-:Y:S04]  /*3ee80*/  STL [R1+0x1e34], R21 ;  /* 0x001e341501007387 */ /* 0x000fe80000100800 */
[----:B------:R-:W4:Y:S04]  /*3ee90*/  LDL.LU.64 R22, [R1+0x2080] ;  /* 0x0020800001167983 */ /* 0x000f280000300a00 */
[----:B------:R0:W-:Y:S04]  /*3eea0*/  STL [R1+0x78c], R25 ;  /* 0x00078c1901007387 */ /* 0x0001e80000100800 */
[----:B0-----:R-:W4:Y:S01]  /*3eeb0*/  LDL.LU R25, [R1+0x207c] ;  /* 0x00207c0001197983 */ /* 0x001f220000300800 */
[----:B------:R-:W-:-:S02]  /*3eec0*/  ISETP.GT.AND P5, PT, R78, 0x79, PT ;  /* 0x000000794e00780c */ /* 0x000fc40003fa4270 */
[----:B---3--:R-:W-:Y:S02]  /*3eed0*/  PRMT R41, RZ, 0x7610, R41 ;  /* 0x00007610ff297816 */ /* 0x008fe40000000029 */
[----:B------:R-:W-:Y:S02]  /*3eee0*/  PRMT R13, RZ, 0x7610, R13 ;  /* 0x00007610ff0d7816 */ /* 0x000fe4000000000d */
[----:B--2---:R-:W-:-:S06]  /*3eef0*/  PRMT R40, RZ, 0x7610, R40 ;  /* 0x00007610ff287816 */ /* 0x004fcc0000000028 */
[----:B------:R-:W2:Y:S04]  /*3ef00*/  @P4 LDG.E.U16 R40, desc[UR20][R26.64] ;  /* 0x000000141a284981 */ /* 0x000ea8000c1e1500 */
[----:B----4-:R-:W3:Y:S04]  /*3ef10*/  @P5 LDG.E.U16 R41, desc[UR20][R22.64] ;  /* 0x0000001416295981 */ /* 0x010ee8000c1e1500 */
[----:B------:R-:W4:Y:S04]  /*3ef20*/  @P5 LDG.E.U16 R13, desc[UR20][R24.64] ;  /* 0x00000014180d5981 */ /* 0x000f28000c1e1500 */
[----:B---3--:R0:W-:Y:S04]  /*3ef30*/  STL [R1+0x6d4], R41 ;  /* 0x0006d42901007387 */ /* 0x0081e80000100800 */
[----:B0-----:R-:W3:Y:S04]  /*3ef40*/  LDL.LU R41, [R1+0x2078] ;  /* 0x0020780001297983 */ /* 0x001ee80000300800 */
        /* <DEDUP_REMOVED lines=13> */
[----:B------:R-:W4:Y:S04]  /*3f020*/  LDL.LU.64 R26, [R1+0x2070] ;  /* 0x00207000011a7983 */ /* 0x000f280000300a00 */
[----:B--2---:R0:W-:Y:S04]  /*3f030*/  STL [R1+0x788], R40 ;  /* 0x0007882801007387 */ /* 0x0041e80000100800 */
[----:B0-----:R-:W2:Y:S01]  /*3f040*/  LDL.LU R40, [R1+0x2068] ;  /* 0x0020680001287983 */ /* 0x001ea20000300800 */
[----:B------:R-:W-:-:S02]  /*3f050*/  ISETP.GT.AND P6, PT, R78, 0x62, PT ;  /* 0x000000624e00780c */ /* 0x000fc40003fc4270 */
[----:B------:R-:W-:Y:S02]  /*3f060*/  ISETP.GT.AND P3, PT, R78, 0x6a, PT ;  /* 0x0000006a4e00780c */ /* 0x000fe40003f64270 */
[----:B---3--:R-:W-:-:S09]  /*3f070*/  PRMT R41, RZ, 0x7610, R41 ;  /* 0x00007610ff297816 */ /* 0x008fd20000000029 */
[----:B------:R-:W3:Y:S01]  /*3f080*/  @P6 LDG.E.U16 R41, desc[UR20][R28.64] ;  /* 0x000000141c296981 */ /* 0x000ee2000c1e1500 */
[----:B----4-:R-:W-:-:S06]  /*3f090*/  PRMT R27, RZ, 0x7610, R27 ;  /* 0x00007610ff1b7816 */ /* 0x010fcc000000001b */
[----:B------:R-:W4:Y:S01]  /*3f0a0*/  @P6 LDG.E.U16 R27, desc[UR20][R36.64] ;  /* 0x00000014241b6981 */ /* 0x000f22000c1e1500 */
[----:B--2---:R-:W-:-:S03]  /*3f0b0*/  PRMT R40, RZ, 0x7610, R40 ;  /* 0x00007610ff287816 */ /* 0x004fc60000000028 */
[----:B------:R-:W2:Y:S04]  /*3f0c0*/  LDL.LU.64 R36, [R1+0x2060] ;  /* 0x0020600001247983 */ /* 0x000ea80000300a00 */
[----:B------:R-:W2:Y:S04]  /*3f0d0*/  @P3 LDG.E.U16 R40, desc[UR20][R32.64] ;  /* 0x0000001420283981 */ /* 0x000ea8000c1e1500 */
[----:B----4-:R0:W-:Y:S04]  /*3f0e0*/  STL [R1+0x75c], R27 ;  /* 0x00075c1b01007387 */ /* 0x0101e80000100800 */
[----:B0-----:R-:W4:Y:S04]  /*3f0f0*/  LDL.LU R27, [R1+0x2058] ;  /* 0x00205800011b7983 */ /* 0x001f280000300800 */
[----:B------:R-:W4:Y:S04]  /*3f100*/  LDL.LU.64 R28, [R1+0x2050] ;  /* 0x00205000011c7983 */ /* 0x000f280000300a00 */
[----:B---3--:R0:W-:Y:S04]  /*3f110*/  STL [R1+0x758], R41 ;  /* 0x0007582901007387 */ /* 0x0081e80000100800 */
[----:B0-----:R-:W3:Y:S04]  /*3f120*/  LDL.LU R41, [R1+0x2048] ;  /* 0x0020480001297983 */ /* 0x001ee80000300800 */
[----:B------:R-:W4:Y:S04]  /*3f130*/  LDL.LU.64 R32, [R1+0x2040] ;  /* 0x0020400001207983 */ /* 0x000f280000300a00 */
[----:B--2---:R0:W-:Y:S04]  /*3f140*/  STL [R1+0x72c], R40 ;  /* 0x00072c2801007387 */ /* 0x0041e80000100800 */
[----:B0-----:R-:W2:Y:S01]  /*3f150*/  LDL.LU R40, [R1+0x2038] ;  /* 0x0020380001287983 */ /* 0x001ea20000300800 */
[----:B------:R-:W-:-:S02]  /*3f160*/  ISETP.GT.AND P4, PT, R78, 0x72, PT ;  /* 0x000000724e00780c */ /* 0x000fc40003f84270 */
[----:B---3--:R-:W-:Y:S02]  /*3f170*/  PRMT R41, RZ, 0x7610, R41 ;  /* 0x00007610ff297816 */ /* 0x008fe40000000029 */
[----:B----4-:R-:W-:-:S09]  /*3f180*/  PRMT R33, RZ, 0x7610, R33 ;  /* 0x00007610ff217816 */ /* 0x010fd20000000021 */
[----:B------:R-:W3:Y:S04]  /*3f190*/  @P4 LDG.E.U16 R41, desc[UR20][R26.64] ;  /* 0x000000141a294981 */ /* 0x000ee8000c1e1500 */
[----:B------:R-:W4:Y:S01]  /*3f1a0*/  @P3 LDG.E.U16 R33, desc[UR20][R30.64] ;  /* 0x000000141e213981 */ /* 0x000f22000c1e1500 */
[----:B--2---:R-:W-:-:S03]  /*3f1b0*/  PRMT R40, RZ, 0x7610, R40 ;  /* 0x00007610ff287816 */ /* 0x004fc60000000028 */
[----:B------:R-:W2:Y:S04]  /*3f1c0*/  LDL.LU.64 R30, [R1+0x2030] ;  /* 0x00203000011e7983 */ /* 0x000ea80000300a00 */
[----:B------:R-:W2:Y:S01]  /*3f1d0*/  @P4 LDG.E.U16 R40, desc[UR20][R28.64] ;  /* 0x000000141c284981 */ /* 0x000ea2000c1e1500 */
[----:B------:R-:W-:-:S03]  /*3f1e0*/  ISETP.GT.AND P5, PT, R78, 0x7a, PT ;  /* 0x0000007a4e00780c */ /* 0x000fc60003fa4270 */
[----:B----4-:R0:W-:Y:S04]  /*3f1f0*/  STL [R1+0x728], R33 ;  /* 0x0007282101007387 */ /* 0x0101e80000100800 */
[----:B0-----:R-:W4:Y:S04]  /*3f200*/  LDL.LU R33, [R1+0x2028] ;  /* 0x0020280001217983 */ /* 0x001f280000300800 */
        /* <DEDUP_REMOVED lines=8> */
[----:B--2---:R0:W-:Y:S04]  /*3f290*/  STL [R1+0x6f8], R40 ;  /* 0x0006f82801007387 */ /* 0x0041e80000100800 */
[----:B0-----:R-:W2:Y:S01]  /*3f2a0*/  LDL.LU R40, [R1+0x2020] ;  /* 0x0020200001287983 */ /* 0x001ea20000300800 */
[----:B------:R-:W-:-:S02]  /*3f2b0*/  PRMT R93, RZ, 0x7610, R93 ;  /* 0x00007610ff5d7816 */ /* 0x000fc4000000005d */
[----:B------:R-:W-:Y:S02]  /*3f2c0*/  PRMT R90, RZ, 0x7610, R90 ;  /* 0x00007610ff5a7816 */ /* 0x000fe4000000005a */
[C---:B------:R-:W-:Y:S02]  /*3f2d0*/  ISETP.GT.AND P2, PT, R78.reuse, 0x5b, PT ;  /* 0x0000005b4e00780c */ /* 0x040fe40003f44270 */
[----:B------:R-:W3:Y:S01]  /*3f2e0*/  @P5 LDG.E.U16 R93, desc[UR20][R30.64] ;  /* 0x000000141e5d5981 */ /* 0x000ee2000c1e1500 */
[----:B------:R-:W-:Y:S02]  /*3f2f0*/  ISETP.GT.AND P3, PT, R78, 0x5c, PT ;  /* 0x0000005c4e00780c */ /* 0x000fe40003f64270 */
[----:B------:R-:W-:Y:S02]  /*3f300*/  PRMT R5, RZ, 0x7610, R5 ;  /* 0x00007610ff057816 */ /* 0x000fe40000000005 */
[----:B------:R-:W-:-:S06]  /*3f310*/  PRMT R4, RZ, 0x7610, R4 ;  /* 0x00007610ff047816 */ /* 0x000fcc0000000004 */
[----:B------:R-:W3:Y:S04]  /*3f320*/  @P2 LDG.E.U16 R5, desc[UR20][R38.64] ;  /* 0x0000001426052981 */ /* 0x000ee8000c1e1500 */
[----:B------:R-:W3:Y:S04]  /*3f330*/  @P2 LDG.E.U16 R4, desc[UR20][R42.64] ;  /* 0x000000142a042981 */ /* 0x000ee8000c1e1500 */
[----:B----4-:R-:W4:Y:S01]  /*3f340*/  @P5 LDG.E.U16 R90, desc[UR20][R32.64] ;  /* 0x00000014205a5981 */ /* 0x010f22000c1e1500 */
[----:B--2---:R-:W-:-:S06]  /*3f350*/  PRMT R40, RZ, 0x7610, R40 ;  /* 0x00007610ff287816 */ /* 0x004fcc0000000028 */
[----:B------:R-:W2:Y:S04]  /*3f360*/  @P3 LDG.E.U16 R40, desc[UR20][R44.64] ;  /* 0x000000142c283981 */ /* 0x000ea8000c1e1500 */
        /* <DEDUP_REMOVED lines=12> */
[----:B------:R-:W-:Y:S01]  /*3f430*/  STL [R1+0x1e5c], R31 ;  /* 0x001e5c1f01007387 */ /* 0x000fe20000100800 */
[----:B------:R-:W-:-:S02]  /*3f440*/  ISETP.GT.AND P4, PT, R78, 0x63, PT ;  /* 0x000000634e00780c */ /* 0x000fc40003f84270 */
[----:B------:R-:W-:Y:S02]  /*3f450*/  PRMT R41, RZ, 0x7610, R41 ;  /* 0x00007610ff297816 */ /* 0x000fe40000000029 */
[----:B------:R-:W-:-:S04]  /*3f460*/  PRMT R0, RZ, 0x7610, R0 ;  /* 0x00007610ff007816 */ /* 0x000fc80000000000 */
[----:B------:R-:W3:Y:S05]  /*3f470*/  @P3 LDG.E.U16 R41, desc[UR20][R54.64] ;  /* 0x0000001436293981 */ /* 0x000eea000c1e1500 */
[----:B------:R-:W3:Y:S04]  /*3f480*/  @P4 LDG.E.U16 R0, desc[UR20][R34.64] ;  /* 0x0000001422004981 */ /* 0x000ee8000c1e1500 */
        /* <DEDUP_REMOVED lines=8> */
[----:B------:R-:W-:Y:S04]  /*3f510*/  STL [R1+0x1ea0], R5 ;  /* 0x001ea00501007387 */ /* 0x000fe80000100800 */
[----:B------:R-:W4:Y:S04]  /*3f520*/  LDL.LU.64 R42, [R1+0x2010] ;  /* 0x00201000012a7983 */ /* 0x000f280000300a00 */
[----:B------:R-:W-:Y:S04]  /*3f530*/  STL [R1+0x1ea4], R4 ;  /* 0x001ea40401007387 */ /* 0x000fe80000100800 */
[----:B------:R-:W4:Y:S04]  /*3f540*/  LDL.LU.64 R44, [R1+0x2008] ;  /* 0x00200800012c7983 */ /* 0x000f280000300a00 */
[----:B--2---:R0:W-:Y:S04]  /*3f550*/  STL [R1+0x77c], R40 ;  /* 0x00077c2801007387 */ /* 0x0041e80000100800 */
[----:B0-----:R-:W2:Y:S04]  /*3f560*/  LDL.LU R40, [R1+0x2000] ;  /* 0x0020000001287983 */ /* 0x001ea80000300800 */
[----:B------:R-:W4:Y:S04]  /*3f570*/  LDL.LU.64 R54, [R1+0x1ff8] ;  /* 0x001ff80001367983 */ /* 0x000f280000300a00 */
[----:B---3--:R0:W-:Y:S04]  /*3f580*/  STL [R1+0x778], R41 ;  /* 0x0007782901007387 */ /* 0x0081e80000100800 */
[----:B0-----:R-:W3:Y:S04]  /*3f590*/  LDL.LU R41, [R1+0x1ff0] ;  /* 0x001ff00001297983 */ /* 0x001ee80000300800 */
[----:B------:R-:W3:Y:S04]  /*3f5a0*/  LDL.LU.64 R34, [R1+0x1fe8] ;  /* 0x001fe80001227983 */ /* 0x000ee80000300a00 */
[----:B------:R-:W-:Y:S01]  /*3f5b0*/  STL [R1+0x1ea8], R0 ;  /* 0x001ea80001007387 */ /* 0x000fe20000100800 */
[----:B--2---:R-:W-:-:S06]  /*3f5c0*/  PRMT R40, RZ, 0x7610, R40 ;  /* 0x00007610ff287816 */ /* 0x004fcc0000000028 */
[----:B------:R-:W2:Y:S04]  /*3f5d0*/  @P4 LDG.E.U16 R40, desc[UR20][R46.64] ;  /* 0x000000142e284981 */ /* 0x000ea8000c1e1500 */
[----:B------:R-:W3:Y:S01]  /*3f5e0*/  LDL.LU.64 R46, [R1+0x1fe0] ;  /* 0x001fe000012e7983 */ /* 0x000ee20000300a00 */
[----:B------:R-:W-:-:S03]  /*3f5f0*/  ISETP.GT.AND P6, PT, R78, 0x6b, PT ;  /* 0x0000006b4e00780c */ /* 0x000fc60003fc4270 */
[----:B--2---:R0:W-:Y:S04]  /*3f600*/  STL [R1+0x750], R40 ;  /* 0x0007502801007387 */ /* 0x0041e80000100800 */
[----:B0-----:R-:W2:Y:S01]  /*3f610*/  LDL.LU R40, [R1+0x1fd8] ;  /* 0x001fd80001287983 */ /* 0x001ea20000300800 */
[----:B---3--:R-:W-:-:S06]  /*3f620*/  PRMT R47, RZ, 0x7610, R47 ;  /* 0x00007610ff2f7816 */ /* 0x008fcc000000002f */
[----:B------:R-:W3:Y:S01]  /*3f630*/  @P6 LDG.E.U16 R47, desc[UR20][R36.64] ;  /* 0x00000014242f6981 */ /* 0x000ee2000c1e1500 */
[----:B------:R-:W-:Y:S02]  /*3f640*/  ISETP.GT.AND P2, PT, R78, 0x73, PT ;  /* 0x000000734e00780c */ /* 0x000fe40003f44270 */
[----:B------:R-:W-:-:S06]  /*3f650*/  PRMT R41, RZ, 0x7610, R41 ;  /* 0x00007610ff297816 */ /* 0x000fcc0000000029 */
[----:B----4-:R-:W4:Y:S04]  /*3f660*/  @P6 LDG.E.U16 R41, desc[UR20][R38.64] ;  /* 0x0000001426296981 */ /* 0x010f28000c1e1500 */
[----:B------:R-:W4:Y:S01]  /*3f670*/  LDL.LU.64 R36, [R1+0x1fd0] ;  /* 0x001fd00001247983 */ /* 0x000f220000300a00 */
[----:B--2---:R-:W-:-:S06]  /*3f680*/  PRMT R40, RZ, 0x7610, R40 ;  /* 0x00007610ff287816 */ /* 0x004fcc0000000028 */
[----:B------:R-:W2:Y:S04]  /*3f690*/  @P2 LDG.E.U16 R40, desc[UR20][R34.64] ;  /* 0x0000001422282981 */ /* 0x000ea8000c1e1500 */
[----:B---3--:R0:W-:Y:S04]  /*3f6a0*/  STL [R1+0x724], R47 ;  /* 0x0007242f01007387 */ /* 0x0081e80000100800 */
[----:B0-----:R-:W3:Y:S04]  /*3f6b0*/  LDL.LU R47, [R1+0x1fc8] ;  /* 0x001fc800012f7983 */ /* 0x001ee80000300800 */
[----:B------:R-:W3:Y:S04]  /*3f6c0*/  LDL.LU.64 R38, [R1+0x1fc0] ;  /* 0x001fc00001267983 */ /* 0x000ee80000300a00 */
[----:B----4-:R0:W-:Y:S04]  /*3f6d0*/  STL [R1+0x720], R41 ;  /* 0x0007202901007387 */ /* 0x0101e80000100800 */
[----:B0-----:R-:W4:Y:S04]  /*3f6e0*/  LDL.LU R41, [R1+0x1fb8] ;  /* 0x001fb80001297983 */ /* 0x001f280000300800 */
[----:B--2---:R0:W-:Y:S04]  /*3f6f0*/  STL [R1+0x6f4], R40 ;  /* 0x0006f42801007387 */ /* 0x0041e80000100800 */
[----:B0-----:R-:W2:Y:S04]  /*3f700*/  LDL.LU R40, [R1+0x1fb4] ;  /* 0x001fb40001287983 */ /* 0x001ea80000300800 */
[----:B------:R-:W-:Y:S04]  /*3f710*/  STL [R1+0x1984], R34 ;  /* 0x0019842201007387 */ /* 0x000fe80000100800 */
[----:B------:R-:W-:Y:S01]  /*3f720*/  STL [R1+0x1b6c], R34 ;  /* 0x001b6c2201007387 */ /* 0x000fe20000100800 */
[----:B---3--:R-:W-:-:S03]  /*3f730*/  PRMT R39, RZ, 0x7610, R39 ;  /* 0x00007610ff277816 */ /* 0x008fc60000000027 */
[----:B------:R-:W-:Y:S04]  /*3f740*/  STL [R1+0x1e68], R34 ;  /* 0x001e682201007387 */ /* 0x000fe80000100800 */
[----:B------:R-:W-:Y:S04]  /*3f750*/  STL [R1+0x1980], R35 ;  /* 0x0019802301007387 */ /* 0x000fe80000100800 */
[----:B------:R-:W-:Y:S04]  /*3f760*/  STL [R1+0x1b70], R35 ;  /* 0x001b702301007387 */ /* 0x000fe80000100800 */
[----:B------:R-:W-:Y:S04]  /*3f770*/  STL [R1+0x1e6c], R35 ;  /* 0x001e6c2301007387 */ /* 0x000fe80000100800 */
[----:B------:R0:W-:Y:S04]  /*3f780*/  STL.S16 [R1+0x6c0], R39 ;  /* 0x0006c02701007387 */ /* 0x0001e80000100600 */
[----:B0-----:R-:W3:Y:S01]  /*3f790*/  LDL.LU R39, [R1+0x1fb0] ;  /* 0x001fb00001277983 */ /* 0x001ee20000300800 */
[----:B------:R-:W-:-:S02]  /*3f7a0*/  ISETP.GT.AND P4, PT, R78, 0x7b, PT ;  /* 0x0000007b4e00780c */ /* 0x000fc40003f84270 */
[----:B----4-:R-:W-:Y:S02]  /*3f7b0*/  PRMT R41, RZ, 0x7610, R41 ;  /* 0x00007610ff297816 */ /* 0x010fe40000000029 */
[----:B--2---:R-:W-:-:S06]  /*3f7c0*/  PRMT R40, RZ, 0x7610, R40 ;  /* 0x00007610ff287816 */ /* 0x004fcc0000000028 */
[----:B------:R-:W2:Y:S04]  /*3f7d0*/  @P2 LDG.E.U16 R40, desc[UR20][R36.64] ;  /* 0x0000001424282981 */ /* 0x000ea8000c1e1500 */
[----:B---3--:R-:W3:Y:S04]  /*3f7e0*/  @P4 LDG.E.U16 R41, desc[UR20][R38.64] ;  /* 0x0000001426294981 */ /* 0x008ee8000c1e1500 */
[----:B--2---:R0:W-:Y:S04]  /*3f7f0*/  STL [R1+0x6f0], R40 ;  /* 0x0006f02801007387 */ /* 0x0041e80000100800 */
[----:B0-----:R-:W2:Y:S04]  /*3f800*/  LDL.LU R40, [R1+0x1fac] ;  /* 0x001fac0001287983 */ /* 0x001ea80000300800 */
[----:B------:R-:W-:Y:S04]  /*3f810*/  STL [R1+0x198c], R36 ;  /* 0x00198c2401007387 */ /* 0x000fe80000100800 */
[----:B------:R-:W-:Y:S04]  /*3f820*/  STL [R1+0x1b74], R36 ;  /* 0x001b742401007387 */ /* 0x000fe80000100800 */
[----:B------:R0:W-:Y:S04]  /*3f830*/  STL [R1+0x1e70], R36 ;  /* 0x001e702401007387 */ /* 0x0001e80000100800 */
[----:B0-----:R-:W2:Y:S04]  /*3f840*/  LDL.LU R36, [R1+0x6c0] ;  /* 0x0006c00001247983 */ /* 0x001ea80000300800 */
[----:B------:R-:W-:Y:S04]  /*3f850*/  STL [R1+0x1988], R37 ;  /* 0x0019882501007387 */ /* 0x000fe80000100800 */
[----:B------:R-:W-:Y:S04]  /*3f860*/  STL [R1+0x1b78], R37 ;  /* 0x001b782501007387 */ /* 0x000fe80000100800 */
[----:B------:R-:W-:Y:S04]  /*3f870*/  STL [R1+0x1e74], R37 ;  /* 0x001e742501007387 */ /* 0x000fe80000100800 */
[----:B---3--:R0:W-:Y:S04]  /*3f880*/  STL [R1+0x6c4], R41 ;  /* 0x0006c42901007387 */ /* 0x0081e80000100800 */
[----:B0-----:R-:W2:Y:S01]  /*3f890*/  LDL.LU R41, [R1+0x1fa8] ;  /* 0x001fa80001297983 */ /* 0x001ea20000300800 */
[----:B------:R-:W-:-:S02]  /*3f8a0*/  ISETP.GT.AND P3, PT, R78, 0x64, PT ;  /* 0x000000644e00780c */ /* 0x000fc40003f64270 */
[----:B------:R-:W-:Y:S02]  /*3f8b0*/  ISETP.GT.AND P5, PT, R78, 0x6c, PT ;  /* 0x0000006c4e00780c */ /* 0x000fe40003fa4270 */
[----:B------:R-:W-:Y:S02]  /*3f8c0*/  PRMT R34, RZ, 0x7610, R34 ;  /* 0x00007610ff227816 */ /* 0x000fe40000000022 */
[----:B------:R-:W-:Y:S02]  /*3f8d0*/  PRMT R33, RZ, 0x7610, R33 ;  /* 0x00007610ff217816 */ /* 0x000fe40000000021 */
[----:B------:R-:W-:-:S05]  /*3f8e0*/  PRMT R32, RZ, 0x7610, R32 ;  /* 0x00007610ff207816 */ /* 0x000fca0000000020 */
[----:B------:R-:W3:Y:S04]  /*3f8f0*/  @P3 LDG.E.U16 R34, desc[UR20][R48.64] ;  /* 0x0000001430223981 */ /* 0x000ee8000c1e1500 */
[----:B------:R-:W4:Y:S04]  /*3f900*/  @P3 LDG.E.U16 R33, desc[UR20][R50.64] ;  /* 0x0000001432213981 */ /* 0x000f28000c1e1500 */
[----:B------:R-:W3:Y:S04]  /*3f910*/  @P5 LDG.E.U16 R32, desc[UR20][R42.64] ;  /* 0x000000142a205981 */ /* 0x000ee8000c1e1500 */
[----:B--2---:R-:W2:Y:S04]  /*3f920*/  @P4 LDG.E.U16 R36, desc[UR20][R40.64] ;  /* 0x0000001428244981 */ /* 0x004ea8000c1e1500 */
[----:B------:R-:W-:Y:S04]  /*3f930*/  STL [R1+0x1994], R38 ;  /* 0x0019942601007387 */ /* 0x000fe80000100800 */
[----:B------:R-:W-:Y:S04]  /*3f940*/  STL [R1+0x1b7c], R38 ;  /* 0x001b7c2601007387 */ /* 0x000fe80000100800 */
        /* <DEDUP_REMOVED lines=11> */
[----:B------:R-:W2:Y:S04]  /*3fa00*/  LDL.LU.64 R48, [R1+0x1fa0] ;  /* 0x001fa00001307983 */ /* 0x000ea80000300a00 */
[----:B---3--:R-:W-:Y:S04]  /*3fa10*/  STL [R1+0x1e8c], R34 ;  /* 0x001e8c2201007387 */ /* 0x008fe80000100800 */
[----:B------:R-:W3:Y:S04]  /*3fa20*/  LDL.LU.64 R50, [R1+0x1f98] ;  /* 0x001f980001327983 */ /* 0x000ee80000300a00 */
[----:B----4-:R-:W-:Y:S04]  /*3fa30*/  STL [R1+0x1eac], R33 ;  /* 0x001eac2101007387 */ /* 0x010fe80000100800 */
[----:B------:R-:W-:Y:S04]  /*3fa40*/  STL [R1+0x1eb0], R32 ;  /* 0x001eb02001007387 */ /* 0x000fe80000100800 */
[----:B------:R-:W-:Y:S01]  /*3fa50*/  STL [R1+0x19a4], R42 ;  /* 0x0019a42a01007387 */ /* 0x000fe20000100800 */
[----:B------:R-:W-:-:S03]  /*3fa60*/  ISETP.GT.AND P2, PT, R78, 0x55, PT ;  /* 0x000000554e00780c */ /* 0x000fc60003f44270 */
[----:B------:R-:W-:Y:S04]  /*3fa70*/  STL [R1+0x1b8c], R42 ;  /* 0x001b8c2a01007387 */ /* 0x000fe80000100800 */
[----:B------:R-:W-:Y:S04]  /*3fa80*/  STL [R1+0x1eb4], R42 ;  /* 0x001eb42a01007387 */ /* 0x000fe80000100800 */
[----:B------:R-:W-:Y:S04]  /*3fa90*/  STL [R1+0x19a0], R43 ;  /* 0x0019a02b01007387 */ /* 0x000fe80000100800 */
[----:B------:R-:W-:Y:S04]  /*3faa0*/  STL [R1+0x1b90], R43 ;  /* 0x001b902b01007387 */ /* 0x000fe80000100800 */
[----:B------:R-:W-:Y:S04]  /*3fab0*/  STL [R1+0x1eb8], R43 ;  /* 0x001eb82b01007387 */ /* 0x000fe80000100800 */
[----:B------:R-:W-:Y:S04]  /*3fac0*/  STL [R1+0x19ac], R44 ;  /* 0x0019ac2c01007387 */ /* 0x000fe80000100800 */
[----:B------:R-:W-:Y:S01]  /*3fad0*/  STL [R1+0x1b94], R44 ;  /* 0x001b942c01007387 */ /* 0x000fe20000100800 */
[----:B------:R-:W-:-:S03]  /*3fae0*/  PRMT R8, RZ, 0x7610, R8 ;  /* 0x00007610ff087816 */ /* 0x000fc60000000008 */
[----:B------:R-:W-:Y:S04]  /*3faf0*/  STL [R1+0x19a8], R45 ;  /* 0x0019a82d01007387 */ /* 0x000fe80000100800 */
[----:B------:R-:W-:Y:S04]  /*3fb00*/  STL [R1+0x1b98], R45 ;  /* 0x001b982d01007387 */ /* 0x000fe80000100800 */
[----:B------:R-:W-:Y:S04]  /*3fb10*/  STL [R1+0x19b4], R46 ;  /* 0x0019b42e01007387 */ /* 0x000fe80000100800 */
[----:B------:R-:W-:Y:S04]  /*3fb20*/  STL [R1+0x1b9c], R46 ;  /* 0x001b9c2e01007387 */ /* 0x000fe80000100800 */
[----:B------:R-:W-:Y:S04]  /*3fb30*/  STL [R1+0x19b0], R47 ;  /* 0x0019b02f01007387 */ /* 0x000fe80000100800 */
[----:B------:R-:W-:Y:S04]  /*3fb40*/  STL [R1+0x1ba0], R47 ;  /* 0x001ba02f01007387 */ /* 0x000fe80000100800 */
[----:B------:R-:W4:Y:S04]  /*3fb50*/  @P2 LDG.E.U16 R8, desc[UR20][R52.64] ;  /* 0x0000001434082981 */ /* 0x000f28000c1e1500 */
[----:B--2---:R-:W-:Y:S04]  /*3fb60*/  STL [R1+0x19bc], R48 ;  /* 0x0019bc3001007387 */ /* 0x004fe80000100800 */
[----:B------:R-:W-:Y:S04]  /*3fb70*/  STL [R1+0x1ba4], R48 ;  /* 0x001ba43001007387 */ /* 0x000fe80000100800 */
[----:B------:R-:W-:Y:S04]  /*3fb80*/  STL [R1+0x19b8], R49 ;  /* 0x0019b83101007387 */ /* 0x000fe80000100800 */
[----:B------:R-:W-:Y:S04]  /*3fb90*/  STL [R1+0x1ba8], R49 ;  /* 0x001ba83101007387 */ /* 0x000fe80000100800 */
[----:B------:R-:W2:Y:S01]  /*3fba0*/  LDL.LU.64 R52, [R1+0x1f90] ;  /* 0x001f900001347983 */ /* 0x000ea20000300a00 */
[----:B------:R-:W-:-:S02]  /*3fbb0*/  PRMT R31, RZ, 0x7610, R31 ;  /* 0x00007610ff1f7816 */ /* 0x000fc4000000001f */
[----:B------:R-:W-:Y:S01]  /*3fbc0*/  ISETP.GT.AND P4, PT, R78, 0x74, PT ;  /* 0x000000744e00780c */ /* 0x000fe20003f84270 */
[----:B---3--:R-:W-:Y:S01]  /*3fbd0*/  STL [R1+0x19c4], R50 ;  /* 0x0019c43201007387 */ /* 0x008fe20000100800 */
[----:B------:R-:W-:-:S03]  /*3fbe0*/  PRMT R30, RZ, 0x7610, R30 ;  /* 0x00007610ff1e7816 */ /* 0x000fc6000000001e */
[----:B------:R-:W3:Y:S01]  /*3fbf0*/  @P5 LDG.E.U16 R31, desc[UR20][R44.64] ;  /* 0x000000142c1f5981 */ /* 0x000ee2000c1e1500 */
[----:B------:R-:W-:Y:S02]  /*3fc00*/  ISETP.GT.AND P5, PT, R78, 0x5d, PT ;  /* 0x0000005d4e00780c */ /* 0x000fe40003fa4270 */
[----:B------:R-:W-:Y:S01]  /*3fc10*/  PRMT R29, RZ, 0x7610, R29 ;  /* 0x00007610ff1d7816 */ /* 0x000fe2000000001d */
[----:B------:R-:W-:Y:S01]  /*3fc20*/  STL [R1+0x1bac], R50 ;  /* 0x001bac3201007387 */ /* 0x000fe20000100800 */
[----:B------:R-:W-:-:S03]  /*3fc30*/  PRMT R6, RZ, 0x7610, R6 ;  /* 0x00007610ff067816 */ /* 0x000fc60000000006 */
[----:B------:R-:W-:Y:S01]  /*3fc40*/  STL [R1+0x19c0], R51 ;  /* 0x0019c03301007387 */ /* 0x000fe20000100800 */
[----:B------:R-:W-:-:S03]  /*3fc50*/  PRMT R9, RZ, 0x7610, R9 ;  /* 0x00007610ff097816 */ /* 0x000fc60000000009 */
[----:B------:R-:W-:Y:S04]  /*3fc60*/  STL [R1+0x1bb0], R51 ;  /* 0x001bb03301007387 */ /* 0x000fe80000100800 */
[----:B------:R-:W3:Y:S04]  /*3fc70*/  @P4 LDG.E.U16 R30, desc[UR20][R46.64] ;  /* 0x000000142e1e4981 */ /* 0x000ee8000c1e1500 */
[----:B------:R-:W3:Y:S01]  /*3fc80*/  @P4 LDG.E.U16 R29, desc[UR20][R48.64] ;  /* 0x00000014301d4981 */ /* 0x000ee2000c1e1500 */
[----:B------:R-:W-:-:S03]  /*3fc90*/  ISETP.GT.AND P4, PT, R78, 0x65, PT ;  /* 0x000000654e00780c */ /* 0x000fc60003f84270 */
[----:B------:R-:W3:Y:S01]  /*3fca0*/  @P2 LDG.E.U16 R6, desc[UR20][R56.64] ;  /* 0x0000001438062981 */ /* 0x000ee2000c1e1500 */
[----:B------:R-:W-:-:S03]  /*3fcb0*/  PRMT R19, RZ, 0x7610, R19 ;  /* 0x00007610ff137816 */ /* 0x000fc60000000013 */
[----:B------:R-:W3:Y:S01]  /*3fcc0*/  @P5 LDG.E.U16 R9, desc[UR20][R58.64] ;  /* 0x000000143a095981 */ /* 0x000ee2000c1e1500 */
[----:B------:R-:W-:-:S03]  /*3fcd0*/  PRMT R18, RZ, 0x7610, R18 ;  /* 0x00007610ff127816 */ /* 0x000fc60000000012 */
[----:B------:R-:W3:Y:S01]  /*3fce0*/  @P5 LDG.E.U16 R19, desc[UR20][R60.64] ;  /* 0x000000143c135981 */ /* 0x000ee2000c1e1500 */
[----:B------:R-:W-:Y:S02]  /*3fcf0*/  PRMT R17, RZ, 0x7610, R17 ;  /* 0x00007610ff117816 */ /* 0x000fe40000000011 */
[----:B------:R-:W-:Y:S01]  /*3fd00*/  ISETP.GT.AND P2, PT, R78, 0x3f, PT ;  /* 0x0000003f4e00780c */ /* 0x000fe20003f44270 */
[----:B------:R-:W3:Y:S04]  /*3fd10*/  @P4 LDG.E.U16 R18, desc[UR20][R62.64] ;  /* 0x000000143e124981 */ /* 0x000ee8000c1e1500 */
[----:B------:R-:W3:Y:S01]  /*3fd20*/  @P4 LDG.E.U16 R17, desc[UR20][R64.64] ;  /* 0x0000001440114981 */ /* 0x000ee2000c1e1500 */
[----:B------:R-:W-:-:S07]  /*3fd30*/  PRMT R79, RZ, 0x7610, R79 ;  /* 0x00007610ff4f7816 */ /* 0x000fce000000004f */
[----:B------:R-:W3:Y:S04]  /*3fd40*/  @P2 LDG.E.U16 R79, desc[UR20][R74.64] ;  /* 0x000000144a4f2981 */ /* 0x000ee8000c1e1500 */
[----:B--2---:R-:W-:Y:S04]  /*3fd50*/  STL [R1+0x19cc], R52 ;  /* 0x0019cc3401007387 */ /* 0x004fe80000100800 */
[----:B------:R-:W-:Y:S04]  /*3fd60*/  STL [R1+0x1bb4], R52 ;  /* 0x001bb43401007387 */ /* 0x000fe80000100800 */
[----:B------:R-:W-:Y:S04]  /*3fd70*/  STL [R1+0x19c8], R53 ;  /* 0x0019c83501007387 */ /* 0x000fe80000100800 */
[----:B------:R-:W-:Y:S04]  /*3fd80*/  STL [R1+0x1bb8], R53 ;  /* 0x001bb83501007387 */ /* 0x000fe80000100800 */
[----:B------:R-:W2:Y:S04]  /*3fd90*/  LDL.LU.64 R56, [R1+0x1f88] ;  /* 0x001f880001387983 */ /* 0x000ea80000300a00 */
[----:B------:R-:W3:Y:S04]  /*3fda0*/  LDL.LU.64 R58, [R1+0x1f80] ;  /* 0x001f8000013a7983 */ /* 0x000ee80000300a00 */
[----:B------:R-:W3:Y:S04]  /*3fdb0*/  LDL.LU.64 R60, [R1+0x1f78] ;  /* 0x001f7800013c7983 */ /* 0x000ee80000300a00 */
[----:B------:R-:W3:Y:S04]  /*3fdc0*/  LDL.LU.64 R62, [R1+0x1f70] ;  /* 0x001f7000013e7983 */ /* 0x000ee80000300a00 */
[----:B------:R-:W3:Y:S04]  /*3fdd0*/  LDL.LU.64 R64, [R1+0x1f68] ;  /* 0x001f680001407983 */ /* 0x000ee80000300a00 */
        /* <DEDUP_REMOVED lines=24> */
[----:B------:R-:W2:Y:S04]  /*3ff60*/  LDL.LU.64 R74, [R1+0x1f60] ;  /* 0x001f6000014a7983 */ /* 0x000ea80000300a00 */
[----:B------:R0:W-:Y:S04]  /*3ff70*/  STL [R1+0xa54], R79 ;  /* 0x000a544f01007387 */ /* 0x0001e80000100800 */
[----:B0-----:R-:W3:Y:S01]  /*3ff80*/  LDL.LU R79, [R1+0x1f58] ;  /* 0x001f5800014f7983 */ /* 0x001ee20000300800 */
[----:B------:R-:W-:-:S02]  /*3ff90*/  ISETP.GT.AND P5, PT, R78, 0x46, PT ;  /* 0x000000464e00780c */ /* 0x000fc40003fa4270 */
[----:B--2---:R-:W-:Y:S02]  /*3ffa0*/  PRMT R74, RZ, 0x7610, R74 ;  /* 0x00007610ff4a7816 */ /* 0x004fe4000000004a */
[----:B------:R-:W-:-:S04]  /*3ffb0*/  PRMT R75, RZ, 0x7610, R75 ;  /* 0x00007610ff4b7816 */ /* 0x000fc8000000004b */
[----:B------:R-:W2:Y:S05]  /*3ffc0*/  @P2 LDG.E.U16 R74, desc[UR20][R70.64] ;  /* 0x00000014464a2981 */ /* 0x000eaa000c1e1500 */
[----:B------:R-:W4:Y:S01]  /*3ffd0*/  @P5 LDG.E.U16 R75, desc[UR20][R72.64] ;  /* 0x00000014484b5981 */ /* 0x000f22000c1e1500 */
[----:B---3--:R-:W-:Y:S02]  /*3ffe0*/  PRMT R79, RZ, 0x7610, R79 ;  /* 0x00007610ff4f7816 */ /* 0x008fe4000000004f */
[----:B------:R-:W-:Y:S01]  /*3fff0*/  ISETP.GT.AND P3, PT, R78, 0x7c, PT ;  /* 0x0000007c4e00780c */ /* 0x000fe20003f64270 */
[----:B------:R-:W3:Y:S04]  /*40000*/  LDL.LU.64 R70, [R1+0x1f50] ;  /* 0x001f500001467983 */ /* 0x000ee80000300a00 */
[----:B------:R-:W3:Y:S01]  /*40010*/  @P5 LDG.E.U16 R79, desc[UR20][R2.64] ;  /* 0x00000014024f5981 */ /* 0x000ee2000c1e1500 */
[----:B------:R-:W-:-:S02]  /*40020*/  PRMT R28, RZ, 0x7610, R28 ;  /* 0x00007610ff1c7816 */ /* 0x000fc4000000001c */
[----:B------:R-:W-:-:S05]  /*40030*/  PRMT R26, RZ, 0x7610, R26 ;  /* 0x00007610ff1a7816 */ /* 0x000fca000000001a */
[----:B------:R-:W3:Y:S04]  /*40040*/  @P3 LDG.E.U16 R28, desc[UR20][R50.64] ;  /* 0x00000014321c3981 */ /* 0x000ee8000c1e1500 */
[----:B------:R-:W3:Y:S01]  /*40050*/  @P3 LDG.E.U16 R26, desc[UR20][R52.64] ;  /* 0x00000014341a3981 */ /* 0x000ee2000c1e1500 */
[----:B------:R-:W-:Y:S02]  /*40060*/  ISETP.GT.AND P3, PT, R78, 0x75, PT ;  /* 0x000000754e00780c */ /* 0x000fe40003f64270 */
[----:B------:R-:W-:Y:S02]  /*40070*/  PRMT R12, RZ, 0x7610, R12 ;  /* 0x00007610ff0c7816 */ /* 0x000fe4000000000c */
[----:B------:R-:W-:-:S09]  /*40080*/  PRMT R11, RZ, 0x7610, R11 ;  /* 0x00007610ff0b7816 */ /* 0x000fd2000000000b */
[----:B------:R-:W3:Y:S04]  /*40090*/  @P3 LDG.E.U16 R12, desc[UR20][R58.64] ;  /* 0x000000143a0c3981 */ /* 0x000ee8000c1e1500 */
[----:B------:R-:W3:Y:S01]  /*400a0*/  @P3 LDG.E.U16 R11, desc[UR20][R60.64] ;  /* 0x000000143c0b3981 */ /* 0x000ee2000c1e1500 */
[----:B------:R-:W-:Y:S02]  /*400b0*/  ISETP.GT.AND P3, PT, R78, 0x47, PT ;  /* 0x000000474e00780c */ /* 0x000fe40003f64270 */
[----:B------:R-:W-:Y:S02]  /*400c0*/  PRMT R93, RZ, 0x7610, R93 ;  /* 0x00007610ff5d7816 */ /* 0x000fe4000000005d */
[----:B------:R-:W-:-:S09]  /*400d0*/  PRMT R90, RZ, 0x7610, R90 ;  /* 0x00007610ff5a7816 */ /* 0x000fd2000000005a */
[----:B------:R-:W3:Y:S04]  /*400e0*/  @P3 LDG.E.U16 R93, desc[UR20][R76.64] ;  /* 0x000000144c5d3981 */ /* 0x000ee8000c1e1500 */
[----:B------:R-:W3:Y:S04]  /*400f0*/  @P3 LDG.E.U16 R90, desc[UR20][R88.64] ;  /* 0x00000014585a3981 */ /* 0x000ee8000c1e1500 */
[----:B--2---:R0:W-:Y:S04]  /*40100*/  STL [R1+0xa50], R74 ;  /* 0x000a504a01007387 */ /* 0x0041e80000100800 */
[----:B0-----:R-:W2:Y:S04]  /*40110*/  LDL.LU R74, [R1+0x1f48] ;  /* 0x001f4800014a7983 */ /* 0x001ea80000300800 */
[----:B------:R-:W2:Y:S04]  /*40120*/  LDL.LU.64 R72, [R1+0x1f40] ;  /* 0x001f400001487983 */ /* 0x000ea80000300a00 */
[----:B----4-:R0:W-:Y:S04]  /*40130*/  STL [R1+0xa4c], R75 ;  /* 0x000a4c4b01007387 */ /* 0x0101e80000100800 */
[----:B0-----:R-:W4:Y:S04]  /*40140*/  LDL.LU R75, [R1+0x1f38] ;  /* 0x001f3800014b7983 */ /* 0x001f280000300800 */
[----:B------:R-:W4:Y:S04]  /*40150*/  LDL.LU.64 R2, [R1+0x1f30] ;  /* 0x001f300001027983 */ /* 0x000f280000300a00 */
[----:B---3--:R0:W-:Y:S04]  /*40160*/  STL [R1+0xa48], R79 ;  /* 0x000a484f01007387 */ /* 0x0081e80000100800 */
[----:B0-----:R-:W3:Y:S01]  /*40170*/  LDL.LU R79, [R1+0x1f28] ;  /* 0x001f2800014f7983 */ /* 0x001ee20000300800 */
[----:B------:R-:W-:-:S02]  /*40180*/  ISETP.GT.AND P6, PT, R78, 0x6d, PT ;  /* 0x0000006d4e00780c */ /* 0x000fc40003fc4270 */
[----:B------:R-:W-:Y:S01]  /*40190*/  ISETP.GT.AND P4, PT, R78, 0x7d, PT ;  /* 0x0000007d4e00780c */ /* 0x000fe20003f84270 */
[----:B------:R-:W3:Y:S01]  /*401a0*/  LDL.LU.64 R76, [R1+0x1f20] ;  /* 0x001f2000014c7983 */ /* 0x000ee20000300a00 */
[----:B------:R-:W-:Y:S02]  /*401b0*/  PRMT R16, RZ, 0x7610, R16 ;  /* 0x00007610ff107816 */ /* 0x000fe40000000010 */
[----:B------:R-:W-:Y:S01]  /*401c0*/  PRMT R14, RZ, 0x7610, R14 ;  /* 0x00007610ff0e7816 */ /* 0x000fe2000000000e */
[----:B------:R-:W3:Y:S01]  /*401d0*/  LDL.LU.64 R88, [R1+0x1f18] ;  /* 0x001f180001587983 */ /* 0x000ee20000300a00 */
[----:B------:R-:W-:Y:S02]  /*401e0*/  PRMT R92, RZ, 0x7610, R92 ;  /* 0x00007610ff5c7816 */ /* 0x000fe4000000005c */
[----:B------:R-:W-:-:S03]  /*401f0*/  PRMT R91, RZ, 0x7610, R91 ;  /* 0x00007610ff5b7816 */ /* 0x000fc6000000005b */
[----:B------:R-:W3:Y:S01]  /*40200*/  @P6 LDG.E.U16 R16, desc[UR20][R54.64] ;  /* 0x0000001436106981 */ /* 0x000ee2000c1e1500 */
[----:B------:R-:W-:-:S03]  /*40210*/  ISETP.GT.AND P2, PT, R78, 0x4f, PT ;  /* 0x0000004f4e00780c */ /* 0x000fc60003f44270 */
[----:B------:R-:W3:Y:S01]  /*40220*/  @P6 LDG.E.U16 R14, desc[UR20][R56.64] ;  /* 0x00000014380e6981 */ /* 0x000ee2000c1e1500 */
[----:B------:R-:W-:-:S03]  /*40230*/  ISETP.GT.AND P6, PT, R78, 0x4e, PT ;  /* 0x0000004e4e00780c */ /* 0x000fc60003fc4270 */
[----:B------:R-:W3:Y:S01]  /*40240*/  @P4 LDG.E.U16 R92, desc[UR20][R62.64] ;  /* 0x000000143e5c4981 */ /* 0x000ee2000c1e1500 */
[----:B------:R-:W-:-:S03]  /*40250*/  ISETP.GT.AND P3, PT, R78, 0x57, PT ;  /* 0x000000574e00780c */ /* 0x000fc60003f64270 */
[----:B------:R-:W3:Y:S01]  /*40260*/  @P4 LDG.E.U16 R91, desc[UR20][R64.64] ;  /* 0x00000014405b4981 */ /* 0x000ee2000c1e1500 */
[C---:B------:R-:W-:Y:S02]  /*40270*/  ISETP.GT.AND P4, PT, R78.reuse, 0x56, PT ;  /* 0x000000564e00780c */ /* 0x040fe40003f84270 */
[----:B------:R-:W-:Y:S02]  /*40280*/  PRMT R43, RZ, 0x7610, R43 ;  /* 0x00007610ff2b7816 */ /* 0x000fe4000000002b */
[----:B------:R-:W-:Y:S02]  /*40290*/  PRMT R42, RZ, 0x7610, R42 ;  /* 0x00007610ff2a7816 */ /* 0x000fe4000000002a */
[----:B------:R-:W-:Y:S02]  /*402a0*/  PRMT R41, RZ, 0x7610, R41 ;  /* 0x00007610ff297816 */ /* 0x000fe40000000029 */
[----:B------:R-:W-:Y:S01]  /*402b0*/  ISETP.GT.AND P5, PT, R78, 0x5e, PT ;  /* 0x0000005e4e00780c */ /* 0x000fe20003fa4270 */
[----:B------:R-:W3:Y:S01]  /*402c0*/  @P6 LDG.E.U16 R43, desc[UR20][R84.64] ;  /* 0x00000014542b6981 */ /* 0x000ee2000c1e1500 */
[----:B------:R-:W-:-:S02]  /*402d0*/  PRMT R40, RZ, 0x7610, R40 ;  /* 0x00007610ff287816 */ /* 0x000fc40000000028 */
[----:B------:R-:W-:Y:S01]  /*402e0*/  PRMT R39, RZ, 0x7610, R39 ;  /* 0x00007610ff277816 */ /* 0x000fe20000000027 */
[----:B------:R-:W3:Y:S01]  /*402f0*/  @P2 LDG.E.U16 R42, desc[UR20][R82.64] ;  /* 0x00000014522a2981 */ /* 0x000ee2000c1e1500 */
[----:B------:R-:W-:Y:S02]  /*40300*/  PRMT R35, RZ, 0x7610, R35 ;  /* 0x00007610ff237816 */ /* 0x000fe40000000023 */
[----:B------:R-:W-:Y:S01]  /*40310*/  PRMT R34, RZ, 0x7610, R34 ;  /* 0x00007610ff227816 */ /* 0x000fe20000000022 */
[----:B------:R-:W3:Y:S01]  /*40320*/  @P2 LDG.E.U16 R41, desc[UR20][R80.64] ;  /* 0x0000001450292981 */ /* 0x000ee2000c1e1500 */
[----:B------:R-:W-:Y:S02]  /*40330*/  PRMT R33, RZ, 0x7610, R33 ;  /* 0x00007610ff217816 */ /* 0x000fe40000000021 */
[----:B------:R-:W-:Y:S01]  /*40340*/  PRMT R32, RZ, 0x7610, R32 ;  /* 0x00007610ff207816 */ /* 0x000fe20000000020 */
[----:B------:R-:W3:Y:S04]  /*40350*/  @P4 LDG.E.U16 R40, desc[UR20][R66.64] ;  /* 0x0000001442284981 */ /* 0x000ee8000c1e1500 */
[----:B------:R-:W3:Y:S04]  /*40360*/  @P4 LDG.E.U16 R39, desc[UR20][R68.64] ;  /* 0x0000001444274981 */ /* 0x000ee8000c1e1500 */
[----:B------:R-:W3:Y:S04]  /*40370*/  @P3 LDG.E.U16 R35, desc[UR20][R70.64] ;  /* 0x0000001446233981 */ /* 0x000ee8000c1e1500 */
[----:B--2---:R-:W2:Y:S04]  /*40380*/  @P3 LDG.E.U16 R34, desc[UR20][R72.64] ;  /* 0x0000001448223981 */ /* 0x004ea8000c1e1500 */
[----:B----4-:R-:W4:Y:S04]  /*40390*/  @P5 LDG.E.U16 R33, desc[UR20][R74.64] ;  /* 0x000000144a215981 */ /* 0x010f28000c1e1500 */
[----:B------:R0:W2:Y:S01]  /*403a0*/  @P5 LDG.E.U16 R32, desc[UR20][R2.64] ;  /* 0x0000001402205981 */ /* 0x0000a2000c1e1500 */
[----:B---3--:R-:W-:-:S06]  /*403b0*/  PRMT R79, RZ, 0x7610, R79 ;  /* 0x00007610ff4f7816 */ /* 0x008fcc000000004f */
[----:B------:R-:W3:Y:S04]  /*403c0*/  @P6 LDG.E.U16 R79, desc[UR20][R86.64] ;  /* 0x00000014564f6981 */ /* 0x000ee8000c1e1500 */
[----:B------:R-:W2:Y:S04]  /*403d0*/  LDL.LU.64 R86, [R1+0x1f10] ;  /* 0x001f100001567983 */ /* 0x000ea80000300a00 */
[----:B------:R-:W4:Y:S04]  /*403e0*/  LDL.LU.64 R84, [R1+0x1f08] ;  /* 0x001f080001547983 */ /* 0x000f280000300a00 */
[----:B------:R-:W4:Y:S04]  /*403f0*/  LDL.LU.64 R82, [R1+0x1f00] ;  /* 0x001f000001527983 */ /* 0x000f280000300a00 */
[----:B------:R-:W4:Y:S04]  /*40400*/  LDL.LU.64 R80, [R1+0x1ef8] ;  /* 0x001ef80001507983 */ /* 0x000f280000300a00 */
[----:B------:R-:W4:Y:S04]  /*40410*/  LDL.LU.64 R66, [R1+0x1ef0] ;  /* 0x001ef00001427983 */ /* 0x000f280000300a00 */
[----:B------:R-:W4:Y:S04]  /*40420*/  LDL.LU.64 R68, [R1+0x1ee8] ;  /* 0x001ee80001447983 */ /* 0x000f280000300a00 */
[----:B------:R-:W4:Y:S04]  /*40430*/  LDL.LU.64 R70, [R1+0x1ee0] ;  /* 0x001ee00001467983 */ /* 0x000f280000300a00 */
[----:B------:R-:W4:Y:S04]  /*40440*/  LDL.LU.64 R72, [R1+0x1ed8] ;  /* 0x001ed80001487983 */ /* 0x000f280000300a00 */
[----:B------:R-:W-:Y:S04]  /*40450*/  STL [R1+0xa44], R93 ;  /* 0x000a445d01007387 */ /* 0x000fe80000100800 */
[----:B------:R-:W-:Y:S04]  /*40460*/  STL [R1+0xa40], R90 ;  /* 0x000a405a01007387 */ /* 0x000fe80000100800 */
[----:B------:R-:W4:Y:S04]  /*40470*/  LDL.LU.64 R74, [R1+0x1ed0] ;  /* 0x001ed000014a7983 */ /* 0x000f280000300a00 */
[----:B------:R-:W0:Y:S01]  /*40480*/  LDL.LU.64 R2, [R1+0x1ec8] ;  /* 0x001ec80001027983 */ /* 0x000e220000300a00 */
[----:B------:R-:W-:-:S02]  /*40490*/  ISETP.GT.AND P2, PT, R78, 0x5f, PT ;  /* 0x0000005f4e00780c */ /* 0x000fc40003f44270 */
[----:B------:R-:W-:Y:S02]  /*404a0*/  ISETP.GT.AND P3, PT, R78, 0x67, PT ;  /* 0x000000674e00780c */ /* 0x000fe40003f64270 */
[----:B------:R-:W-:-:S09]  /*404b0*/  PRMT R27, RZ, 0x7610, R27 ;  /* 0x00007610ff1b7816 */ /* 0x000fd2000000001b */
[----:B------:R-:W4:Y:S01]  /*404c0*/  @P2 LDG.E.U16 R27, desc[UR20][R76.64] ;  /* 0x000000144c1b2981 */ /* 0x000f22000c1e1500 */
[C---:B------:R-:W-:Y:S02]  /*404d0*/  ISETP.GT.AND P4, PT, R78.reuse, 0x66, PT ;  /* 0x000000664e00780c */ /* 0x040fe40003f84270 */
[----:B------:R-:W-:Y:S02]  /*404e0*/  PRMT R25, RZ, 0x7610, R25 ;  /* 0x00007610ff197816 */ /* 0x000fe40000000019 */
[----:B------:R-:W-:Y:S02]  /*404f0*/  ISETP.GT.AND P5, PT, R78, 0x6e, PT ;  /* 0x0000006e4e00780c */ /* 0x000fe40003fa4270 */
[----:B------:R-:W-:Y:S02]  /*40500*/  PRMT R24, RZ, 0x7610, R24 ;  /* 0x00007610ff187816 */ /* 0x000fe40000000018 */
[----:B------:R-:W4:Y:S01]  /*40510*/  @P2 LDG.E.U16 R25, desc[UR20][R88.64] ;  /* 0x0000001458192981 */ /* 0x000f22000c1e1500 */
[----:B------:R-:W-:-:S02]  /*40520*/  PRMT R23, RZ, 0x7610, R23 ;  /* 0x00007610ff177816 */ /* 0x000fc40000000017 */
[----:B------:R-:W-:Y:S02]  /*40530*/  ISETP.GT.AND P2, PT, R78, 0x6f, PT ;  /* 0x0000006f4e00780c */ /* 0x000fe40003f44270 */
[----:B------:R-:W-:Y:S02]  /*40540*/  PRMT R22, RZ, 0x7610, R22 ;  /* 0x00007610ff167816 */ /* 0x000fe40000000016 */
[----:B------:R-:W-:Y:S02]  /*40550*/  PRMT R21, RZ, 0x7610, R21 ;  /* 0x00007610ff157816 */ /* 0x000fe40000000015 */
[----:B------:R-:W-:Y:S02]  /*40560*/  PRMT R20, RZ, 0x7610, R20 ;  /* 0x00007610ff147816 */ /* 0x000fe40000000014 */
[----:B------:R-:W-:Y:S01]  /*40570*/  PRMT R15, RZ, 0x7610, R15 ;  /* 0x00007610ff0f7816 */ /* 0x000fe2000000000f */
[----:B---3--:R-:W-:Y:S04]  /*40580*/  STL [R1+0xa3c], R79 ;  /* 0x000a3c4f01007387 */ /* 0x008fe80000100800 */
[----:B------:R-:W-:Y:S04]  /*40590*/  STL [R1+0xa38], R43 ;  /* 0x000a382b01007387 */ /* 0x000fe80000100800 */
[----:B------:R-:W3:Y:S04]  /*405a0*/  LDL.LU.64 R76, [R1+0x1ec0] ;  /* 0x001ec000014c7983 */ /* 0x000ee80000300a00 */
[----:B--2---:R-:W2:Y:S04]  /*405b0*/  @P4 LDG.E.U16 R24, desc[UR20][R86.64] ;  /* 0x0000001456184981 */ /* 0x004ea8000c1e1500 */
[----:B----4-:R-:W4:Y:S04]  /*405c0*/  @P4 LDG.E.U16 R23, desc[UR20][R84.64] ;  /* 0x0000001454174981 */ /* 0x010f28000c1e1500 */
[----:B------:R-:W2:Y:S04]  /*405d0*/  @P3 LDG.E.U16 R22, desc[UR20][R80.64] ;  /* 0x0000001450163981 */ /* 0x000ea8000c1e1500 */
[----:B------:R-:W2:Y:S04]  /*405e0*/  @P5 LDG.E.U16 R21, desc[UR20][R66.64] ;  /* 0x0000001442155981 */ /* 0x000ea8000c1e1500 */
[----:B------:R-:W2:Y:S04]  /*405f0*/  @P5 LDG.E.U16 R20, desc[UR20][R68.64] ;  /* 0x0000001444145981 */ /* 0x000ea8000c1e1500 */
[----:B------:R-:W2:Y:S01]  /*40600*/  @P2 LDG.E.U16 R15, desc[UR20][R70.64] ;  /* 0x00000014460f2981 */ /* 0x000ea2000c1e1500 */
[----:B0-----:R-:W-:-:S06]  /*40610*/  PRMT R2, RZ, 0x7610, R2 ;  /* 0x00007610ff027816 */ /* 0x001fcc0000000002 */
[----:B------:R-:W2:Y:S01]  /*40620*/  @P3 LDG.E.U16 R2, desc[UR20][R82.64] ;  /* 0x0000001452023981 */ /* 0x000ea2000c1e1500 */
[----:B------:R-:W-:Y:S02]  /*40630*/  ISETP.GT.AND P4, PT, R78, 0x76, PT ;  /* 0x000000764e00780c */ /* 0x000fe40003f84270 */
[----:B------:R-:W-:Y:S01]  /*40640*/  PRMT R36, RZ, 0x7610, R36 ;  /* 0x00007610ff247816 */ /* 0x000fe20000000024 */
[----:B------:R-:W-:Y:S04]  /*40650*/  STL [R1+0xa34], R42 ;  /* 0x000a342a01007387 */ /* 0x000fe80000100800 */
[----:B------:R-:W-:Y:S06]  /*40660*/  STL [R1+0xa30], R41 ;  /* 0x000a302901007387 */ /* 0x000fec0000100800 */
[----:B---3--:R-:W3:Y:S04]  /*40670*/  @P4 LDG.E.U16 R36, desc[UR20][R76.64] ;  /* 0x000000144c244981 */ /* 0x008ee8000c1e1500 */
[----:B--2---:R-:W-:Y:S04]  /*40680*/  STL [R1+0x1cc8], R2 ;  /* 0x001cc80201007387 */ /* 0x004fe80000100800 */
[----:B------:R-:W-:Y:S04]  /*40690*/  STL [R1+0xa2c], R40 ;  /* 0x000a2c2801007387 */ /* 0x000fe80000100800 */
[----:B------:R-:W-:Y:S04]  /*406a0*/  STL [R1+0xa28], R39 ;  /* 0x000a282701007387 */ /* 0x000fe80000100800 */
[----:B------:R0:W-:Y:S04]  /*406b0*/  STL [R1+0xa24], R35 ;  /* 0x000a242301007387 */ /* 0x0001e80000100800 */
[----:B------:R-:W-:Y:S04]  /*406c0*/  STL [R1+0x1a04], R66 ;  /* 0x001a044201007387 */ /* 0x000fe80000100800 */
[----:B------:R-:W-:Y:S04]  /*406d0*/  STL [R1+0x1bec], R66 ;  /* 0x001bec4201007387 */ /* 0x000fe80000100800 */
[----:B------:R-:W-:Y:S04]  /*406e0*/  STL [R1+0x1a00], R67 ;  /* 0x001a004301007387 */ /* 0x000fe80000100800 */
[----:B------:R-:W-:Y:S04]  /*406f0*/  STL [R1+0x1bf0], R67 ;  /* 0x001bf04301007387 */ /* 0x000fe80000100800 */
[----:B------:R1:W-:Y:S04]  /*40700*/  STL [R1+0xa20], R34 ;  /* 0x000a202201007387 */ /* 0x0003e80000100800 */
[----:B------:R-:W-:Y:S04]  /*40710*/  STL [R1+0x1a0c], R68 ;  /* 0x001a0c4401007387 */ /* 0x000fe80000100800 */
[----:B------:R-:W-:Y:S04]  /*40720*/  STL [R1+0x1bf4], R68 ;  /* 0x001bf44401007387 */ /* 0x000fe80000100800 */
[----:B------:R2:W-:Y:S04]  /*40730*/  STL [R1+0xa1c], R33 ;  /* 0x000a1c2101007387 */ /* 0x0005e80000100800 */
[----:B------:R-:W-:Y:S04]  /*40740*/  STL [R1+0x1a08], R69 ;  /* 0x001a084501007387 */ /* 0x000fe80000100800 */
[----:B------:R-:W-:Y:S04]  /*40750*/  STL [R1+0x1bf8], R69 ;  /* 0x001bf84501007387 */ /* 0x000fe80000100800 */
[----:B------:R2:W-:Y:S04]  /*40760*/  STL [R1+0xa18], R32 ;  /* 0x000a182001007387 */ /* 0x0005e80000100800 */
[----:B0-----:R-:W3:Y:S04]  /*40770*/  LDL.LU R35, [R1+0x1504] ;  /* 0x0015040001237983 */ /* 0x001ee80000300800 */
[----:B-1----:R-:W3:Y:S04]  /*40780*/  LDL.LU R34, [R1+0x1514] ;  /* 0x0015140001227983 */ /* 0x002ee80000300800 */
[----:B--2---:R-:W2:Y:S04]  /*40790*/  LDL.LU R33, [R1+0x1508] ;  /* 0x0015080001217983 */ /* 0x004ea80000300800 */
[----:B------:R-:W2:Y:S04]  /*407a0*/  LDL.LU R32, [R1+0x1518] ;  /* 0x0015180001207983 */ /* 0x000ea80000300800 */
[----:B------:R0:W-:Y:S04]  /*407b0*/  STL [R1+0xa14], R27 ;  /* 0x000a141b01007387 */ /* 0x0001e80000100800 */
[----:B0-----:R-:W2:Y:S04]  /*407c0*/  LDL.LU R27, [R1+0x150c] ;  /* 0x00150c00011b7983 */ /* 0x001ea80000300800 */
[----:B------:R0:W-:Y:S04]  /*407d0*/  STL [R1+0xa10], R25 ;  /* 0x000a101901007387 */ /* 0x0001e80000100800 */
[----:B0-----:R-:W2:Y:S04]  /*407e0*/  LDL.LU R25, [R1+0x151c] ;  /* 0x00151c0001197983 */ /* 0x001ea80000300800 */
[----:B------:R0:W-:Y:S04]  /*407f0*/  STL [R1+0xa0c], R24 ;  /* 0x000a0c1801007387 */ /* 0x0001e80000100800 */
[----:B0-----:R-:W2:Y:S04]  /*40800*/  LDL.LU R24, [R1+0x1510] ;  /* 0x0015100001187983 */ /* 0x001ea80000300800 */
[----:B----4-:R0:W-:Y:S04]  /*40810*/  STL [R1+0xa08], R23 ;  /* 0x000a081701007387 */ /* 0x0101e80000100800 */
[----:B0-----:R-:W4:Y:S04]  /*40820*/  LDL.LU R23, [R1+0x1520] ;  /* 0x0015200001177983 */ /* 0x001f280000300800 */
[----:B------:R0:W-:Y:S04]  /*40830*/  STL [R1+0xa00], R22 ;  /* 0x000a001601007387 */ /* 0x0001e80000100800 */
[----:B0-----:R-:W4:Y:S04]  /*40840*/  LDL.LU R22, [R1+0x1524] ;  /* 0x0015240001167983 */ /* 0x001f280000300800 */
[----:B------:R0:W-:Y:S04]  /*40850*/  STL [R1+0x9fc], R21 ;  /* 0x0009fc1501007387 */ /* 0x0001e80000100800 */
[----:B0-----:R-:W4:Y:S04]  /*40860*/  LDL.LU R21, [R1+0x152c] ;  /* 0x00152c0001157983 */ /* 0x001f280000300800 */
[----:B------:R0:W-:Y:S04]  /*40870*/  STL [R1+0x9f8], R20 ;  /* 0x0009f81401007387 */ /* 0x0001e80000100800 */
[----:B0-----:R-:W4:Y:S04]  /*40880*/  LDL.LU R20, [R1+0x1528] ;  /* 0x0015280001147983 */ /* 0x001f280000300800 */
[----:B------:R0:W-:Y:S04]  /*40890*/  STL [R1+0x9f4], R15 ;  /* 0x0009f40f01007387 */ /* 0x0001e80000100800 */
[----:B0-----:R-:W4:Y:S04]  /*408a0*/  LDL.LU R15, [R1+0x1530] ;  /* 0x00153000010f7983 */ /* 0x001f280000300800 */
        /* <DEDUP_REMOVED lines=13> */
[----:B---3--:R0:W-:Y:S02]  /*40980*/  STL [R1+0x9e8], R36 ;  /* 0x0009e82401007387 */ /* 0x0081e40000100800 */
[----:B0-----:R-:W0:Y:S01]  /*40990*/  S2R R36, SR_TID.X ;  /* 0x0000000000247919 */ /* 0x001e220000002100 */
[----:B------:R-:W-:-:S02]  /*409a0*/  PRMT R38, RZ, 0x7610, R38 ;  /* 0x00007610ff267816 */ /* 0x000fc40000000026 */
[C---:B------:R-:W-:Y:S02]  /*409b0*/  ISETP.GT.AND P3, PT, R78.reuse, 0x77, PT ;  /* 0x000000774e00780c */ /* 0x040fe40003f64270 */
[----:B------:R-:W-:Y:S02]  /*409c0*/  PRMT R37, RZ, 0x7610, R37 ;  /* 0x00007610ff257816 */ /* 0x000fe40000000025 */
[----:B------:R-:W3:Y:S01]  /*409d0*/  @P2 LDG.E.U16 R38, desc[UR20][R72.64] ;  /* 0x0000001448262981 */ /* 0x000ee2000c1e1500 */
[C---:B------:R-:W-:Y:S02]  /*409e0*/  ISETP.GT.AND P5, PT, R78.reuse, 0x7e, PT ;  /* 0x0000007e4e00780c */ /* 0x040fe40003fa4270 */
[----:B------:R-:W-:Y:S01]  /*409f0*/  ISETP.GT.AND P2, PT, R78, 0x7f, PT ;  /* 0x0000007f4e00780c */ /* 0x000fe20003f44270 */
[----:B------:R-:W3:Y:S01]  /*40a00*/  @P4 LDG.E.U16 R37, desc[UR20][R74.64] ;  /* 0x000000144a254981 */ /* 0x000ee2000c1e1500 */
[----:B------:R-:W-:Y:S02]  /*40a10*/  PRMT R10, RZ, 0x7610, R10 ;  /* 0x00007610ff0a7816 */ /* 0x000fe4000000000a */
[----:B------:R-:W-:-:S02]  /*40a20*/  PRMT R2, RZ, 0x7610, R2 ;  /* 0x00007610ff027816 */ /* 0x000fc40000000002 */
[----:B0-----:R-:W-:-:S04]  /*40a30*/  LOP3.LUT R36, R36, 0x7f, RZ, 0xc0, !PT ;  /* 0x0000007f24247812 */ /* 0x001fc800078ec0ff */
[----:B------:R-:W-:Y:S01]  /*40a40*/  ISETP.GE.AND P4, PT, R36, R78, PT ;  /* 0x0000004e2400720c */ /* 0x000fe20003f86270 */
[----:B--2---:R-:W-:Y:S02]  /*40a50*/  IMAD.MOV.U32 R85, RZ, RZ, R27 ;  /* 0x000000ffff557224 */ /* 0x004fe400078e001b */
[----:B------:R-:W-:-:S05]  /*40a60*/  IMAD.MOV.U32 R84, RZ, RZ, R25 ;  /* 0x000000ffff547224 */ /* 0x000fca00078e0019 */
[----:B------:R-:W2:Y:S01]  /*40a70*/  @P5 LDG.E.U16 R2, desc[UR20][R84.64] ;  /* 0x0000001454025981 */ /* 0x000ea2000c1e1500 */
[----:B----4-:R-:W-:Y:S02]  /*40a80*/  IMAD.MOV.U32 R79, RZ, RZ, R20 ;  /* 0x000000ffff4f7224 */ /* 0x010fe400078e0014 */
[----:B------:R-:W-:-:S05]  /*40a90*/  IMAD.MOV.U32 R78, RZ, RZ, R15 ;  /* 0x000000ffff4e7224 */ /* 0x000fca00078e000f */
[----:B------:R-:W4:Y:S01]  /*40aa0*/  @P3 LDG.E.U16 R10, desc[UR20][R78.64] ;  /* 0x000000144e0a3981 */ /* 0x000f22000c1e1500 */
[----:B------:R-:W-:Y:S01]  /*40ab0*/  PRMT R0, RZ, 0x7610, R0 ;  /* 0x00007610ff007816 */ /* 0x000fe20000000000 */
[----:B------:R-:W-:Y:S01]  /*40ac0*/  IMAD.MOV.U32 R86, RZ, RZ, R32 ;  /* 0x000000ffff567224 */ /* 0x000fe200078e0020 */
[----:B------:R-:W-:Y:S01]  /*40ad0*/  MOV R87, R33 ;  /* 0x0000002100577202 */ /* 0x000fe20000000f00 */
[----:B------:R-:W-:Y:S01]  /*40ae0*/  IMAD.MOV.U32 R80, RZ, RZ, R21 ;  /* 0x000000ffff507224 */ /* 0x000fe200078e0015 */
[----:B------:R-:W-:Y:S01]  /*40af0*/  PRMT R5, RZ, 0x7610, R5 ;  /* 0x00007610ff057816 */ /* 0x000fe20000000005 */
[----:B------:R-:W-:Y:S01]  /*40b00*/  IMAD.MOV.U32 R81, RZ, RZ, R22 ;  /* 0x000000ffff517224 */ /* 0x000fe200078e0016 */
[----:B------:R-:W-:Y:S01]  /*40b10*/  PRMT R4, RZ, 0x7610, R4 ;  /* 0x00007610ff047816 */ /* 0x000fe20000000004 */
[----:B------:R-:W-:Y:S01]  /*40b20*/  IMAD.MOV.U32 R82, RZ, RZ, R23 ;  /* 0x000000ffff527224 */ /* 0x000fe200078e0017 */
[----:B------:R-:W-:Y:S01]  /*40b30*/  STL [R1+0x1c14], R76 ;  /* 0x001c144c01007387 */ /* 0x000fe20000100800 */
[----:B------:R-:W-:-:S03]  /*40b40*/  IMAD.MOV.U32 R83, RZ, RZ, R24 ;  /* 0x000000ffff537224 */ /* 0x000fc600078e0018 */
[----:B------:R-:W-:Y:S04]  /*40b50*/  STL [R1+0x1a28], R77 ;  /* 0x001a284d01007387 */ /* 0x000fe80000100800 */
[----:B------:R-:W2:Y:S04]  /*40b60*/  @P2 LDG.E.U16 R0, desc[UR20][R86.64] ;  /* 0x0000001456002981 */ /* 0x000ea8000c1e1500 */
[----:B------:R-:W-:Y:S04]  /*40b70*/  STL [R1+0x1c18], R77 ;  /* 0x001c184d01007387 */ /* 0x000fe80000100800 */
[----:B------:R-:W2:Y:S04]  /*40b80*/  @P3 LDG.E.U16 R5, desc[UR20][R80.64] ;  /* 0x0000001450053981 */ /* 0x000ea8000c1e1500 */
[----:B------:R-:W-:Y:S04]  /*40b90*/  STL [R1+0x1a34], R78 ;  /* 0x001a344e01007387 */ /* 0x000fe80000100800 */
[----:B------:R-:W-:Y:S04]  /*40ba0*/  STL [R1+0x1c1c], R78 ;  /* 0x001c1c4e01007387 */ /* 0x000fe80000100800 */
[----:B------:R-:W2:Y:S04]  /*40bb0*/  @P5 LDG.E.U16 R4, desc[UR20][R82.64] ;  /* 0x0000001452045981 */ /* 0x000ea8000c1e1500 */
[----:B------:R-:W-:Y:S01]  /*40bc0*/  STL [R1+0x1a30], R79 ;  /* 0x001a304f01007387 */ /* 0x000fe20000100800 */
[----:B------:R-:W-:Y:S01]  /*40bd0*/  PRMT R13, RZ, 0x7610, R13 ;  /* 0x00007610ff0d7816 */ /* 0x000fe2000000000d */
[----:B------:R-:W-:-:S02]  /*40be0*/  IMAD.MOV.U32 R88, RZ, RZ, R34 ;  /* 0x000000ffff587224 */ /* 0x000fc400078e0022 */
[----:B------:R-:W-:-:S05]  /*40bf0*/  IMAD.MOV.U32 R89, RZ, RZ, R35 ;  /* 0x000000ffff597224 */ /* 0x000fca00078e0023 */
[----:B------:R-:W2:Y:S01]  /*40c00*/  @P2 LDG.E.U16 R13, desc[UR20][R88.64] ;  /* 0x00000014580d2981 */ /* 0x000ea2000c1e1500 */
[----:B------:R-:W-:Y:S06]  /*40c10*/  BAR.SYNC.DEFER_BLOCKING 0x0 ;  /* 0x0000000000007b1d */ /* 0x000fec0000010000 */
[----:B---3--:R-:W-:Y:S04]  /*40c20*/  STL [R1+0x9f0], R38 ;  /* 0x0009f02601007387 */ /* 0x008fe80000100800 */
[----:B------:R-:W-:Y:S04]  /*40c30*/  STL [R1+0x1c20], R79 ;  /* 0x001c204f01007387 */ /* 0x000fe80000100800 */
[----:B------:R-:W-:Y:S04]  /*40c40*/  STL [R1+0x1a3c], R80 ;  /* 0x001a3c5001007387 */ /* 0x000fe80000100800 */
[----:B------:R-:W-:Y:S04]  /*40c50*/  STL [R1+0x1c24], R80 ;  /* 0x001c245001007387 */ /* 0x000fe80000100800 */
[----:B------:R-:W-:Y:S04]  /*40c60*/  STL [R1+0x1a38], R81 ;  /* 0x001a385101007387 */ /* 0x000fe80000100800 */
[----:B------:R-:W-:Y:S04]  /*40c70*/  STL [R1+0x1c28], R81 ;  /* 0x001c285101007387 */ /* 0x000fe80000100800 */
[----:B------:R-:W-:Y:S04]  /*40c80*/  STL [R1+0x9ec], R37 ;  /* 0x0009ec2501007387 */ /* 0x000fe80000100800 */
[----:B------:R-:W3:Y:S04]  /*40c90*/  LDL.LU R21, [R1+0x9cc] ;  /* 0x0009cc0001157983 */ /* 0x000ee80000300800 */
[----:B----4-:R0:W-:Y:S04]  /*40ca0*/  STL [R1+0x9e4], R10 ;  /* 0x0009e40a01007387 */ /* 0x0101e80000100800 */
[----:B0-----:R-:W4:Y:S04]  /*40cb0*/  LDL.LU R10, [R1+0x9c8] ;  /* 0x0009c800010a7983 */ /* 0x001f280000300800 */
        /* <DEDUP_REMOVED lines=17> */
[----:B------:R0:W-:Y:S04]  /*40dd0*/  STL [R1+0x9d4], R0 ;  /* 0x0009d40001007387 */ /* 0x0001e80000100800 */
[----:B------:R-:W-:Y:S04]  /*40de0*/  STL [R1+0x9e0], R5 ;  /* 0x0009e00501007387 */ /* 0x000fe80000100800 */
[----:B0-----:R-:W2:Y:S04]  /*40df0*/  LDL.LU R0, [R1+0x8bc] ;  /* 0x0008bc0001007983 */ /* 0x001ea80000300800 */
[----:B------:R0:W-:Y:S04]  /*40e00*/  STL [R1+0x9dc], R4 ;  /* 0x0009dc0401007387 */ /* 0x0001e80000100800 */
[----:B0-----:R-:W2:Y:S04]  /*40e10*/  LDL.LU R4, [R1+0x8b8] ;  /* 0x0008b80001047983 */ /* 0x001ea80000300800 */
[----:B------:R-:W2:Y:S04]  /*40e20*/  LDL.LU R5, [R1+0x88c] ;  /* 0x00088c0001057983 */ /* 0x000ea80000300800 */
[----:B------:R-:W2:Y:S04]  /*40e30*/  LDL.LU R90, [R1+0x888] ;  /* 0x00088800015a7983 */ /* 0x000ea80000300800 */
[----:B------:R-:W2:Y:S04]  /*40e40*/  LDL.LU R93, [R1+0x85c] ;  /* 0x00085c00015d7983 */ /* 0x000ea80000300800 */
[----:B------:R-:W2:Y:S04]  /*40e50*/  LDL.LU R27, [R1+0x858] ;  /* 0x00085800011b7983 */ /* 0x000ea80000300800 */
[----:B------:R-:W2:Y:S04]  /*40e60*/  LDL.LU R25, [R1+0x82c] ;  /* 0x00082c0001197983 */ /* 0x000ea80000300800 */
[----:B------:R-:W2:Y:S04]  /*40e70*/  LDL.LU R24, [R1+0x828] ;  /* 0x0008280001187983 */ /* 0x000ea80000300800 */
[----:B------:R-:W-:Y:S04]  /*40e80*/  STL [R1+0x1a54], R86 ;  /* 0x001a545601007387 */ /* 0x000fe80000100800 */
[----:B------:R-:W-:Y:S04]  /*40e90*/  STL [R1+0x1c3c], R86 ;  /* 0x001c3c5601007387 */ /* 0x000fe80000100800 */
[----:B------:R-:W-:Y:S04]  /*40ea0*/  STL [R1+0x1a50], R87 ;  /* 0x001a505701007387 */ /* 0x000fe80000100800 */
[----:B------:R-:W-:Y:S04]  /*40eb0*/  STL [R1+0x1c40], R87 ;  /* 0x001c405701007387 */ /* 0x000fe80000100800 */
[----:B------:R-:W2:Y:S04]  /*40ec0*/  LDL.LU R20, [R1+0x7fc] ;  /* 0x0007fc0001147983 */ /* 0x000ea80000300800 */
[----:B------:R0:W-:Y:S04]  /*40ed0*/  STL [R1+0x9d0], R13 ;  /* 0x0009d00d01007387 */ /* 0x0001e80000100800 */
[----:B---3--:R1:W-:Y:S04]  /*40ee0*/  STS.U16 [R3+UR4+0x20000], R21 ;  /* 0x0200001503007988 */ /* 0x0083e80008000404 */
[----:B0-----:R-:W3:Y:S04]  /*40ef0*/  LDL.LU R13, [R1+0x7f8] ;  /* 0x0007f800010d7983 */ /* 0x001ee80000300800 */
[----:B------:R-:W-:Y:S04]  /*40f00*/  STL [R1+0x1a5c], R88 ;  /* 0x001a5c5801007387 */ /* 0x000fe80000100800 */
[----:B------:R-:W-:Y:S04]  /*40f10*/  STL [R1+0x1c44], R88 ;  /* 0x001c445801007387 */ /* 0x000fe80000100800 */
[----:B------:R-:W-:Y:S04]  /*40f20*/  STL [R1+0x1a58], R89 ;  /* 0x001a585901007387 */ /* 0x000fe80000100800 */
[----:B------:R-:W-:Y:S04]  /*40f30*/  STL [R1+0x1c48], R89 ;  /* 0x001c485901007387 */ /* 0x000fe80000100800 */
[----:B-1----:R-:W3:Y:S04]  /*40f40*/  LDL.LU R21, [R1+0x7c8] ;  /* 0x0007c80001157983 */ /* 0x002ee80000300800 */
[----:B----4-:R0:W-:Y:S04]  /*40f50*/  STS.U16 [R3+UR4+0x28000], R10 ;  /* 0x0280000a03007988 */ /* 0x0101e80008000404 */
[----:B0-----:R-:W4:Y:S04]  /*40f60*/  LDL.LU R10, [R1+0x79c] ;  /* 0x00079c00010a7983 */ /* 0x001f280000300800 */
[----:B--2---:R0:W-:Y:S04]  /*40f70*/  STS.U16 [R3+UR4+0x20800], R15 ;  /* 0x0208000f03007988 */ /* 0x0041e80008000404 */
[----:B0-----:R-:W2:Y:S04]  /*40f80*/  LDL.LU R15, [R1+0x798] ;  /* 0x00079800010f7983 */ /* 0x001ea80000300800 */
[----:B------:R0:W-:Y:S04]  /*40f90*/  STS.U16 [R3+UR4+0x28400], R23 ;  /* 0x0284001703007988 */ /* 0x0001e80008000404 */
[----:B------:R1:W-:Y:S04]  /*40fa0*/  STS.U16 [R3+UR4+0x28800], R22 ;  /* 0x0288001603007988 */ /* 0x0003e80008000404 */
[----:B0-----:R-:W2:Y:S04]  /*40fb0*/  LDL.LU R23, [R1+0x76c] ;  /* 0x00076c0001177983 */ /* 0x001ea80000300800 */
[----:B-1----:R-:W2:Y:S04]  /*40fc0*/  LDL.LU R22, [R1+0x768] ;  /* 0x0007680001167983 */ /* 0x002ea80000300800 */
[----:B------:R-:W2:Y:S04]  /*40fd0*/  LDL.LU R41, [R1+0x73c] ;  /* 0x00073c0001297983 */ /* 0x000ea80000300800 */
[----:B------:R0:W-:Y:S04]  /*40fe0*/  STS.U16 [R3+UR4+0x20400], R36 ;  /* 0x0204002403007988 */ /* 0x0001e80008000404 */
[----:B------:R-:W2:Y:S04]  /*40ff0*/  LDL.LU R40, [R1+0x738] ;  /* 0x0007380001287983 */ /* 0x000ea80000300800 */
[----:B------:R1:W-:Y:S04]  /*41000*/  STS.U16 [R3+UR4+0x20c00], R39 ;  /* 0x020c002703007988 */ /* 0x0003e80008000404 */
[----:B0-----:R-:W2:Y:S04]  /*41010*/  LDL.LU R36, [R1+0x70c] ;  /* 0x00070c0001247983 */ /* 0x001ea80000300800 */
[----:B------:R0:W-:Y:S04]  /*41020*/  STS.U16 [R3+UR4+0x28c00], R38 ;  /* 0x028c002603007988 */ /* 0x0001e80008000404 */
[----:B-1----:R-:W2:Y:S04]  /*41030*/  LDL.LU R39, [R1+0x708] ;  /* 0x0007080001277983 */ /* 0x002ea80000300800 */
[----:B------:R-:W-:Y:S04]  /*41040*/  STS.U16 [R3+UR4+0x22800], R7 ;  /* 0x0228000703007988 */ /* 0x000fe80008000404 */
[----:B0-----:R-:W2:Y:S04]  /*41050*/  LDL.LU R38, [R1+0x6dc] ;  /* 0x0006dc0001267983 */ /* 0x001ea80000300800 */
[----:B------:R-:W-:Y:S04]  /*41060*/  STS.U16 [R3+UR4+0x21000], R37 ;  /* 0x0210002503007988 */ /* 0x000fe80008000404 */
[----:B------:R-:W-:Y:S04]  /*41070*/  STS.U16 [R3+UR4+0x29000], R35 ;  /* 0x0290002303007988 */ /* 0x000fe80008000404 */
[----:B------:R-:W-:Y:S04]  /*41080*/  STS.U16 [R3+UR4+0x21400], R0 ;  /* 0x0214000003007988 */ /* 0x000fe80008000404 */
[----:B------:R-:W-:Y:S04]  /*41090*/  STS.U16 [R3+UR4+0x29400], R4 ;  /* 0x0294000403007988 */ /* 0x000fe80008000404 */
[----:B------:R0:W-:Y:S04]  /*410a0*/  STS.U16 [R3+UR4+0x22400], R20 ;  /* 0x0224001403007988 */ /* 0x0001e80008000404 */
[----:B0-----:R-:W2:Y:S04]  /*410b0*/  LDL.LU R20, [R1+0x6d8] ;  /* 0x0006d80001147983 */ /* 0x001ea80000300800 */
[----:B------:R-:W2:Y:S04]  /*410c0*/  LDL.LU R7, [R1+0x9c4] ;  /* 0x0009c40001077983 */ /* 0x000ea80000300800 */
[----:B------:R-:W2:Y:S04]  /*410d0*/  LDL.LU R37, [R1+0x9c0] ;  /* 0x0009c00001257983 */ /* 0x000ea80000300800 */
[----:B------:R-:W-:Y:S04]  /*410e0*/  STS.U16 [R3+UR4+0x21800], R5 ;  /* 0x0218000503007988 */ /* 0x000fe80008000404 */
[----:B---3--:R0:W-:Y:S04]  /*410f0*/  STS.U16 [R3+UR4+0x2a800], R21 ;  /* 0x02a8001503007988 */ /* 0x0081e80008000404 */
[----:B0-----:R-:W3:Y:S04]  /*41100*/  LDL.LU R21, [R1+0x98c] ;  /* 0x00098c0001157983 */ /* 0x001ee80000300800 */
[----:B------:R-:W-:Y:S04]  /*41110*/  STS.U16 [R3+UR4+0x29800], R90 ;  /* 0x0298005a03007988 */ /* 0x000fe80008000404 */
[----:B------:R-:W-:Y:S04]  /*41120*/  STS.U16 [R3+UR4+0x21c00], R93 ;  /* 0x021c005d03007988 */ /* 0x000fe80008000404 */
[----:B------:R-:W-:Y:S04]  /*41130*/  STS.U16 [R3+UR4+0x29c00], R27 ;  /* 0x029c001b03007988 */ /* 0x000fe80008000404 */
[----:B------:R-:W-:Y:S04]  /*41140*/  STS.U16 [R3+UR4+0x22000], R25 ;  /* 0x0220001903007988 */ /* 0x000fe80008000404 */
[----:B------:R-:W-:Y:S04]  /*41150*/  STS.U16 [R3+UR4+0x2a000], R24 ;  /* 0x02a0001803007988 */ /* 0x000fe80008000404 */
[----:B------:R-:W-:Y:S04]  /*41160*/  STS.U16 [R3+UR4+0x2a400], R13 ;  /* 0x02a4000d03007988 */ /* 0x000fe80008000404 */
[----:B----4-:R0:W-:Y:S04]  /*41170*/  STS.U16 [R3+UR4+0x22c00], R10 ;  /* 0x022c000a03007988 */ /* 0x0101e80008000404 */
[----:B0-----:R-:W4:Y:S04]  /*41180*/  LDL.LU R10, [R1+0x988] ;  /* 0x00098800010a7983 */ /* 0x001f280000300800 */
[----:B--2---:R0:W-:Y:S04]  /*41190*/  STS.U16 [R3+UR4+0x2ac00], R15 ;  /* 0x02ac000f03007988 */ /* 0x0041e80008000404 */
[----:B0-----:R-:W2:Y:S04]  /*411a0*/  LDL.LU R15, [R1+0x954] ;  /* 0x00095400010f7983 */ /* 0x001ea80000300800 */
        /* <DEDUP_REMOVED lines=9> */
[----:B------:R-:W2:Y:S01]  /*41240*/  LDL.LU R13, [R1+0x854] ;  /* 0x00085400010d7983 */ /* 0x000ea20000300800 */
[----:B------:R-:W-:-:S03]  /*41250*/  LOP3.LUT R32, R3, 0x10, RZ, 0x3c, !PT ;  /* 0x0000001003207812 */ /* 0x000fc600078e3cff */
[----:B------:R0:W-:Y:S04]  /*41260*/  STS.U16 [R3+UR4+0x23000], R23 ;  /* 0x0230001703007988 */ /* 0x0001e80008000404 */
[----:B------:R1:W-:Y:S04]  /*41270*/  STS.U16 [R3+UR4+0x2b000], R22 ;  /* 0x02b0001603007988 */ /* 0x0003e80008000404 */
[----:B------:R-:W-:Y:S04]  /*41280*/  STS.U16 [R3+UR4+0x23400], R41 ;  /* 0x0234002903007988 */ /* 0x000fe80008000404 */
[----:B0-----:R-:W2:Y:S04]  /*41290*/  LDL.LU R23, [R1+0x850] ;  /* 0x0008500001177983 */ /* 0x001ea80000300800 */
[----:B-1----:R-:W2:Y:S04]  /*412a0*/  LDL.LU R22, [R1+0x824] ;  /* 0x0008240001167983 */ /* 0x002ea80000300800 */
[----:B------:R-:W-:Y:S04]  /*412b0*/  STS.U16 [R3+UR4+0x2b400], R40 ;  /* 0x02b4002803007988 */ /* 0x000fe80008000404 */
[----:B------:R-:W-:Y:S04]  /*412c0*/  STS.U16 [R3+UR4+0x23800], R36 ;  /* 0x0238002403007988 */ /* 0x000fe80008000404 */
[----:B------:R-:W-:Y:S04]  /*412d0*/  STS.U16 [R3+UR4+0x2b800], R39 ;  /* 0x02b8002703007988 */ /* 0x000fe80008000404 */
[----:B------:R-:W-:Y:S04]  /*412e0*/  STS.U16 [R3+UR4+0x23c00], R38 ;  /* 0x023c002603007988 */ /* 0x000fe80008000404 */
[----:B------:R-:W-:Y:S04]  /*412f0*/  STL [R1+0x1a60], R3 ;  /* 0x001a600301007387 */ /* 0x000fe80000100800 */
[----:B------:R0:W-:Y:S04]  /*41300*/  STS.U16 [R3+UR4+0x2bc00], R20 ;  /* 0x02bc001403007988 */ /* 0x0001e80008000404 */
[----:B------:R1:W-:Y:S04]  /*41310*/  STS.U16 [R32+UR4+0x20080], R7 ;  /* 0x0200800720007988 */ /* 0x0003e80008000404 */
[----:B------:R-:W-:Y:S04]  /*41320*/  STL [R1+0x1c4c], R3 ;  /* 0x001c4c0301007387 */ /* 0x000fe80000100800 */
[----:B------:R-:W-:Y:S04]  /*41330*/  STS.U16 [R32+UR4+0x28080], R37 ;  /* 0x0280802520007988 */ /* 0x000fe80008000404 */
[----:B0-----:R-:W2:Y:S04]  /*41340*/  LDL.LU R20, [R1+0x820] ;  /* 0x0008200001147983 */ /* 0x001ea80000300800 */
[----:B-1----:R-:W2:Y:S04]  /*41350*/  LDL.LU R7, [R1+0x7f4] ;  /* 0x0007f40001077983 */ /* 0x002ea80000300800 */
[----:B---3--:R-:W-:Y:S04]  /*41360*/  STS.U16 [R32+UR4+0x20480], R21 ;  /* 0x0204801520007988 */ /* 0x008fe80008000404 */
[----:B----4-:R0:W-:Y:S04]  /*41370*/  STS.U16 [R32+UR4+0x28480], R10 ;  /* 0x0284800a20007988 */ /* 0x0101e80008000404 */
[----:B0-----:R-:W3:Y:S04]  /*41380*/  LDL.LU R10, [R1+0x7f0] ;  /* 0x0007f000010a7983 */ /* 0x001ee80000300800 */
[----:B------:R-:W4:Y:S04]  /*41390*/  LDL.LU R21, [R1+0x7c4] ;  /* 0x0007c40001157983 */ /* 0x000f280000300800 */
[----:B--2---:R0:W-:Y:S04]  /*413a0*/  STS.U16 [R32+UR4+0x20880], R15 ;  /* 0x0208800f20007988 */ /* 0x0041e80008000404 */
        /* <DEDUP_REMOVED lines=10> */
[----:B------:R0:W-:Y:S04]  /*41450*/  STS.U16 [R32+UR4+0x21c80], R13 ;  /* 0x021c800d20007988 */ /* 0x0001e80008000404 */
        /* <DEDUP_REMOVED lines=8> */
[----:B------:R-:W-:Y:S04]  /*414e0*/  STS.U16 [R32+UR4+0x29c80], R23 ;  /* 0x029c801720007988 */ /* 0x000fe80008000404 */
[----:B------:R-:W2:Y:S04]  /*414f0*/  LDL.LU R38, [R1+0x6d4] ;  /* 0x0006d40001267983 */ /* 0x000ea80000300800 */
[----:B------:R-:W-:Y:S04]  /*41500*/  STS.U16 [R32+UR4+0x22080], R22 ;  /* 0x0220801620007988 */ /* 0x000fe80008000404 */
[----:B------:R-:W2:Y:S04]  /*41510*/  LDL R34, [R1+0x1564] ;  /* 0x0015640001227983 */ /* 0x000ea80000100800 */
[----:B------:R0:W-:Y:S04]  /*41520*/  STS.U16 [R32+UR4+0x2a080], R20 ;  /* 0x02a0801420007988 */ /* 0x0001e80008000404 */
[----:B------:R-:W2:Y:S04]  /*41530*/  LDL.LU R37, [R1+0x9bc] ;  /* 0x0009bc0001257983 */ /* 0x000ea80000300800 */
[----:B------:R1:W-:Y:S04]  /*41540*/  STS.U16 [R32+UR4+0x22480], R7 ;  /* 0x0224800720007988 */ /* 0x0003e80008000404 */
[----:B0-----:R-:W2:Y:S04]  /*41550*/  LDL.LU R20, [R1+0x9b8] ;  /* 0x0009b80001147983 */ /* 0x001ea80000300800 */
[----:B-1----:R-:W2:Y:S04]  /*41560*/  LDL.LU R7, [R1+0x984] ;  /* 0x0009840001077983 */ /* 0x002ea80000300800 */
[----:B---3--:R0:W-:Y:S04]  /*41570*/  STS.U16 [R32+UR4+0x2a480], R10 ;  /* 0x02a4800a20007988 */ /* 0x0081e80008000404 */
[----:B0-----:R-:W3:Y:S04]  /*41580*/  LDL.LU R10, [R1+0x980] ;  /* 0x00098000010a7983 */ /* 0x001ee80000300800 */
        /* <DEDUP_REMOVED lines=11> */
[----:B------:R-:W4:Y:S04]  /*41640*/  LDL.LU R22, [R1+0x84c] ;  /* 0x00084c0001167983 */ /* 0x000f280000300800 */
[----:B0-----:R-:W3:Y:S04]  /*41650*/  LDL.LU R21, [R1+0x848] ;  /* 0x0008480001157983 */ /* 0x001ee80000300800 */
[----:B--2---:R0:W-:Y:S04]  /*41660*/  STS.U16 [R32+UR4+0x2a880], R15 ;  /* 0x02a8800f20007988 */ /* 0x0041e80008000404 */
[----:B0-----:R-:W2:Y:S04]  /*41670*/  LDL.LU R15, [R1+0x81c] ;  /* 0x00081c00010f7983 */ /* 0x001ea80000300800 */
[----:B------:R0:W-:Y:S04]  /*41680*/  STS.U16 [R32+UR4+0x22c80], R13 ;  /* 0x022c800d20007988 */ /* 0x0001e80008000404 */
[----:B0-----:R-:W2:Y:S04]  /*41690*/  LDL.LU R13, [R1+0x1ebc] ;  /* 0x001ebc00010d7983 */ /* 0x001ea80000300800 */
        /* <DEDUP_REMOVED lines=9> */
[----:B------:R-:W-:Y:S04]  /*41730*/  STS.U16 [R34+UR4+0x20100], R37 ;  /* 0x0201002522007988 */ /* 0x000fe80008000404 */
[----:B------:R-:W-:Y:S04]  /*41740*/  STS.U16 [R34+UR4+0x28100], R20 ;  /* 0x0281001422007988 */ /* 0x000fe80008000404 */
[----:B0-----:R-:W2:Y:S04]  /*41750*/  LDL.LU R13, [R1+0x818] ;  /* 0x00081800010d7983 */ /* 0x001ea80000300800 */
[----:B------:R0:W-:Y:S04]  /*41760*/  STS.U16 [R34+UR4+0x20500], R7 ;  /* 0x0205000722007988 */ /* 0x0001e80008000404 */
[----:B0-----:R-:W2:Y:S04]  /*41770*/  LDL.LU R7, [R1+0x7ec] ;  /* 0x0007ec0001077983 */ /* 0x001ea80000300800 */
[----:B---3--:R0:W-:Y:S04]  /*41780*/  STS.U16 [R34+UR4+0x28500], R10 ;  /* 0x0285000a22007988 */ /* 0x0081e80008000404 */
[----:B------:R-:W3:Y:S04]  /*41790*/  LDL.LU R20, [R1+0x7e8] ;  /* 0x0007e80001147983 */ /* 0x000ee80000300800 */
[----:B0-----:R-:W3:Y:S04]  /*417a0*/  LDL.LU R10, [R1+0x7bc] ;  /* 0x0007bc00010a7983 */ /* 0x001ee80000300800 */
[----:B------:R-:W3:Y:S04]  /*417b0*/  LDL.LU R43, [R1+0x7b8] ;  /* 0x0007b800012b7983 */ /* 0x000ee80000300800 */
[----:B------:R-:W3:Y:S04]  /*417c0*/  LDL.LU R42, [R1+0x78c] ;  /* 0x00078c00012a7983 */ /* 0x000ee80000300800 */
[----:B------:R-:W-:Y:S04]  /*417d0*/  STS.U16 [R34+UR4+0x20900], R35 ;  /* 0x0209002322007988 */ /* 0x000fe80008000404 */
[----:B------:R-:W3:Y:S04]  /*417e0*/  LDL.LU R32, [R1+0x788] ;  /* 0x0007880001207983 */ /* 0x000ee80000300800 */
[----:B------:R0:W-:Y:S04]  /*417f0*/  STS.U16 [R34+UR4+0x28900], R0 ;  /* 0x0289000022007988 */ /* 0x0001e80008000404 */
        /* <DEDUP_REMOVED lines=9> */
[----:B0-----:R-:W3:Y:S04]  /*41890*/  LDL.LU R93, [R1+0x6f8] ;  /* 0x0006f800015d7983 */ /* 0x001ee80000300800 */
[----:B------:R-:W-:Y:S04]  /*418a0*/  STS.U16 [R34+UR4+0x21500], R27 ;  /* 0x0215001b22007988 */ /* 0x000fe80008000404 */
[----:B------:R-:W-:Y:S04]  /*418b0*/  STS.U16 [R34+UR4+0x29500], R25 ;  /* 0x0295001922007988 */ /* 0x000fe80008000404 */
[----:B------:R-:W-:Y:S04]  /*418c0*/  STS.U16 [R34+UR4+0x21900], R24 ;  /* 0x0219001822007988 */ /* 0x000fe80008000404 */
[----:B------:R-:W-:Y:S04]  /*418d0*/  STS.U16 [R34+UR4+0x29900], R23 ;  /* 0x0299001722007988 */ /* 0x000fe80008000404 */
[----:B----4-:R-:W-:Y:S04]  /*418e0*/  STS.U16 [R34+UR4+0x21d00], R22 ;  /* 0x021d001622007988 */ /* 0x010fe80008000404 */
[----:B------:R-:W-:Y:S04]  /*418f0*/  STS.U16 [R34+UR4+0x29d00], R21 ;  /* 0x029d001522007988 */ /* 0x000fe80008000404 */
[----:B------:R-:W4:Y:S04]  /*41900*/  LDL R37, [R1+0x1560] ;  /* 0x0015600001257983 */ /* 0x000f280000100800 */
[----:B------:R0:W-:Y:S04]  /*41910*/  STS.U16 [R34+UR4+0x22100], R15 ;  /* 0x0221000f22007988 */ /* 0x0001e80008000404 */
[----:B------:R-:W4:Y:S04]  /*41920*/  LDL.LU R41, [R1+0x9b4] ;  /* 0x0009b40001297983 */ /* 0x000f280000300800 */
[----:B0-----:R-:W4:Y:S04]  /*41930*/  LDL.LU R15, [R1+0x9b0] ;  /* 0x0009b000010f7983 */ /* 0x001f280000300800 */
[----:B--2---:R0:W-:Y:S04]  /*41940*/  STS.U16 [R34+UR4+0x2a100], R13 ;  /* 0x02a1000d22007988 */ /* 0x0041e80008000404 */
        /* <DEDUP_REMOVED lines=13> */
[----:B---3--:R0:W-:Y:S04]  /*41a20*/  STS.U16 [R34+UR4+0x2a500], R20 ;  /* 0x02a5001422007988 */ /* 0x0081e80008000404 */
[----:B------:R-:W3:Y:S04]  /*41a30*/  LDL.LU R21, [R1+0x844] ;  /* 0x0008440001157983 */ /* 0x000ee80000300800 */
        /* <DEDUP_REMOVED lines=20> */
[----:B0-----:R-:W2:Y:S04]  /*41b80*/  LDL.LU R93, [R1+0x1e98] ;  /* 0x001e9800015d7983 */ /* 0x001ea80000300800 */
[----:B--2---:R0:W-:Y:S04]  /*41b90*/  STS.U16 [R34+UR4+0x23d00], R93 ;  /* 0x023d005d22007988 */ /* 0x0041e80008000404 */
[----:B------:R1:W-:Y:S04]  /*41ba0*/  STS.U16 [R34+UR4+0x2bd00], R90 ;  /* 0x02bd005a22007988 */ /* 0x0003e80008000404 */
[----:B----4-:R-:W-:Y:S04]  /*41bb0*/  STS.U16 [R37+UR4+0x20180], R41 ;  /* 0x0201802925007988 */ /* 0x010fe80008000404 */
[----:B0-----:R-:W2:Y:S04]  /*41bc0*/  LDL.LU R93, [R1+0x1e94] ;  /* 0x001e9400015d7983 */ /* 0x001ea80000300800 */
[----:B-1----:R-:W4:Y:S04]  /*41bd0*/  LDL.LU R90, [R1+0x1e90] ;  /* 0x001e9000015a7983 */ /* 0x002f280000300800 */
[----:B------:R0:W-:Y:S04]  /*41be0*/  STS.U16 [R37+UR4+0x28180], R15 ;  /* 0x0281800f25007988 */ /* 0x0001e80008000404 */
[----:B------:R1:W-:Y:S04]  /*41bf0*/  STS.U16 [R37+UR4+0x20580], R13 ;  /* 0x0205800d25007988 */ /* 0x0003e80008000404 */
[----:B------:R3:W-:Y:S04]  /*41c00*/  STS.U16 [R37+UR4+0x28580], R7 ;  /* 0x0285800725007988 */ /* 0x0007e80008000404 */
[----:B0-----:R-:W2:Y:S04]  /*41c10*/  LDL.LU R15, [R1+0x810] ;  /* 0x00081000010f7983 */ /* 0x001ea80000300800 */
[----:B-1----:R-:W4:Y:S04]  /*41c20*/  LDL.LU R13, [R1+0x7e4] ;  /* 0x0007e400010d7983 */ /* 0x002f280000300800 */
[----:B---3--:R-:W3:Y:S04]  /*41c30*/  LDL.LU R7, [R1+0x7e0] ;  /* 0x0007e00001077983 */ /* 0x008ee80000300800 */
[----:B------:R-:W-:Y:S04]  /*41c40*/  STS.U16 [R37+UR4+0x20980], R40 ;  /* 0x0209802825007988 */ /* 0x000fe80008000404 */
[----:B------:R0:W-:Y:S04]  /*41c50*/  STS.U16 [R37+UR4+0x28980], R36 ;  /* 0x0289802425007988 */ /* 0x0001e80008000404 */
[----:B------:R-:W3:Y:S04]  /*41c60*/  LDL.LU R34, [R1+0x750] ;  /* 0x0007500001227983 */ /* 0x000ee80000300800 */
[----:B0-----:R-:W3:Y:S04]  /*41c70*/  LDL.LU R36, [R1+0x724] ;  /* 0x0007240001247983 */ /* 0x001ee80000300800 */
[----:B------:R0:W-:Y:S04]  /*41c80*/  STS.U16 [R37+UR4+0x20d80], R39 ;  /* 0x020d802725007988 */ /* 0x0001e80008000404 */
[----:B------:R1:W-:Y:S04]  /*41c90*/  STS.U16 [R37+UR4+0x28d80], R38 ;  /* 0x028d802625007988 */ /* 0x0003e80008000404 */
[----:B------:R0:W-:Y:S04]  /*41ca0*/  STS.U16 [R37+UR4+0x21180], R35 ;  /* 0x0211802325007988 */ /* 0x0001e80008000404 */
[----:B------:R-:W-:Y:S04]  /*41cb0*/  STS.U16 [R37+UR4+0x29180], R27 ;  /* 0x0291801b25007988 */ /* 0x000fe80008000404 */
[----:B------:R0:W-:Y:S04]  /*41cc0*/  STS.U16 [R37+UR4+0x21580], R25 ;  /* 0x0215801925007988 */ /* 0x0001e80008000404 */
        /* <DEDUP_REMOVED lines=8> */
[----:B------:R-:W3:Y:S04]  /*41d50*/  LDL.LU R35, [R1+0x9ac] ;  /* 0x0009ac0001237983 */ /* 0x000ee80000300800 */
[----:B------:R-:W-:Y:S04]  /*41d60*/  STS.U16 [R37+UR4+0x29d80], R20 ;  /* 0x029d801425007988 */ /* 0x000fe80008000404 */
[----:B------:R-:W3:Y:S04]  /*41d70*/  LDL.LU R25, [R1+0x9a8] ;  /* 0x0009a80001197983 */ /* 0x000ee80000300800 */
[----:B------:R0:W-:Y:S04]  /*41d80*/  STS.U16 [R37+UR4+0x22180], R10 ;  /* 0x0221800a25007988 */ /* 0x0001e80008000404 */
[----:B------:R-:W3:Y:S04]  /*41d90*/  LDL.LU R24, [R1+0x974] ;  /* 0x0009740001187983 */ /* 0x000ee80000300800 */
[----:B------:R-:W3:Y:S04]  /*41da0*/  LDL.LU R23, [R1+0x970] ;  /* 0x0009700001177983 */ /* 0x000ee80000300800 */
[----:B0-----:R-:W3:Y:S04]  /*41db0*/  LDL.LU R22, [R1+0x93c] ;  /* 0x00093c0001167983 */ /* 0x001ee80000300800 */
[----:B-1----:R-:W3:Y:S04]  /*41dc0*/  LDL.LU R21, [R1+0x938] ;  /* 0x0009380001157983 */ /* 0x002ee80000300800 */
[----:B------:R-:W3:Y:S04]  /*41dd0*/  LDL.LU R10, [R1+0x904] ;  /* 0x00090400010a7983 */ /* 0x000ee80000300800 */
[----:B------:R-:W3:Y:S04]  /*41de0*/  LDL R27, [R1+0x155c] ;  /* 0x00155c00011b7983 */ /* 0x000ee80000100800 */
[----:B------:R-:W3:Y:S04]  /*41df0*/  LDL.LU R20, [R1+0x900] ;  /* 0x0009000001147983 */ /* 0x000ee80000300800 */
[----:B--2---:R0:W-:Y:S04]  /*41e00*/  STS.U16 [R37+UR4+0x2a180], R15 ;  /* 0x02a1800f25007988 */ /* 0x0041e80008000404 */
[----:B----4-:R1:W-:Y:S04]  /*41e10*/  STS.U16 [R37+UR4+0x22580], R13 ;  /* 0x0225800d25007988 */ /* 0x0103e80008000404 */
[----:B---3--:R-:W-:Y:S04]  /*41e20*/  STS.U16 [R37+UR4+0x2a580], R7 ;  /* 0x02a5800725007988 */ /* 0x008fe80008000404 */
[----:B------:R-:W-:Y:S04]  /*41e30*/  STS.U16 [R37+UR4+0x22980], R90 ;  /* 0x0229805a25007988 */ /* 0x000fe80008000404 */
[----:B------:R-:W-:Y:S04]  /*41e40*/  STS.U16 [R37+UR4+0x2a980], R93 ;  /* 0x02a9805d25007988 */ /* 0x000fe80008000404 */
[----:B------:R-:W-:Y:S04]  /*41e50*/  STS.U16 [R37+UR4+0x22d80], R5 ;  /* 0x022d800525007988 */ /* 0x000fe80008000404 */
[----:B------:R-:W-:Y:S04]  /*41e60*/  STS.U16 [R37+UR4+0x2ad80], R4 ;  /* 0x02ad800425007988 */ /* 0x000fe80008000404 */
[----:B0-----:R-:W2:Y:S04]  /*41e70*/  LDL.LU R15, [R1+0x8cc] ;  /* 0x0008cc00010f7983 */ /* 0x001ea80000300800 */
[----:B------:R0:W-:Y:S04]  /*41e80*/  STS.U16 [R37+UR4+0x23180], R0 ;  /* 0x0231800025007988 */ /* 0x0001e80008000404 */
[----:B-1----:R-:W3:Y:S04]  /*41e90*/  LDL.LU R13, [R1+0x8c8] ;  /* 0x0008c800010d7983 */ /* 0x002ee80000300800 */
[----:B0-----:R-:W4:Y:S04]  /*41ea0*/  LDL.LU R0, [R1+0x89c] ;  /* 0x00089c0001007983 */ /* 0x001f280000300800 */
[----:B------:R-:W2:Y:S04]  /*41eb0*/  LDL.LU R7, [R1+0x898] ;  /* 0x0008980001077983 */ /* 0x000ea80000300800 */
[----:B------:R-:W2:Y:S04]  /*41ec0*/  LDL.LU R4, [R1+0x86c] ;  /* 0x00086c0001047983 */ /* 0x000ea80000300800 */
[----:B------:R-:W2:Y:S04]  /*41ed0*/  LDL.LU R5, [R1+0x868] ;  /* 0x0008680001057983 */ /* 0x000ea80000300800 */
[----:B------:R-:W2:Y:S04]  /*41ee0*/  LDL.LU R90, [R1+0x83c] ;  /* 0x00083c00015a7983 */ /* 0x000ea80000300800 */
[----:B------:R-:W2:Y:S04]  /*41ef0*/  LDL.LU R93, [R1+0x838] ;  /* 0x00083800015d7983 */ /* 0x000ea80000300800 */
[----:B------:R0:W-:Y:S04]  /*41f00*/  STS.U16 [R37+UR4+0x2b180], R34 ;  /* 0x02b1802225007988 */ /* 0x0001e80008000404 */
[----:B------:R1:W-:Y:S04]  /*41f10*/  STS.U16 [R37+UR4+0x23580], R36 ;  /* 0x0235802425007988 */ /* 0x0003e80008000404 */
[----:B0-----:R-:W2:Y:S04]  /*41f20*/  LDL.LU R34, [R1+0x1e8c] ;  /* 0x001e8c0001227983 */ /* 0x001ea80000300800 */
[----:B-1----:R-:W2:Y:S04]  /*41f30*/  LDL.LU R36, [R1+0x1e88] ;  /* 0x001e880001247983 */ /* 0x002ea80000300800 */
[----:B------:R-:W-:Y:S04]  /*41f40*/  STS.U16 [R37+UR4+0x2b580], R41 ;  /* 0x02b5802925007988 */ /* 0x000fe80008000404 */
[----:B------:R-:W-:Y:S04]  /*41f50*/  STS.U16 [R37+UR4+0x23980], R40 ;  /* 0x0239802825007988 */ /* 0x000fe80008000404 */
[----:B------:R-:W-:Y:S04]  /*41f60*/  STS.U16 [R37+UR4+0x2b980], R39 ;  /* 0x02b9802725007988 */ /* 0x000fe80008000404 */
[----:B------:R-:W-:Y:S04]  /*41f70*/  STS.U16 [R37+UR4+0x23d80], R38 ;  /* 0x023d802625007988 */ /* 0x000fe80008000404 */
[----:B--2---:R-:W-:Y:S04]  /*41f80*/  STS.U16 [R37+UR4+0x2bd80], R36 ;  /* 0x02bd802425007988 */ /* 0x004fe80008000404 */
[----:B------:R-:W-:Y:S04]  /*41f90*/  STS.U16 [R27+UR4+0x20200], R35 ;  /* 0x020200231b007988 */ /* 0x000fe80008000404 */
[----:B------:R-:W-:Y:S04]  /*41fa0*/  STS.U16 [R27+UR4+0x28200], R25 ;  /* 0x028200191b007988 */ /* 0x000fe80008000404 */
        /* <DEDUP_REMOVED lines=17> */
[----:B------:R0:W-:Y:S04]  /*420c0*/  STS.U16 [R27+UR4+0x28e00], R20 ;  /* 0x028e00141b007988 */ /* 0x0001e80008000404 */
[----:B------:R-:W2:Y:S04]  /*420d0*/  LDL.LU R21, [R1+0x934] ;  /* 0x0009340001157983 */ /* 0x000ea80000300800 */
[----:B------:R1:W-:Y:S04]  /*420e0*/  STS.U16 [R27+UR4+0x21200], R15 ;  /* 0x0212000f1b007988 */ /* 0x0003e80008000404 */
[----:B0-----:R-:W2:Y:S04]  /*420f0*/  LDL.LU R20, [R1+0x930] ;  /* 0x0009300001147983 */ /* 0x001ea80000300800 */
[----:B---3--:R0:W-:Y:S04]  /*42100*/  STS.U16 [R27+UR4+0x29200], R13 ;  /* 0x0292000d1b007988 */ /* 0x0081e80008000404 */
[----:B-1----:R-:W3:Y:S04]  /*42110*/  LDL.LU R15, [R1+0x8fc] ;  /* 0x0008fc00010f7983 */ /* 0x002ee80000300800 */
[----:B----4-:R1:W-:Y:S04]  /*42120*/  STS.U16 [R27+UR4+0x21600], R0 ;  /* 0x021600001b007988 */ /* 0x0103e80008000404 */
[----:B0-----:R-:W4:Y:S04]  /*42130*/  LDL.LU R13, [R1+0x8f8] ;  /* 0x0008f800010d7983 */ /* 0x001f280000300800 */
        /* <DEDUP_REMOVED lines=11> */
[----:B--2---:R0:W-:Y:S04]  /*421f0*/  STS.U16 [R27+UR4+0x22200], R10 ;  /* 0x0222000a1b007988 */ /* 0x0041e80008000404 */
[----:B0-----:R-:W2:Y:S04]  /*42200*/  LDL R10, [R1+0x1558] ;  /* 0x00155800010a7983 */ /* 0x001ea80000100800 */
        /* <DEDUP_REMOVED lines=17> */
[----:B----4-:R-:W4:Y:S04]  /*42320*/  LDL.LU R33, [R1+0x1e64] ;  /* 0x001e640001217983 */ /* 0x010f280000300800 */
        /* <DEDUP_REMOVED lines=12> */
[----:B------:R-:W4:Y:S04]  /*423f0*/  LDL.LU R26, [R1+0x1e48] ;  /* 0x001e4800011a7983 */ /* 0x000f280000300800 */
[----:B--2---:R0:W-:Y:S04]  /*42400*/  STS.U16 [R10+UR4+0x20280], R25 ;  /* 0x020280190a007988 */ /* 0x0041e80008000404 */
        /* <DEDUP_REMOVED lines=11> */
[----:B---3--:R0:W-:Y:S04]  /*424c0*/  STS.U16 [R10+UR4+0x20e80], R15 ;  /* 0x020e800f0a007988 */ /* 0x0081e80008000404 */
        /* <DEDUP_REMOVED lines=18> */
[----:B------:R1:W-:Y:S04]  /*425f0*/  STS.U16 [R10+UR4+0x2a280], R4 ;  /* 0x02a280040a007988 */ /* 0x0003e80008000404 */
[----:B0-----:R-:W4:Y:S04]  /*42600*/  LDL.LU R93, [R1+0x1e0c] ;  /* 0x001e0c00015d7983 */ /* 0x001f280000300800 */
[----:B------:R0:W-:Y:S04]  /*42610*/  STS.U16 [R10+UR4+0x22680], R7 ;  /* 0x022680070a007988 */ /* 0x0001e80008000404 */
[----:B-1----:R-:W4:Y:S04]  /*42620*/  LDL.LU R90, [R1+0x1e08] ;  /* 0x001e0800015a7983 */ /* 0x002f280000300800 */
[----:B---3--:R1:W-:Y:S04]  /*42630*/  STS.U16 [R10+UR4+0x2a680], R0 ;  /* 0x02a680000a007988 */ /* 0x0083e80008000404 */
[----:B--2---:R-:W2:Y:S04]  /*42640*/  LDL.LU R5, [R1+0x1e04] ;  /* 0x001e040001057983 */ /* 0x004ea80000300800 */
[----:B------:R3:W-:Y:S04]  /*42650*/  STS.U16 [R10+UR4+0x22a80], R8 ;  /* 0x022a80080a007988 */ /* 0x0007e80008000404 */
[----:B------:R-:W2:Y:S04]  /*42660*/  LDL.LU R4, [R1+0x1e00] ;  /* 0x001e000001047983 */ /* 0x000ea80000300800 */
[----:B------:R1:W-:Y:S04]  /*42670*/  STS.U16 [R10+UR4+0x2aa80], R6 ;  /* 0x02aa80060a007988 */ /* 0x0003e80008000404 */
[----:B0-----:R-:W2:Y:S04]  /*42680*/  LDL R7, [R1+0x1554] ;  /* 0x0015540001077983 */ /* 0x001ea80000100800 */
[----:B------:R0:W-:Y:S04]  /*42690*/  STS.U16 [R10+UR4+0x22e80], R9 ;  /* 0x022e80090a007988 */ /* 0x0001e80008000404 */
[----:B-1----:R-:W2:Y:S04]  /*426a0*/  LDL.LU R0, [R1+0x1dfc] ;  /* 0x001dfc0001007983 */ /* 0x002ea80000300800 */
[----:B------:R-:W-:Y:S04]  /*426b0*/  STS.U16 [R10+UR4+0x2ae80], R19 ;  /* 0x02ae80130a007988 */ /* 0x000fe80008000404 */
[----:B---3--:R-:W3:Y:S04]  /*426c0*/  LDL.LU R8, [R1+0x1df8] ;  /* 0x001df80001087983 */ /* 0x008ee80000300800 */
[----:B------:R-:W-:Y:S04]  /*426d0*/  STS.U16 [R10+UR4+0x23280], R18 ;  /* 0x023280120a007988 */ /* 0x000fe80008000404 */
[----:B------:R-:W2:Y:S04]  /*426e0*/  LDL.LU R6, [R1+0x1df4] ;  /* 0x001df40001067983 */ /* 0x000ea80000300800 */
[----:B------:R-:W-:Y:S04]  /*426f0*/  STS.U16 [R10+UR4+0x2b280], R17 ;  /* 0x02b280110a007988 */ /* 0x000fe80008000404 */
[----:B0-----:R-:W2:Y:S04]  /*42700*/  LDL.LU R9, [R1+0x1df0] ;  /* 0x001df00001097983 */ /* 0x001ea80000300800 */
[----:B------:R0:W-:Y:S04]  /*42710*/  STS.U16 [R10+UR4+0x23680], R16 ;  /* 0x023680100a007988 */ /* 0x0001e80008000404 */
[----:B------:R1:W-:Y:S04]  /*42720*/  STS.U16 [R10+UR4+0x2b680], R14 ;  /* 0x02b6800e0a007988 */ /* 0x0003e80008000404 */
[----:B0-----:R-:W3:Y:S04]  /*42730*/  LDL R16, [R1+0xad4] ;  /* 0x000ad40001107983 */ /* 0x001ee80000100800 */
[----:B-1----:R-:W4:Y:S01]  /*42740*/  LDL R14, [R1+0xad8] ;  /* 0x000ad800010e7983 */ /* 0x002f220000100800 */
[----:B------:R-:W-:-:S03]  /*42750*/  PRMT R13, RZ, 0x7610, R13 ;  /* 0x00007610ff0d7816 */ /* 0x000fc6000000000d */
[----:B------:R-:W-:Y:S04]  /*42760*/  STS.U16 [R10+UR4+0x23a80], R12 ;  /* 0x023a800c0a007988 */ /* 0x000fe80008000404 */
[----:B------:R-:W-:Y:S04]  /*42770*/  STS.U16 [R10+UR4+0x2ba80], R11 ;  /* 0x02ba800b0a007988 */ /* 0x000fe80008000404 */
[----:B------:R-:W-:Y:S04]  /*42780*/  STS.U16 [R10+UR4+0x23e80], R92 ;  /* 0x023e805c0a007988 */ /* 0x000fe80008000404 */
[----:B------:R-:W-:Y:S04]  /*42790*/  STS.U16 [R10+UR4+0x2be80], R91 ;  /* 0x02be805b0a007988 */ /* 0x000fe80008000404 */
[----:B--2---:R0:W-:Y:S04]  /*427a0*/  STS.U16 [R7+UR4+0x20300], R9 ;  /* 0x0203000907007988 */ /* 0x0041e80008000404 */
[----:B------:R1:W-:Y:S04]  /*427b0*/  STS.U16 [R7+UR4+0x28300], R6 ;  /* 0x0283000607007988 */ /* 0x0003e80008000404 */
[----:B0-----:R-:W2:Y:S01]  /*427c0*/  LDL.LU R9, [R1+0x1dec] ;  /* 0x001dec0001097983 */ /* 0x001ea20000300800 */
[----:B---3--:R-:W-:-:S03]  /*427d0*/  @!P4 IMAD.MOV.U32 R17, RZ, RZ, R16 ;  /* 0x000000ffff11c224 */ /* 0x008fc600078e0010 */
[----:B-1----:R-:W3:Y:S01]  /*427e0*/  LDL.LU R6, [R1+0x1de8] ;  /* 0x001de80001067983 */ /* 0x002ee20000300800 */
[----:B----4-:R-:W-:-:S03]  /*427f0*/  @!P4 IMAD.MOV.U32 R16, RZ, RZ, R14 ;  /* 0x000000ffff10c224 */ /* 0x010fc600078e000e */
[----:B------:R-:W4:Y:S04]  /*42800*/  LDL R12, [R1+0xb14] ;  /* 0x000b1400010c7983 */ /* 0x000f280000100800 */
[----:B------:R-:W3:Y:S04]  /*42810*/  @!P4 LDG.E.U16 R13, desc[UR20][R16.64] ;  /* 0x00000014100dc981 */ /* 0x000ee8000c1e1500 */
[----:B------:R-:W4:Y:S04]  /*42820*/  LDL R11, [R1+0xb18] ;  /* 0x000b1800010b7983 */ /* 0x000f280000100800 */
[----:B------:R-:W-:Y:S04]  /*42830*/  STS.U16 [R7+UR4+0x20700], R8 ;  /* 0x0207000807007988 */ /* 0x000fe80008000404 */
[----:B------:R0:W-:Y:S04]  /*42840*/  STS.U16 [R7+UR4+0x28700], R0 ;  /* 0x0287000007007988 */ /* 0x0001e80008000404 */
[----:B------:R1:W-:Y:S04]  /*42850*/  STS.U16 [R7+UR4+0x20b00], R4 ;  /* 0x020b000407007988 */ /* 0x0003e80008000404 */
[----:B------:R1:W-:Y:S04]  /*42860*/  STS.U16 [R7+UR4+0x28b00], R5 ;  /* 0x028b000507007988 */ /* 0x0003e80008000404 */
[----:B0-----:R-:W4:Y:S04]  /*42870*/  LDL.LU R0, [R1+0x1de4] ;  /* 0x001de40001007983 */ /* 0x001f280000300800 */
[----:B-1----:R-:W4:Y:S04]  /*42880*/  LDL.LU R4, [R1+0x1de0] ;  /* 0x001de00001047983 */ /* 0x002f280000300800 */
[----:B------:R-:W4:Y:S04]  /*42890*/  LDL R8, [R1+0xb54] ;  /* 0x000b540001087983 */ /* 0x000f280000100800 */
[----:B------:R-:W4:Y:S04]  /*428a0*/  LDL R5, [R1+0xb58] ;  /* 0x000b580001057983 */ /* 0x000f280000100800 */
[----:B------:R0:W-:Y:S04]  /*428b0*/  STS.U16 [R7+UR4+0x20f00], R90 ;  /* 0x020f005a07007988 */ /* 0x0001e80008000404 */
[----:B------:R1:W-:Y:S04]  /*428c0*/  STS.U16 [R7+UR4+0x28f00], R93 ;  /* 0x028f005d07007988 */ /* 0x0003e80008000404 */
[----:B0-----:R-:W4:Y:S04]  /*428d0*/  LDL.LU R90, [R1+0x1ddc] ;  /* 0x001ddc00015a7983 */ /* 0x001f280000300800 */
[----:B-1----:R-:W4:Y:S04]  /*428e0*/  LDL.LU R93, [R1+0x1dd8] ;  /* 0x001dd800015d7983 */ /* 0x002f280000300800 */
[----:B------:R-:W4:Y:S04]  /*428f0*/  LDL R10, [R1+0xb94] ;  /* 0x000b9400010a7983 */ /* 0x000f280000100800 */
[----:B------:R-:W4:Y:S04]  /*42900*/  LDL R7, [R1+0xb98] ;  /* 0x000b980001077983 */ /* 0x000f280000100800 */
[----:B------:R-:W4:Y:S04]  /*42910*/  LDL R18, [R1+0xbd4] ;  /* 0x000bd40001127983 */ /* 0x000f280000100800 */
[----:B------:R-:W4:Y:S01]  /*42920*/  LDL R17, [R1+0xbd8] ;  /* 0x000bd80001117983 */ /* 0x000f220000100800 */
[----:B--2---:R-:W-:-:S03]  /*42930*/  PRMT R9, RZ, 0x7610, R9 ;  /* 0x00007610ff097816 */ /* 0x004fc60000000009 */
[----:B---3--:R4:W-:Y:S02]  /*42940*/  STL [R1+0x8f8], R13 ;  /* 0x0008f80d01007387 */ /* 0x0089e40000100800 */
[----:B----4-:R-:W-:Y:S02]  /*42950*/  @!P4 IMAD.MOV.U32 R13, RZ, RZ, R12 ;  /* 0x000000ffff0dc224 */ /* 0x010fe400078e000c */
[----:B------:R-:W-:-:S05]  /*42960*/  @!P4 IMAD.MOV.U32 R12, RZ, RZ, R11 ;  /* 0x000000ffff0cc224 */ /* 0x000fca00078e000b */
[----:B------:R-:W2:Y:S04]  /*42970*/  @!P4 LDG.E.U16 R9, desc[UR20][R12.64] ;  /* 0x000000140c09c981 */ /* 0x000ea8000c1e1500 */
[----:B------:R-:W3:Y:S01]  /*42980*/  LDL.LU.64 R12, [R1+0x1dd0] ;  /* 0x001dd000010c7983 */ /* 0x000ee20000300a00 */
[----:B------:R-:W-:-:S03]  /*42990*/  PRMT R4, RZ, 0x7610, R4 ;  /* 0x00007610ff047816 */ /* 0x000fc60000000004 */
[----:B------:R-:W4:Y:S04]  /*429a0*/  LDL R16, [R1+0xc14] ;  /* 0x000c140001107983 */ /* 0x000f280000100800 */
[----:B------:R-:W3:Y:S01]  /*429b0*/  LDL R14, [R1+0xc18] ;  /* 0x000c1800010e7983 */ /* 0x000ee20000100800 */
[----:B------:R-:W-:Y:S01]  /*429c0*/  PRMT R6, RZ, 0x7610, R6 ;  /* 0x00007610ff067816 */ /* 0x000fe20000000006 */
[----:B------:R-:W-:Y:S02]  /*429d0*/  @!P4 IMAD.MOV.U32 R11, RZ, RZ, R10 ;  /* 0x000000ffff0bc224 */ /* 0x000fe400078e000a */
[----:B------:R-:W-:-:S05]  /*429e0*/  @!P4 IMAD.MOV.U32 R10, RZ, RZ, R7 ;  /* 0x000000ffff0ac224 */ /* 0x000fca00078e0007 */
[----:B------:R-:W3:Y:S04]  /*429f0*/  @!P4 LDG.E.U16 R6, desc[UR20][R10.64] ;  /* 0x000000140a06c981 */ /* 0x000ee8000c1e1500 */
[----:B--2---:R0:W-:Y:S02]  /*42a00*/  STL [R1+0x8f0], R9 ;  /* 0x0008f00901007387 */ /* 0x0041e40000100800 */
[----:B0-----:R-:W-:Y:S02]  /*42a10*/  @!P4 IMAD.MOV.U32 R9, RZ, RZ, R8 ;  /* 0x000000ffff09c224 */ /* 0x001fe400078e0008 */
[----:B------:R-:W-:-:S05]  /*42a20*/  @!P4 IMAD.MOV.U32 R8, RZ, RZ, R5 ;  /* 0x000000ffff08c224 */ /* 0x000fca00078e0005 */
[----:B------:R-:W2:Y:S04]  /*42a30*/  @!P4 LDG.E.U16 R4, desc[UR20][R8.64] ;  /* 0x000000140804c981 */ /* 0x000ea8000c1e1500 */
[----:B------:R-:W2:Y:S01]  /*42a40*/  LDL.LU.64 R8, [R1+0x1dc8] ;  /* 0x001dc80001087983 */ /* 0x000ea20000300a00 */
[----:B------:R-:W-:Y:S02]  /*42a50*/  @!P4 IMAD.MOV.U32 R19, RZ, RZ, R18 ;  /* 0x000000ffff13c224 */ /* 0x000fe400078e0012 */
[----:B------:R-:W-:Y:S01]  /*42a60*/  @!P4 IMAD.MOV.U32 R18, RZ, RZ, R17 ;  /* 0x000000ffff12c224 */ /* 0x000fe200078e0011 */
[----:B------:R-:W2:Y:S01]  /*42a70*/  LDL R5, [R1+0xc54] ;  /* 0x000c540001057983 */ /* 0x000ea20000100800 */
[----:B----4-:R-:W-:Y:S02]  /*42a80*/  @!P4 IMAD.MOV.U32 R17, RZ, RZ, R16 ;  /* 0x000000ffff11c224 */ /* 0x010fe400078e0010 */
[----:B---3--:R-:W-:Y:S01]  /*42a90*/  @!P4 IMAD.MOV.U32 R16, RZ, RZ, R14 ;  /* 0x000000ffff10c224 */ /* 0x008fe200078e000e */
[----:B--2---:R0:W-:Y:S01]  /*42aa0*/  STL [R1+0x8ec], R4 ;  /* 0x0008ec0401007387 */ /* 0x0041e20000100800 */
[----:B------:R-:W-:-:S03]  /*42ab0*/  PRMT R9, RZ, 0x7610, R9 ;  /* 0x00007610ff097816 */ /* 0x000fc60000000009 */
[----:B0-----:R-:W2:Y:S01]  /*42ac0*/  LDL R4, [R1+0xc58] ;  /* 0x000c580001047983 */ /* 0x001ea20000100800 */
[----:B------:R-:W-:-:S03]  /*42ad0*/  PRMT R8, RZ, 0x7610, R8 ;  /* 0x00007610ff087816 */ /* 0x000fc60000000008 */
[----:B------:R-:W3:Y:S04]  /*42ae0*/  LDL.LU.64 R10, [R1+0x1dc0] ;  /* 0x001dc000010a7983 */ /* 0x000ee80000300a00 */
[----:B------:R-:W4:Y:S04]  /*42af0*/  @!P4 LDG.E.U16 R9, desc[UR20][R18.64] ;  /* 0x000000141209c981 */ /* 0x000f28000c1e1500 */
[----:B------:R-:W4:Y:S04]  /*42b00*/  @!P4 LDG.E.U16 R8, desc[UR20][R16.64] ;  /* 0x000000141008c981 */ /* 0x000f28000c1e1500 */
[----:B------:R-:W4:Y:S04]  /*42b10*/  LDL R7, [R1+0xc94] ;  /* 0x000c940001077983 */ /* 0x000f280000100800 */
[----:B------:R0:W-:Y:S01]  /*42b20*/  STL [R1+0x8e8], R6 ;  /* 0x0008e80601007387 */ /* 0x0001e20000100800 */
[----:B------:R-:W-:-:S03]  /*42b30*/  PRMT R12, RZ, 0x7610, R12 ;  /* 0x00007610ff0c7816 */ /* 0x000fc6000000000c */
[----:B------:R-:W4:Y:S04]  /*42b40*/  LDL R18, [R1+0xcd4] ;  /* 0x000cd40001127983 */ /* 0x000f280000100800 */
[----:B0-----:R-:W4:Y:S04]  /*42b50*/  LDL R6, [R1+0xc98] ;  /* 0x000c980001067983 */ /* 0x001f280000100800 */
[----:B--2---:R-:W2:Y:S01]  /*42b60*/  @!P4 LDG.E.U16 R12, desc[UR20][R4.64] ;  /* 0x00000014040cc981 */ /* 0x004ea2000c1e1500 */
[----:B---3--:R-:W-:-:S03]  /*42b70*/  PRMT R11, RZ, 0x7610, R11 ;  /* 0x00007610ff0b7816 */ /* 0x008fc6000000000b */
[----:B----4-:R0:W-:Y:S04]  /*42b80*/  STL [R1+0x8e4], R9 ;  /* 0x0008e40901007387 */ /* 0x0101e80000100800 */
[----:B------:R-:W3:Y:S04]  /*42b90*/  LDL R17, [R1+0xd14] ;  /* 0x000d140001117983 */ /* 0x000ee80000100800 */
[----:B0-----:R-:W4:Y:S04]  /*42ba0*/  LDL R9, [R1+0xcd8] ;  /* 0x000cd80001097983 */ /* 0x001f280000100800 */
[----:B------:R0:W-:Y:S04]  /*42bb0*/  STL [R1+0x8e0], R8 ;  /* 0x0008e00801007387 */ /* 0x0001e80000100800 */
[----:B------:R1:W3:Y:S04]  /*42bc0*/  @!P4 LDG.E.U16 R11, desc[UR20][R6.64] ;  /* 0x00000014060bc981 */ /* 0x0002e8000c1e1500 */
[----:B0-----:R-:W3:Y:S04]  /*42bd0*/  LDL R8, [R1+0xd18] ;  /* 0x000d180001087983 */ /* 0x001ee80000100800 */
[----:B------:R-:W3:Y:S04]  /*42be0*/  LDL.LU.64 R4, [R1+0x1db8] ;  /* 0x001db80001047983 */ /* 0x000ee80000300a00 */
[----:B------:R-:W3:Y:S04]  /*42bf0*/  LDL R16, [R1+0xd54] ;  /* 0x000d540001107983 */ /* 0x000ee80000100800 */
[----:B------:R-:W3:Y:S04]  /*42c00*/  LDL R14, [R1+0xd58] ;  /* 0x000d5800010e7983 */ /* 0x000ee80000100800 */
[----:B------:R-:W1:Y:S01]  /*42c10*/  LDL.LU.64 R6, [R1+0x1db0] ;  /* 0x001db00001067983 */ /* 0x000e620000300a00 */
[----:B------:R-:W-:Y:S01]  /*42c20*/  @!P4 IMAD.MOV.U32 R19, RZ, RZ, R18 ;  /* 0x000000ffff13c224 */ /* 0x000fe200078e0012 */
[----:B------:R-:W-:-:S02]  /*42c30*/  PRMT R13, RZ, 0x7610, R13 ;  /* 0x00007610ff0d7816 */ /* 0x000fc4000000000d */
[----:B--2---:R0:W-:Y:S04]  /*42c40*/  STL [R1+0x8dc], R12 ;  /* 0x0008dc0c01007387 */ /* 0x0041e80000100800 */
[----:B0-----:R-:W2:Y:S01]  /*42c50*/  LDL R12, [R1+0xd94] ;  /* 0x000d9400010c7983 */ /* 0x001ea20000100800 */
[----:B----4-:R-:W-:Y:S01]  /*42c60*/  @!P4 IMAD.MOV.U32 R18, RZ, RZ, R9 ;  /* 0x000000ffff12c224 */ /* 0x010fe200078e0009 */
[----:B---3--:R-:W-:-:S06]  /*42c70*/  PRMT R5, RZ, 0x7610, R5 ;  /* 0x00007610ff057816 */ /* 0x008fcc0000000005 */
[----:B------:R0:W3:Y:S01]  /*42c80*/  @!P4 LDG.E.U16 R5, desc[UR20][R18.64] ;  /* 0x000000141205c981 */ /* 0x0000e2000c1e1500 */
[----:B-1----:R-:W-:Y:S01]  /*42c90*/  PRMT R7, RZ, 0x7610, R7 ;  /* 0x00007610ff077816 */ /* 0x002fe20000000007 */
[----:B0-----:R-:W-:Y:S02]  /*42ca0*/  @!P4 IMAD.MOV.U32 R18, RZ, RZ, R8 ;  /* 0x000000ffff12c224 */ /* 0x001fe400078e0008 */
[----:B------:R-:W-:Y:S02]  /*42cb0*/  @!P4 IMAD.MOV.U32 R19, RZ, RZ, R17 ;  /* 0x000000ffff13c224 */ /* 0x000fe400078e0011 */
[----:B------:R-:W-:Y:S02]  /*42cc0*/  @!P4 IMAD.MOV.U32 R17, RZ, RZ, R16 ;  /* 0x000000ffff11c224 */ /* 0x000fe400078e0010 */
[----:B------:R-:W-:Y:S01]  /*42cd0*/  @!P4 IMAD.MOV.U32 R16, RZ, RZ, R14 ;  /* 0x000000ffff10c224 */ /* 0x000fe200078e000e */
[----:B------:R-:W4:Y:S04]  /*42ce0*/  @!P4 LDG.E.U16 R7, desc[UR20][R18.64] ;  /* 0x000000141207c981 */ /* 0x000f28000c1e1500 */
[----:B------:R-:W2:Y:S04]  /*42cf0*/  @!P4 LDG.E.U16 R13, desc[UR20][R16.64] ;  /* 0x00000014100dc981 */ /* 0x000ea8000c1e1500 */
[----:B------:R0:W-:Y:S04]  /*42d00*/  STL [R1+0x8d8], R11 ;  /* 0x0008d80b01007387 */ /* 0x0001e80000100800 */
[----:B------:R-:W2:Y:S04]  /*42d10*/  LDL R9, [R1+0xdd4] ;  /* 0x000dd40001097983 */ /* 0x000ea80000100800 */
[----:B0-----:R-:W2:Y:S01]  /*42d20*/  LDL R11, [R1+0xd98] ;  /* 0x000d9800010b7983 */ /* 0x001ea20000100800 */
[----:B------:R-:W-:-:S03]  /*42d30*/  PRMT R10, RZ, 0x7610, R10 ;  /* 0x00007610ff0a7816 */ /* 0x000fc6000000000a */
[----:B---3--:R0:W-:Y:S04]  /*42d40*/  STL [R1+0x8d4], R5 ;  /* 0x0008d40501007387 */ /* 0x0081e80000100800 */
[----:B0-----:R-:W3:Y:S04]  /*42d50*/  LDL R5, [R1+0xdd8] ;  /* 0x000dd80001057983 */ /* 0x001ee80000100800 */
[----:B------:R-:W3:Y:S04]  /*42d60*/  LDL.LU R19, [R1+0x1dac] ;  /* 0x001dac0001137983 */ /* 0x000ee80000300800 */
[----:B------:R-:W3:Y:S04]  /*42d70*/  LDL R8, [R1+0xe14] ;  /* 0x000e140001087983 */ /* 0x000ee80000100800 */
[----:B----4-:R0:W-:Y:S04]  /*42d80*/  STL [R1+0x8d0], R7 ;  /* 0x0008d00701007387 */ /* 0x0101e80000100800 */
[----:B------:R-:W4:Y:S04]  /*42d90*/  LDL R17, [R1+0xe54] ;  /* 0x000e540001117983 */ /* 0x000f280000100800 */
[----:B------:R-:W4:Y:S04]  /*42da0*/  LDL R16, [R1+0xe58] ;  /* 0x000e580001107983 */ /* 0x000f280000100800 */
[----:B0-----:R-:W3:Y:S04]  /*42db0*/  LDL R7, [R1+0xe18] ;  /* 0x000e180001077983 */ /* 0x001ee80000100800 */
[----:B--2---:R0:W-:Y:S02]  /*42dc0*/  STL [R1+0x8cc], R13 ;  /* 0x0008cc0d01007387 */ /* 0x0041e40000100800 */
[----:B0-----:R-:W-:-:S02]  /*42dd0*/  @!P4 IMAD.MOV.U32 R13, RZ, RZ, R12 ;  /* 0x000000ffff0dc224 */ /* 0x001fc400078e000c */
[----:B------:R-:W-:-:S05]  /*42de0*/  @!P4 IMAD.MOV.U32 R12, RZ, RZ, R11 ;  /* 0x000000ffff0cc224 */ /* 0x000fca00078e000b */
[----:B------:R-:W2:Y:S01]  /*42df0*/  @!P4 LDG.E.U16 R10, desc[UR20][R12.64] ;  /* 0x000000140c0ac981 */ /* 0x000ea2000c1e1500 */
[----:B------:R-:W-:Y:S01]  /*42e00*/  PRMT R4, RZ, 0x7610, R4 ;  /* 0x00007610ff047816 */ /* 0x000fe20000000004 */
[----:B------:R-:W-:Y:S02]  /*42e10*/  @!P4 IMAD.MOV.U32 R11, RZ, RZ, R9 ;  /* 0x000000ffff0bc224 */ /* 0x000fe400078e0009 */
[----:B------:R-:W3:Y:S04]  /*42e20*/  LDL.LU R13, [R1+0x1da8] ;  /* 0x001da800010d7983 */ /* 0x000ee80000300800 */
[----:B------:R-:W4:Y:S04]  /*42e30*/  LDL R14, [R1+0xe94] ;  /* 0x000e9400010e7983 */ /* 0x000f280000100800 */
[----:B------:R-:W4:Y:S04]  /*42e40*/  LDL R12, [R1+0xe98] ;  /* 0x000e9800010c7983 */ /* 0x000f280000100800 */
[----:B--2---:R3:W-:Y:S02]  /*42e50*/  STL [R1+0x8c8], R10 ;  /* 0x0008c80a01007387 */ /* 0x0047e40000100800 */
[----:B---3--:R-:W-:-:S05]  /*42e60*/  @!P4 IMAD.MOV.U32 R10, RZ, RZ, R5 ;  /* 0x000000ffff0ac224 */ /* 0x008fca00078e0005 */
[----:B------:R-:W2:Y:S01]  /*42e70*/  @!P4 LDG.E.U16 R4, desc[UR20][R10.64] ;  /* 0x000000140a04c981 */ /* 0x000ea2000c1e1500 */
[----:B------:R-:W-:Y:S01]  /*42e80*/  PRMT R6, RZ, 0x7610, R6 ;  /* 0x00007610ff067816 */ /* 0x000fe20000000006 */
[----:B------:R-:W-:Y:S01]  /*42e90*/  @!P4 IMAD.MOV.U32 R9, RZ, RZ, R8 ;  /* 0x000000ffff09c224 */ /* 0x000fe200078e0008 */
[----:B------:R-:W-:Y:S01]  /*42ea0*/  PRMT R15, RZ, 0x7610, R15 ;  /* 0x00007610ff0f7816 */ /* 0x000fe2000000000f */
[----:B------:R-:W-:-:S05]  /*42eb0*/  @!P4 IMAD.MOV.U32 R8, RZ, RZ, R7 ;  /* 0x000000ffff08c224 */ /* 0x000fca00078e0007 */
[----:B------:R-:W3:Y:S04]  /*42ec0*/  @!P4 LDG.E.U16 R6, desc[UR20][R8.64] ;  /* 0x000000140806c981 */ /* 0x000ee8000c1e1500 */
[----:B------:R-:W3:Y:S04]  /*42ed0*/  LDL.LU.64 R10, [R1+0x1da0] ;  /* 0x001da000010a7983 */ /* 0x000ee80000300a00 */
[----:B------:R-:W3:Y:S04]  /*42ee0*/  LDL R5, [R1+0xed4] ;  /* 0x000ed40001057983 */ /* 0x000ee80000100800 */
[----:B----4-:R-:W4:Y:S04]  /*42ef0*/  @!P4 LDG.E.U16 R15, desc[UR20][R16.64] ;  /* 0x00000014100fc981 */ /* 0x010f28000c1e1500 */
[----:B--2---:R0:W-:Y:S04]  /*42f00*/  STL [R1+0x8c4], R4 ;  /* 0x0008c40401007387 */ /* 0x0041e80000100800 */
[----:B0-----:R-:W2:Y:S04]  /*42f10*/  LDL R4, [R1+0xed8] ;  /* 0x000ed80001047983 */ /* 0x001ea80000100800 */
[----:B------:R-:W2:Y:S04]  /*42f20*/  LDL.LU.64 R8, [R1+0x1d98] ;  /* 0x001d980001087983 */ /* 0x000ea80000300a00 */
[----:B------:R-:W2:Y:S01]  /*42f30*/  LDL R7, [R1+0xf14] ;  /* 0x000f140001077983 */ /* 0x000ea20000100800 */
[----:B---3--:R-:W-:-:S03]  /*42f40*/  PRMT R11, RZ, 0x7610, R11 ;  /* 0x00007610ff0b7816 */ /* 0x008fc6000000000b */
[----:B------:R0:W-:Y:S04]  /*42f50*/  STL [R1+0x8c0], R6 ;  /* 0x0008c00601007387 */ /* 0x0001e80000100800 */
[----:B------:R-:W3:Y:S04]  /*42f60*/  LDL R17, [R1+0xf54] ;  /* 0x000f540001117983 */ /* 0x000ee80000100800 */
[----:B------:R-:W3:Y:S04]  /*42f70*/  LDL R16, [R1+0xf58] ;  /* 0x000f580001107983 */ /* 0x000ee80000100800 */
[----:B0-----:R-:W3:Y:S04]  /*42f80*/  LDL R6, [R1+0xf18] ;  /* 0x000f180001067983 */ /* 0x001ee80000100800 */
[----:B----4-:R0:W-:Y:S02]  /*42f90*/  STL [R1+0x8bc], R15 ;  /* 0x0008bc0f01007387 */ /* 0x0101e40000100800 */
[----:B0-----:R-:W-:-:S02]  /*42fa0*/  @!P4 IMAD.MOV.U32 R15, RZ, RZ, R14 ;  /* 0x000000ffff0fc224 */ /* 0x001fc400078e000e */
[----:B------:R-:W-:-:S05]  /*42fb0*/  @!P4 IMAD.MOV.U32 R14, RZ, RZ, R12 ;  /* 0x000000ffff0ec224 */ /* 0x000fca00078e000c */
[----:B------:R-:W4:Y:S04]  /*42fc0*/  @!P4 LDG.E.U16 R11, desc[UR20][R14.64] ;  /* 0x000000140e0bc981 */ /* 0x000f28000c1e1500 */
[----:B------:R-:W4:Y:S04]  /*42fd0*/  LDL R15, [R1+0xf94] ;  /* 0x000f9400010f7983 */ /* 0x000f280000100800 */
[----:B------:R-:W4:Y:S01]  /*42fe0*/  LDL R14, [R1+0xf98] ;  /* 0x000f9800010e7983 */ /* 0x000f220000100800 */
[----:B--2---:R-:W-:-:S06]  /*42ff0*/  PRMT R9, RZ, 0x7610, R9 ;  /* 0x00007610ff097816 */ /* 0x004fcc0000000009 */
[----:B------:R0:W2:Y:S04]  /*43000*/  @!P4 LDG.E.U16 R9, desc[UR20][R4.64] ;  /* 0x000000140409c981 */ /* 0x0000a8000c1e1500 */
[----:B------:R-:W0:Y:S01]  /*43010*/  LDL.LU.64 R4, [R1+0x1d90] ;  /* 0x001d900001047983 */ /* 0x000e220000300a00 */
[----:B------:R-:W-:Y:S02]  /*43020*/  PRMT R8, RZ, 0x7610, R8 ;  /* 0x00007610ff087816 */ /* 0x000fe40000000008 */
[----:B------:R-:W-:Y:S01]  /*43030*/  PRMT R13, RZ, 0x7610, R13 ;  /* 0x00007610ff0d7816 */ /* 0x000fe2000000000d */
[----:B------:R-:W2:Y:S04]  /*43040*/  LDL R12, [R1+0xfd4] ;  /* 0x000fd400010c7983 */ /* 0x000ea80000100800 */
[----:B---3--:R-:W3:Y:S04]  /*43050*/  @!P4 LDG.E.U16 R8, desc[UR20][R6.64] ;  /* 0x000000140608c981 */ /* 0x008ee8000c1e1500 */
[----:B----4-:R1:W-:Y:S04]  /*43060*/  STL [R1+0x8b8], R11 ;  /* 0x0008b80b01007387 */ /* 0x0103e80000100800 */
[----:B-1----:R-:W4:Y:S04]  /*43070*/  LDL R11, [R1+0xfd8] ;  /* 0x000fd800010b7983 */ /* 0x002f280000100800 */
[----:B------:R-:W4:Y:S04]  /*43080*/  @!P4 LDG.E.U16 R13, desc[UR20][R14.64] ;  /* 0x000000140e0dc981 */ /* 0x000f28000c1e1500 */
[----:B------:R-:W4:Y:S01]  /*43090*/  LDL.LU.64 R6, [R1+0x1d88] ;  /* 0x001d880001067983 */ /* 0x000f220000300a00 */
[----:B0-----:R-:W-:-:S06]  /*430a0*/  PRMT R5, RZ, 0x7610, R5 ;  /* 0x00007610ff057816 */ /* 0x001fcc0000000005 */
[----:B------:R-:W4:Y:S04]  /*430b0*/  @!P4 LDG.E.U16 R5, desc[UR20][R16.64] ;  /* 0x000000141005c981 */ /* 0x000f28000c1e1500 */
[----:B--2---:R0:W-:Y:S04]  /*430c0*/  STL [R1+0x8b4], R9 ;  /* 0x0008b40901007387 */ /* 0x0041e80000100800 */
[----:B0-----:R-:W2:Y:S04]  /*430d0*/  LDL R9, [R1+0x1014] ;  /* 0x0010140001097983 */ /* 0x001ea80000100800 */
[----:B---3--:R0:W-:Y:S04]  /*430e0*/  STL [R1+0x8b0], R8 ;  /* 0x0008b00801007387 */ /* 0x0081e80000100800 */
[----:B------:R-:W3:Y:S04]  /*430f0*/  LDL R16, [R1+0x1054] ;  /* 0x0010540001107983 */ /* 0x000ee80000100800 */
[----:B0-----:R-:W2:Y:S01]  /*43100*/  LDL R8, [R1+0x1018] ;  /* 0x0010180001087983 */ /* 0x001ea20000100800 */
[----:B----4-:R-:W-:-:S03]  /*43110*/  PRMT R7, RZ, 0x7610, R7 ;  /* 0x00007610ff077816 */ /* 0x010fc60000000007 */
[----:B------:R0:W-:Y:S04]  /*43120*/  STL [R1+0x8ac], R5 ;  /* 0x0008ac0501007387 */ /* 0x0001e80000100800 */
[----:B------:R-:W4:Y:S04]  /*43130*/  LDL R15, [R1+0x1094] ;  /* 0x00109400010f7983 */ /* 0x000f280000100800 */
[----:B------:R-:W4:Y:S04]  /*43140*/  LDL R14, [R1+0x1098] ;  /* 0x00109800010e7983 */ /* 0x000f280000100800 */
[----:B0-----:R-:W4:Y:S04]  /*43150*/  LDL R5, [R1+0x1058] ;  /* 0x0010580001057983 */ /* 0x001f280000100800 */
[----:B------:R0:W-:Y:S02]  /*43160*/  STL [R1+0x8a8], R13 ;  /* 0x0008a80d01007387 */ /* 0x0001e40000100800 */
[----:B0-----:R-:W-:-:S02]  /*43170*/  @!P4 IMAD.MOV.U32 R13, RZ, RZ, R12 ;  /* 0x000000ffff0dc224 */ /* 0x001fc400078e000c */
[----:B------:R-:W-:-:S05]  /*43180*/  @!P4 IMAD.MOV.U32 R12, RZ, RZ, R11 ;  /* 0x000000ffff0cc224 */ /* 0x000fca00078e000b */
[----:B------:R-:W4:Y:S04]  /*43190*/  @!P4 LDG.E.U16 R7, desc[UR20][R12.64] ;  /* 0x000000140c07c981 */ /* 0x000f28000c1e1500 */
[----:B------:R-:W4:Y:S01]  /*431a0*/  LDL.LU R13, [R1+0x1d80] ;  /* 0x001d8000010d7983 */ /* 0x000f220000300800 */
[----:B------:R-:W-:Y:S01]  /*431b0*/  PRMT R10, RZ, 0x7610, R10 ;  /* 0x00007610ff0a7816 */ /* 0x000fe2000000000a */
[----:B---3--:R-:W-:Y:S01]  /*431c0*/  @!P4 IMAD.MOV.U32 R17, RZ, RZ, R16 ;  /* 0x000000ffff11c224 */ /* 0x008fe200078e0010 */
[----:B------:R-:W-:Y:S01]  /*431d0*/  PRMT R4, RZ, 0x7610, R4 ;  /* 0x00007610ff047816 */ /* 0x000fe20000000004 */
[----:B------:R-:W3:Y:S04]  /*431e0*/  LDL R12, [R1+0x10d4] ;  /* 0x0010d400010c7983 */ /* 0x000ee80000100800 */
[----:B--2---:R-:W2:Y:S01]  /*431f0*/  @!P4 LDG.E.U16 R10, desc[UR20][R8.64] ;  /* 0x00000014080ac981 */ /* 0x004ea2000c1e1500 */
[----:B----4-:R-:W-:-:S05]  /*43200*/  @!P4 IMAD.MOV.U32 R16, RZ, RZ, R5 ;  /* 0x000000ffff10c224 */ /* 0x010fca00078e0005 */
[----:B------:R-:W4:Y:S04]  /*43210*/  @!P4 LDG.E.U16 R4, desc[UR20][R16.64] ;  /* 0x000000141004c981 */ /* 0x000f28000c1e1500 */
[----:B------:R0:W-:Y:S01]  /*43220*/  STL [R1+0x8a4], R7 ;  /* 0x0008a40701007387 */ /* 0x0001e20000100800 */
[----:B------:R-:W-:-:S03]  /*43230*/  PRMT R13, RZ, 0x7610, R13 ;  /* 0x00007610ff0d7816 */ /* 0x000fc6000000000d */
[----:B0-----:R-:W3:Y:S04]  /*43240*/  LDL R7, [R1+0x10d8] ;  /* 0x0010d80001077983 */ /* 0x001ee80000100800 */
[----:B------:R-:W3:Y:S04]  /*43250*/  LDL.LU.64 R8, [R1+0x1d78] ;  /* 0x001d780001087983 */ /* 0x000ee80000300a00 */
[----:B------:R-:W3:Y:S04]  /*43260*/  @!P4 LDG.E.U16 R13, desc[UR20][R14.64] ;  /* 0x000000140e0dc981 */ /* 0x000ee8000c1e1500 */
[----:B------:R-:W3:Y:S04]  /*43270*/  LDL R11, [R1+0x1114] ;  /* 0x00111400010b7983 */ /* 0x000ee80000100800 */
[----:B--2---:R0:W-:Y:S04]  /*43280*/  STL [R1+0x8a0], R10 ;  /* 0x0008a00a01007387 */ /* 0x0041e80000100800 */
[----:B------:R-:W2:Y:S01]  /*43290*/  LDL R5, [R1+0x1154] ;  /* 0x0011540001057983 */ /* 0x000ea20000100800 */
[----:B------:R-:W-:-:S03]  /*432a0*/  PRMT R6, RZ, 0x7610, R6 ;  /* 0x00007610ff067816 */ /* 0x000fc60000000006 */
[----:B0-----:R-:W2:Y:S04]  /*432b0*/  LDL R10, [R1+0x1118] ;  /* 0x00111800010a7983 */ /* 0x001ea80000100800 */
[----:B----4-:R0:W-:Y:S04]  /*432c0*/  STL [R1+0x89c], R4 ;  /* 0x00089c0401007387 */ /* 0x0101e80000100800 */
[----:B------:R-:W4:Y:S04]  /*432d0*/  LDL R16, [R1+0x1194] ;  /* 0x0011940001107983 */ /* 0x000f280000100800 */
[----:B------:R-:W4:Y:S04]  /*432e0*/  LDL R14, [R1+0x1198] ;  /* 0x00119800010e7983 */ /* 0x000f280000100800 */
[----:B0-----:R-:W4:Y:S04]  /*432f0*/  LDL R4, [R1+0x1158] ;  /* 0x0011580001047983 */ /* 0x001f280000100800 */
[----:B---3--:R0:W-:Y:S02]  /*43300*/  STL [R1+0x898], R13 ;  /* 0x0008980d01007387 */ /* 0x0081e40000100800 */
[----:B0-----:R-:W-:-:S02]  /*43310*/  @!P4 IMAD.MOV.U32 R13, RZ, RZ, R12 ;  /* 0x000000ffff0dc224 */ /* 0x001fc400078e000c */
[----:B------:R-:W-:-:S05]  /*43320*/  @!P4 IMAD.MOV.U32 R12, RZ, RZ, R7 ;  /* 0x000000ffff0cc224 */ /* 0x000fca00078e0007 */
[----:B------:R-:W3:Y:S04]  /*43330*/  @!P4 LDG.E.U16 R6, desc[UR20][R12.64] ;  /* 0x000000140c06c981 */ /* 0x000ee8000c1e1500 */
[----:B------:R-:W3:Y:S01]  /*43340*/  LDL.LU.64 R12, [R1+0x1d70] ;  /* 0x001d7000010c7983 */ /* 0x000ee20000300a00 */
[----:B------:R-:W-:Y:S02]  /*43350*/  PRMT R9, RZ, 0x7610, R9 ;  /* 0x00007610ff097816 */ /* 0x000fe40000000009 */
[----:B------:R-:W-:Y:S01]  /*43360*/  PRMT R8, RZ, 0x7610, R8 ;  /* 0x00007610ff087816 */ /* 0x000fe20000000008 */
[----:B------:R-:W3:Y:S04]  /*43370*/  LDL R7, [R1+0x11d4] ;  /* 0x0011d40001077983 */ /* 0x000ee80000100800 */
[----:B--2---:R-:W2:Y:S01]  /*43380*/  @!P4 LDG.E.U16 R9, desc[UR20][R10.64] ;  /* 0x000000140a09c981 */ /* 0x004ea2000c1e1500 */
[----:B----4-:R-:W-:-:S02]  /*43390*/  @!P4 IMAD.MOV.U32 R17, RZ, RZ, R16 ;  /* 0x000000ffff11c224 */ /* 0x010fc400078e0010 */
[----:B------:R-:W-:Y:S01]  /*433a0*/  @!P4 IMAD.MOV.U32 R16, RZ, RZ, R14 ;  /* 0x000000ffff10c224 */ /* 0x000fe200078e000e */
[----:B------:R-:W4:Y:S04]  /*433b0*/  @!P4 LDG.E.U16 R8, desc[UR20][R4.64] ;  /* 0x000000140408c981 */ /* 0x000f28000c1e1500 */
[----:B---3--:R0:W-:Y:S01]  /*433c0*/  STL [R1+0x894], R6 ;  /* 0x0008940601007387 */ /* 0x0081e20000100800 */
[----:B------:R-:W-:-:S03]  /*433d0*/  PRMT R13, RZ, 0x7610, R13 ;  /* 0x00007610ff0d7816 */ /* 0x000fc6000000000d */
[----:B0-----:R-:W3:Y:S04]  /*433e0*/  LDL R6, [R1+0x11d8] ;  /* 0x0011d80001067983 */ /* 0x001ee80000100800 */
[----:B------:R-:W3:Y:S04]  /*433f0*/  LDL.LU R10, [R1+0x1d68] ;  /* 0x001d6800010a7983 */ /* 0x000ee80000300800 */
[----:B------:R0:W3:Y:S04]  /*43400*/  @!P4 LDG.E.U16 R13, desc[UR20][R16.64] ;  /* 0x00000014100dc981 */ /* 0x0000e8000c1e1500 */
[----:B------:R-:W3:Y:S04]  /*43410*/  LDL R15, [R1+0x1214] ;  /* 0x00121400010f7983 */ /* 0x000ee80000100800 */
[----:B------:R-:W3:Y:S01]  /*43420*/  LDL R11, [R1+0x1218] ;  /* 0x00121800010b7983 */ /* 0x000ee20000100800 */
[----:B------:R-:W-:Y:S01]  /*43430*/  PRMT R81, RZ, 0x7610, R81 ;  /* 0x00007610ff517816 */ /* 0x000fe20000000051 */
[----:B0-----:R-:W-:-:S02]  /*43440*/  @!P4 IMAD.MOV.U32 R17, RZ, RZ, R7 ;  /* 0x000000ffff11c224 */ /* 0x001fc400078e0007 */
[----:B------:R-:W3:Y:S04]  /*43450*/  LDL.LU.64 R4, [R1+0x1d60] ;  /* 0x001d600001047983 */ /* 0x000ee80000300a00 */
[----:B--2---:R0:W-:Y:S04]  /*43460*/  STL [R1+0x890], R9 ;  /* 0x0008900901007387 */ /* 0x0041e80000100800 */
[----:B0-----:R-:W2:Y:S04]  /*43470*/  LDL R9, [R1+0x124c] ;  /* 0x00124c0001097983 */ /* 0x001ea80000100800 */
[----:B----4-:R0:W-:Y:S04]  /*43480*/  STL [R1+0x88c], R8 ;  /* 0x00088c0801007387 */ /* 0x0101e80000100800 */
[----:B------:R-:W4:Y:S04]  /*43490*/  LDL R14, [R1+0x1284] ;  /* 0x00128400010e7983 */ /* 0x000f280000100800 */
[----:B0-----:R-:W2:Y:S01]  /*434a0*/  LDL R8, [R1+0x1250] ;  /* 0x0012500001087983 */ /* 0x001ea20000100800 */
[----:B---3--:R-:W-:Y:S01]  /*434b0*/  @!P4 IMAD.MOV.U32 R16, RZ, RZ, R6 ;  /* 0x000000ffff10c224 */ /* 0x008fe200078e0006 */
[----:B------:R-:W-:-:S04]  /*434c0*/  PRMT R10, RZ, 0x7610, R10 ;  /* 0x00007610ff0a7816 */ /* 0x000fc8000000000a */
[----:B------:R0:W3:Y:S04]  /*434d0*/  @!P4 LDG.E.U16 R81, desc[UR20][R16.64] ;  /* 0x000000141051c981 */ /* 0x0000e8000c1e1500 */
[----:B------:R1:W-:Y:S01]  /*434e0*/  STL [R1+0x888], R13 ;  /* 0x0008880d01007387 */ /* 0x0003e20000100800 */
[----:B------:R-:W-:-:S03]  /*434f0*/  PRMT R12, RZ, 0x7610, R12 ;  /* 0x00007610ff0c7816 */ /* 0x000fc6000000000c */
[----:B------:R-:W3:Y:S01]  /*43500*/  LDL R7, [R1+0xadc] ;  /* 0x000adc0001077983 */ /* 0x000ee20000100800 */
[----:B0-----:R-:W-:Y:S01]  /*43510*/  @!P4 MOV R17, R15 ;  /* 0x0000000f0011c202 */ /* 0x001fe20000000f00 */
[----:B------:R-:W-:Y:S02]  /*43520*/  @!P4 IMAD.MOV.U32 R16, RZ, RZ, R11 ;  /* 0x000000ffff10c224 */ /* 0x000fe400078e000b */
[----:B------:R-:W3:Y:S04]  /*43530*/  LDL R6, [R1+0xae0] ;  /* 0x000ae00001067983 */ /* 0x000ee80000100800 */
[----:B-1----:R-:W3:Y:S04]  /*43540*/  LDL R13, [R1+0x1288] ;  /* 0x00128800010d7983 */ /* 0x002ee80000100800 */
[----:B------:R-:W3:Y:S01]  /*43550*/  @!P4 LDG.E.U16 R10, desc[UR20][R16.64] ;  /* 0x00000014100ac981 */ /* 0x000ee2000c1e1500 */
[----:B------:R-:W-:Y:S01]  /*43560*/  PRMT R5, RZ, 0x7610, R5 ;  /* 0x00007610ff057816 */ /* 0x000fe20000000005 */
[----:B----4-:R-:W-:-:S05]  /*43570*/  @!P4 IMAD.MOV.U32 R15, RZ, RZ, R14 ;  /* 0x000000ffff0fc224 */ /* 0x010fca00078e000e */
[----:B--2---:R-:W2:Y:S04]  /*43580*/  @!P4 LDG.E.U16 R5, desc[UR20][R8.64] ;  /* 0x000000140805c981 */ /* 0x004ea8000c1e1500 */
[----:B---3--:R-:W-:Y:S04]  /*43590*/  STL [R1+0x1cb0], R81 ;  /* 0x001cb05101007387 */ /* 0x008fe80000100800 */
[----:B------:R-:W3:Y:S04]  /*435a0*/  LDL.LU.64 R16, [R1+0x1d58] ;  /* 0x001d580001107983 */ /* 0x000ee80000300a00 */
[----:B------:R-:W4:Y:S01]  /*435b0*/  LDL R11, [R1+0xb1c] ;  /* 0x000b1c00010b7983 */ /* 0x000f220000100800 */
[----:B------:R-:W-:-:S03]  /*435c0*/  @!P4 IMAD.MOV.U32 R14, RZ, RZ, R13 ;  /* 0x000000ffff0ec224 */ /* 0x000fc600078e000d */
[----:B------:R0:W-:Y:S04]  /*435d0*/  STL [R1+0x880], R10 ;  /* 0x0008800a01007387 */ /* 0x0001e80000100800 */
[----:B------:R-:W4:Y:S04]  /*435e0*/  @!P4 LDG.E.U16 R12, desc[UR20][R14.64] ;  /* 0x000000140e0cc981 */ /* 0x000f28000c1e1500 */
[----:B0-----:R-:W4:Y:S04]  /*435f0*/  LDL R10, [R1+0xb20] ;  /* 0x000b2000010a7983 */ /* 0x001f280000100800 */
[----:B------:R-:W4:Y:S04]  /*43600*/  LDL.LU R9, [R1+0x1d50] ;  /* 0x001d500001097983 */ /* 0x000f280000300800 */
[----:B------:R-:W4:Y:S01]  /*43610*/  LDL R8, [R1+0xb5c] ;  /* 0x000b5c0001087983 */ /* 0x000f220000100800 */
[----:B------:R-:W-:-:S03]  /*43620*/  @!P4 IMAD.MOV.U32 R13, RZ, RZ, R7 ;  /* 0x000000ffff0dc224 */ /* 0x000fc600078e0007 */
[----:B--2---:R0:W-:Y:S04]  /*43630*/  STL [R1+0x87c], R5 ;  /* 0x00087c0501007387 */ /* 0x0041e80000100800 */
[----:B0-----:R-:W2:Y:S04]  /*43640*/  LDL R5, [R1+0xb60] ;  /* 0x000b600001057983 */ /* 0x001ea80000100800 */
[----:B------:R-:W2:Y:S01]  /*43650*/  LDL.LU.64 R14, [R1+0x1d48] ;  /* 0x001d4800010e7983 */ /* 0x000ea20000300a00 */
[----:B---3--:R-:W-:-:S03]  /*43660*/  PRMT R17, RZ, 0x7610, R17 ;  /* 0x00007610ff117816 */ /* 0x008fc60000000011 */
[----:B----4-:R0:W-:Y:S04]  /*43670*/  STL [R1+0x878], R12 ;  /* 0x0008780c01007387 */ /* 0x0101e80000100800 */
[----:B------:R-:W3:Y:S01]  /*43680*/  LDL R7, [R1+0xb9c] ;  /* 0x000b9c0001077983 */ /* 0x000ee20000100800 */
[----:B0-----:R-:W-:Y:S01]  /*43690*/  @!P4 IMAD.MOV.U32 R12, RZ, RZ, R6 ;  /* 0x000000ffff0cc224 */ /* 0x001fe200078e0006 */
[----:B------:R-:W-:Y:S02]  /*436a0*/  PRMT R9, RZ, 0x7610, R9 ;  /* 0x00007610ff097816 */ /* 0x000fe40000000009 */
[----:B------:R-:W3:Y:S04]  /*436b0*/  LDL R6, [R1+0xba0] ;  /* 0x000ba00001067983 */ /* 0x000ee80000100800 */
[----:B------:R-:W4:Y:S04]  /*436c0*/  @!P4 LDG.E.U16 R17, desc[UR20][R12.64] ;  /* 0x000000140c11c981 */ /* 0x000f28000c1e1500 */
[----:B------:R-:W2:Y:S01]  /*436d0*/  @!P4 LDG.E.U16 R9, desc[UR20][R10.64] ;  /* 0x000000140a09c981 */ /* 0x000ea2000c1e1500 */
[----:B------:R-:W-:-:S03]  /*436e0*/  PRMT R4, RZ, 0x7610, R4 ;  /* 0x00007610ff047816 */ /* 0x000fc60000000004 */
[----:B------:R-:W2:Y:S04]  /*436f0*/  LDL.LU.64 R12, [R1+0x1d40] ;  /* 0x001d4000010c7983 */ /* 0x000ea80000300a00 */
[----:B------:R-:W2:Y:S01]  /*43700*/  LDL R18, [R1+0xbdc] ;  /* 0x000bdc0001127983 */ /* 0x000ea20000100800 */
[----:B------:R-:W-:-:S06]  /*43710*/  PRMT R19, RZ, 0x7610, R19 ;  /* 0x00007610ff137816 */ /* 0x000fcc0000000013 */
[----:B---3--:R-:W3:Y:S04]  /*43720*/  @!P4 LDG.E.U16 R19, desc[UR20][R6.64] ;  /* 0x000000140613c981 */ /* 0x008ee8000c1e1500 */
[----:B----4-:R0:W-:Y:S04]  /*43730*/  STL [R1+0x874], R17 ;  /* 0x0008741101007387 */ /* 0x0101e80000100800 */
[----:B------:R-:W4:Y:S04]  /*43740*/  LDL R11, [R1+0xc1c] ;  /* 0x000c1c00010b7983 */ /* 0x000f280000100800 */
[----:B------:R-:W4:Y:S04]  /*43750*/  LDL R10, [R1+0xc20] ;  /* 0x000c2000010a7983 */ /* 0x000f280000100800 */
[----:B0-----:R-:W3:Y:S04]  /*43760*/  LDL R17, [R1+0xbe0] ;  /* 0x000be00001117983 */ /* 0x001ee80000100800 */
[----:B--2---:R0:W-:Y:S02]  /*43770*/  STL [R1+0x870], R9 ;  /* 0x0008700901007387 */ /* 0x0041e40000100800 */
[----:B0-----:R-:W-:-:S02]  /*43780*/  @!P4 IMAD.MOV.U32 R9, RZ, RZ, R8 ;  /* 0x000000ffff09c224 */ /* 0x001fc400078e0008 */
[----:B------:R-:W-:Y:S02]  /*43790*/  @!P4 IMAD.MOV.U32 R8, RZ, RZ, R5 ;  /* 0x000000ffff08c224 */ /* 0x000fe400078e0005 */
[----:B------:R-:W2:Y:S04]  /*437a0*/  LDL R5, [R1+0xc9c] ;  /* 0x000c9c0001057983 */ /* 0x000ea80000100800 */
[----:B------:R-:W2:Y:S01]  /*437b0*/  @!P4 LDG.E.U16 R4, desc[UR20][R8.64] ;  /* 0x000000140804c981 */ /* 0x000ea2000c1e1500 */
[----:B------:R-:W-:Y:S02]  /*437c0*/  PRMT R16, RZ, 0x7610, R16 ;  /* 0x00007610ff107816 */ /* 0x000fe40000000010 */
[----:B------:R-:W-:Y:S01]  /*437d0*/  PRMT R13, RZ, 0x7610, R13 ;  /* 0x00007610ff0d7816 */ /* 0x000fe2000000000d */
[----:B------:R-:W3:Y:S04]  /*437e0*/  LDL R9, [R1+0xc5c] ;  /* 0x000c5c0001097983 */ /* 0x000ee80000100800 */
[----:B------:R-:W3:Y:S04]  /*437f0*/  LDL R8, [R1+0xc60] ;  /* 0x000c600001087983 */ /* 0x000ee80000100800 */
[----:B----4-:R-:W4:Y:S04]  /*43800*/  @!P4 LDG.E.U16 R13, desc[UR20][R10.64] ;  /* 0x000000140a0dc981 */ /* 0x010f28000c1e1500 */
[----:B--2---:R0:W-:Y:S04]  /*43810*/  STL [R1+0x86c], R4 ;  /* 0x00086c0401007387 */ /* 0x0041e80000100800 */
[----:B0-----:R-:W2:Y:S04]  /*43820*/  LDL R4, [R1+0xca0] ;  /* 0x000ca00001047983 */ /* 0x001ea80000100800 */
[----:B------:R-:W2:Y:S04]  /*43830*/  LDL.LU.64 R6, [R1+0x1d38] ;  /* 0x001d380001067983 */ /* 0x000ea80000300a00 */
[----:B---3--:R0:W-:Y:S02]  /*43840*/  STL [R1+0x868], R19 ;  /* 0x0008681301007387 */ /* 0x0081e40000100800 */
[----:B0-----:R-:W-:-:S02]  /*43850*/  @!P4 IMAD.MOV.U32 R19, RZ, RZ, R18 ;  /* 0x000000ffff13c224 */ /* 0x001fc400078e0012 */
[----:B------:R-:W-:Y:S02]  /*43860*/  @!P4 IMAD.MOV.U32 R18, RZ, RZ, R17 ;  /* 0x000000ffff12c224 */ /* 0x000fe400078e0011 */
[----:B------:R-:W3:Y:S04]  /*43870*/  LDL R17, [R1+0xce0] ;  /* 0x000ce00001117983 */ /* 0x000ee80000100800 */
[----:B------:R-:W3:Y:S04]  /*43880*/  @!P4 LDG.E.U16 R16, desc[UR20][R18.64] ;  /* 0x000000141210c981 */ /* 0x000ee8000c1e1500 */
[----:B------:R-:W4:Y:S04]  /*43890*/  LDL R18, [R1+0xcdc] ;  /* 0x000cdc0001127983 */ /* 0x000f280000100800 */
[----:B------:R-:W4:Y:S01]  /*438a0*/  LDL.LU.64 R10, [R1+0x1d30] ;  /* 0x001d3000010a7983 */ /* 0x000f220000300a00 */
[----:B--2---:R-:W-:-:S02]  /*438b0*/  PRMT R7, RZ, 0x7610, R7 ;  /* 0x00007610ff077816 */ /* 0x004fc40000000007 */
[----:B------:R-:W-:-:S04]  /*438c0*/  PRMT R6, RZ, 0x7610, R6 ;  /* 0x00007610ff067816 */ /* 0x000fc80000000006 */
[----:B------:R-:W2:Y:S04]  /*438d0*/  @!P4 LDG.E.U16 R7, desc[UR20][R8.64] ;  /* 0x000000140807c981 */ /* 0x000ea8000c1e1500 */
[----:B------:R0:W2:Y:S04]  /*438e0*/  @!P4 LDG.E.U16 R6, desc[UR20][R4.64] ;  /* 0x000000140406c981 */ /* 0x0000a8000c1e1500 */
[----:B---3--:R1:W-:Y:S04]  /*438f0*/  STL [R1+0x864], R16 ;  /* 0x0008641001007387 */ /* 0x0083e80000100800 */
[----:B-1----:R-:W3:Y:S04]  /*43900*/  LDL R16, [R1+0xd1c] ;  /* 0x000d1c0001107983 */ /* 0x002ee80000100800 */
[----:B----4-:R1:W-:Y:S04]  /*43910*/  STL [R1+0x860], R13 ;  /* 0x0008600d01007387 */ /* 0x0103e80000100800 */
[----:B------:R-:W4:Y:S04]  /*43920*/  LDL R9, [R1+0xd5c] ;  /* 0x000d5c0001097983 */ /* 0x000f280000100800 */
[----:B------:R-:W4:Y:S04]  /*43930*/  LDL R8, [R1+0xd60] ;  /* 0x000d600001087983 */ /* 0x000f280000100800 */
[----:B-1----:R-:W2:Y:S04]  /*43940*/  LDL R13, [R1+0xd20] ;  /* 0x000d2000010d7983 */ /* 0x002ea80000100800 */
[----:B------:R-:W0:Y:S01]  /*43950*/  LDL.LU.64 R4, [R1+0x1d28] ;  /* 0x001d280001047983 */ /* 0x000e220000300a00 */
[----:B------:R-:W-:Y:S01]  /*43960*/  PRMT R10, RZ, 0x7610, R10 ;  /* 0x00007610ff0a7816 */ /* 0x000fe2000000000a */
[----:B------:R-:W-:-:S02]  /*43970*/  @!P4 IMAD.MOV.U32 R19, RZ, RZ, R18 ;  /* 0x000000ffff13c224 */ /* 0x000fc400078e0012 */
[----:B------:R-:W-:-:S05]  /*43980*/  @!P4 IMAD.MOV.U32 R18, RZ, RZ, R17 ;  /* 0x000000ffff12c224 */ /* 0x000fca00078e0011 */
[----:B------:R-:W4:Y:S01]  /*43990*/  @!P4 LDG.E.U16 R10, desc[UR20][R18.64] ;  /* 0x00000014120ac981 */ /* 0x000f22000c1e1500 */
[----:B---3--:R-:W-:Y:S02]  /*439a0*/  @!P4 IMAD.MOV.U32 R17, RZ, RZ, R16 ;  /* 0x000000ffff11c224 */ /* 0x008fe400078e0010 */
[----:B--2---:R-:W-:Y:S01]  /*439b0*/  @!P4 IMAD.MOV.U32 R16, RZ, RZ, R13 ;  /* 0x000000ffff10c224 */ /* 0x004fe200078e000d */
[----:B0-----:R-:W-:-:S06]  /*439c0*/  PRMT R5, RZ, 0x7610, R5 ;  /* 0x00007610ff057816 */ /* 0x001fcc0000000005 */
[----:B------:R-:W2:Y:S01]  /*439d0*/  @!P4 LDG.E.U16 R5, desc[UR20][R16.64] ;  /* 0x000000141005c981 */ /* 0x000ea2000c1e1500 */
[----:B------:R-:W-:-:S03]  /*439e0*/  PRMT R12, RZ, 0x7610, R12 ;  /* 0x00007610ff0c7816 */ /* 0x000fc6000000000c */
[----:B------:R0:W-:Y:S04]  /*439f0*/  STL [R1+0x85c], R7 ;  /* 0x00085c0701007387 */ /* 0x0001e80000100800 */
[----:B----4-:R1:W3:Y:S04]  /*43a00*/  @!P4 LDG.E.U16 R12, desc[UR20][R8.64] ;  /* 0x00000014080cc981 */ /* 0x0102e8000c1e1500 */
[----:B0-----:R-:W4:Y:S04]  /*43a10*/  LDL R7, [R1+0xd9c] ;  /* 0x000d9c0001077983 */ /* 0x001f280000100800 */
[----:B------:R0:W-:Y:S04]  /*43a20*/  STL [R1+0x858], R6 ;  /* 0x0008580601007387 */ /* 0x0001e80000100800 */
[----:B------:R-:W3:Y:S04]  /*43a30*/  LDL R18, [R1+0xddc] ;  /* 0x000ddc0001127983 */ /* 0x000ee80000100800 */
[----:B0-----:R-:W4:Y:S04]  /*43a40*/  LDL R6, [R1+0xda0] ;  /* 0x000da00001067983 */ /* 0x001f280000100800 */
[----:B------:R0:W-:Y:S04]  /*43a50*/  STL [R1+0x854], R10 ;  /* 0x0008540a01007387 */ /* 0x0001e80000100800 */
[----:B------:R-:W4:Y:S04]  /*43a60*/  LDL R17, [R1+0xe1c] ;  /* 0x000e1c0001117983 */ /* 0x000f280000100800 */
[----:B------:R-:W4:Y:S04]  /*43a70*/  LDL R16, [R1+0xe20] ;  /* 0x000e200001107983 */ /* 0x000f280000100800 */
[----:B0-----:R-:W4:Y:S04]  /*43a80*/  LDL R10, [R1+0xde0] ;  /* 0x000de000010a7983 */ /* 0x001f280000100800 */
[----:B------:R-:W4:Y:S04]  /*43a90*/  LDL R13, [R1+0xe5c] ;  /* 0x000e5c00010d7983 */ /* 0x000f280000100800 */
[----:B--2---:R0:W-:Y:S04]  /*43aa0*/  STL [R1+0x850], R5 ;  /* 0x0008500501007387 */ /* 0x0041e80000100800 */
[----:B0-----:R-:W2:Y:S04]  /*43ab0*/  LDL R5, [R1+0xe60] ;  /* 0x000e600001057983 */ /* 0x001ea80000100800 */
[----:B------:R-:W1:Y:S01]  /*43ac0*/  LDL.LU.64 R8, [R1+0x1d20] ;  /* 0x001d200001087983 */ /* 0x000e620000300a00 */
[----:B------:R-:W-:-:S02]  /*43ad0*/  PRMT R11, RZ, 0x7610, R11 ;  /* 0x00007610ff0b7816 */ /* 0x000fc4000000000b */
[----:B------:R-:W-:Y:S01]  /*43ae0*/  PRMT R15, RZ, 0x7610, R15 ;  /* 0x00007610ff0f7816 */ /* 0x000fe2000000000f */
[----:B---3--:R-:W-:-:S03]  /*43af0*/  @!P4 IMAD.MOV.U32 R19, RZ, RZ, R18 ;  /* 0x000000ffff13c224 */ /* 0x008fc600078e0012 */
[----:B----4-:R-:W3:Y:S01]  /*43b00*/  @!P4 LDG.E.U16 R11, desc[UR20][R6.64] ;  /* 0x00000014060bc981 */ /* 0x010ee2000c1e1500 */
[----:B------:R-:W-:-:S03]  /*43b10*/  PRMT R4, RZ, 0x7610, R4 ;  /* 0x00007610ff047816 */ /* 0x000fc60000000004 */
[----:B------:R-:W4:Y:S04]  /*43b20*/  LDL.LU.64 R6, [R1+0x1d18] ;  /* 0x001d180001067983 */ /* 0x000f280000300a00 */
[----:B------:R-:W4:Y:S01]  /*43b30*/  @!P4 LDG.E.U16 R15, desc[UR20][R16.64] ;  /* 0x00000014100fc981 */ /* 0x000f22000c1e1500 */
[----:B------:R-:W-:Y:S01]  /*43b40*/  @!P4 IMAD.MOV.U32 R18, RZ, RZ, R10 ;  /* 0x000000ffff12c224 */ /* 0x000fe200078e000a */
[----:B-1----:R-:W-:-:S06]  /*43b50*/  PRMT R8, RZ, 0x7610, R8 ;  /* 0x00007610ff087816 */ /* 0x002fcc0000000008 */
[----:B------:R2:W4:Y:S04]  /*43b60*/  @!P4 LDG.E.U16 R8, desc[UR20][R18.64] ;  /* 0x000000141208c981 */ /* 0x000528000c1e1500 */
[----:B------:R0:W-:Y:S04]  /*43b70*/  STL [R1+0x84c], R12 ;  /* 0x00084c0c01007387 */ /* 0x0001e80000100800 */
[----:B0-----:R-:W4:Y:S04]  /*43b80*/  LDL R12, [R1+0xe9c] ;  /* 0x000e9c00010c7983 */ /* 0x001f280000100800 */
[----:B---3--:R0:W-:Y:S01]  /*43b90*/  STL [R1+0x848], R11 ;  /* 0x0008480b01007387 */ /* 0x0081e20000100800 */
[----:B--2---:R-:W-:-:S03]  /*43ba0*/  @!P4 IMAD.MOV.U32 R18, RZ, RZ, R5 ;  /* 0x000000ffff12c224 */ /* 0x004fc600078e0005 */
[----:B------:R-:W2:Y:S01]  /*43bb0*/  LDL R10, [R1+0xedc] ;  /* 0x000edc00010a7983 */ /* 0x000ea20000100800 */
[----:B------:R-:W-:-:S03]  /*43bc0*/  @!P4 IMAD.MOV.U32 R19, RZ, RZ, R13 ;  /* 0x000000ffff13c224 */ /* 0x000fc600078e000d */
[----:B0-----:R-:W3:Y:S04]  /*43bd0*/  LDL R11, [R1+0xea0] ;  /* 0x000ea000010b7983 */ /* 0x001ee80000100800 */
[----:B------:R-:W2:Y:S04]  /*43be0*/  @!P4 LDG.E.U16 R4, desc[UR20][R18.64] ;  /* 0x000000141204c981 */ /* 0x000ea8000c1e1500 */
[----:B----4-:R0:W-:Y:S04]  /*43bf0*/  STL [R1+0x844], R8 ;  /* 0x0008440801007387 */ /* 0x0101e80000100800 */
[----:B------:R-:W4:Y:S04]  /*43c00*/  LDL R16, [R1+0xf1c] ;  /* 0x000f1c0001107983 */ /* 0x000f280000100800 */
[----:B0-----:R-:W4:Y:S04]  /*43c10*/  LDL R8, [R1+0xee0] ;  /* 0x000ee00001087983 */ /* 0x001f280000100800 */
[----:B------:R0:W-:Y:S04]  /*43c20*/  STL [R1+0x840], R15 ;  /* 0x0008400f01007387 */ /* 0x0001e80000100800 */
[----:B0-----:R-:W4:Y:S01]  /*43c30*/  LDL R15, [R1+0xf20] ;  /* 0x000f2000010f7983 */ /* 0x001f220000100800 */
[----:B------:R-:W-:Y:S01]  /*43c40*/  PRMT R7, RZ, 0x7610, R7 ;  /* 0x00007610ff077816 */ /* 0x000fe20000000007 */
[----:B------:R-:W-:Y:S01]  /*43c50*/  @!P4 IMAD.MOV.U32 R13, RZ, RZ, R12 ;  /* 0x000000ffff0dc224 */ /* 0x000fe200078e000c */
[----:B------:R-:W-:Y:S01]  /*43c60*/  PRMT R2, RZ, 0x7610, R2 ;  /* 0x00007610ff027816 */ /* 0x000fe20000000002 */
[----:B---3--:R-:W-:Y:S01]  /*43c70*/  @!P4 IMAD.MOV.U32 R12, RZ, RZ, R11 ;  /* 0x000000ffff0cc224 */ /* 0x008fe200078e000b */
[----:B------:R-:W-:Y:S01]  /*43c80*/  PRMT R14, RZ, 0x7610, R14 ;  /* 0x00007610ff0e7816 */ /* 0x000fe2000000000e */
[----:B--2---:R-:W-:Y:S01]  /*43c90*/  @!P4 IMAD.MOV.U32 R11, RZ, RZ, R10 ;  /* 0x000000ffff0bc224 */ /* 0x004fe200078e000a */
[----:B------:R-:W2:Y:S04]  /*43ca0*/  LDL.LU.64 R18, [R1+0x1d10] ;  /* 0x001d100001127983 */ /* 0x000ea80000300a00 */
[----:B------:R-:W3:Y:S04]  /*43cb0*/  @!P4 LDG.E.U16 R7, desc[UR20][R12.64] ;  /* 0x000000140c07c981 */ /* 0x000ee8000c1e1500 */
[----:B------:R-:W2:Y:S04]  /*43cc0*/  LDL R5, [R1+0xf5c] ;  /* 0x000f5c0001057983 */ /* 0x000ea80000100800 */
[----:B------:R0:W-:Y:S04]  /*43cd0*/  STL [R1+0x83c], R4 ;  /* 0x00083c0401007387 */ /* 0x0001e80000100800 */
[----:B0-----:R-:W2:Y:S04]  /*43ce0*/  LDL R4, [R1+0xf60] ;  /* 0x000f600001047983 */ /* 0x001ea80000100800 */
[----:B------:R-:W2:Y:S04]  /*43cf0*/  LDL.LU R13, [R1+0x1d08] ;  /* 0x001d0800010d7983 */ /* 0x000ea80000300800 */
[----:B------:R-:W2:Y:S01]  /*43d00*/  LDL R12, [R1+0xf9c] ;  /* 0x000f9c00010c7983 */ /* 0x000ea20000100800 */
[----:B----4-:R-:W-:-:S02]  /*43d10*/  @!P4 IMAD.MOV.U32 R17, RZ, RZ, R16 ;  /* 0x000000ffff11c224 */ /* 0x010fc400078e0010 */
[----:B------:R-:W-:-:S05]  /*43d20*/  @!P4 IMAD.MOV.U32 R10, RZ, RZ, R8 ;  /* 0x000000ffff0ac224 */ /* 0x000fca00078e0008 */
[----:B------:R-:W4:Y:S01]  /*43d30*/  @!P4 LDG.E.U16 R2, desc[UR20][R10.64] ;  /* 0x000000140a02c981 */ /* 0x000f22000c1e1500 */
[----:B------:R-:W-:-:S05]  /*43d40*/  @!P4 IMAD.MOV.U32 R16, RZ, RZ, R15 ;  /* 0x000000ffff10c224 */ /* 0x000fca00078e000f */
[----:B------:R-:W4:Y:S04]  /*43d50*/  @!P4 LDG.E.U16 R14, desc[UR20][R16.64] ;  /* 0x00000014100ec981 */ /* 0x000f28000c1e1500 */
[----:B---3--:R0:W-:Y:S04]  /*43d60*/  STL [R1+0x838], R7 ;  /* 0x0008380701007387 */ /* 0x0081e80000100800 */
[----:B------:R-:W3:Y:S04]  /*43d70*/  LDL R11, [R1+0xfdc] ;  /* 0x000fdc00010b7983 */ /* 0x000ee80000100800 */
[----:B------:R-:W3:Y:S04]  /*43d80*/  LDL R10, [R1+0xfe0] ;  /* 0x000fe000010a7983 */ /* 0x000ee80000100800 */
[----:B0-----:R-:W3:Y:S04]  /*43d90*/  LDL R7, [R1+0xfa0] ;  /* 0x000fa00001077983 */ /* 0x001ee80000100800 */
[----:B------:R-:W3:Y:S01]  /*43da0*/  LDL R8, [R1+0x101c] ;  /* 0x00101c0001087983 */ /* 0x000ee20000100800 */
[----:B--2---:R-:W-:Y:S01]  /*43db0*/  @!P4 IMAD.MOV.U32 R15, RZ, RZ, R5 ;  /* 0x000000ffff0fc224 */ /* 0x004fe200078e0005 */
[----:B------:R-:W-:-:S02]  /*43dc0*/  PRMT R13, RZ, 0x7610, R13 ;  /* 0x00007610ff0d7816 */ /* 0x000fc4000000000d */
[----:B----4-:R0:W-:Y:S04]  /*43dd0*/  STL [R1+0x834], R2 ;  /* 0x0008340201007387 */ /* 0x0101e80000100800 */
[----:B0-----:R-:W2:Y:S04]  /*43de0*/  LDL R2, [R1+0x1020] ;  /* 0x0010200001027983 */ /* 0x001ea80000100800 */
[----:B------:R-:W4:Y:S04]  /*43df0*/  LDL.LU.64 R16, [R1+0x1d00] ;  /* 0x001d000001107983 */ /* 0x000f280000300a00 */
[----:B------:R0:W-:Y:S01]  /*43e00*/  STL [R1+0x830], R14 ;  /* 0x0008300e01007387 */ /* 0x0001e20000100800 */
[----:B------:R-:W-:-:S03]  /*43e10*/  PRMT R6, RZ, 0x7610, R6 ;  /* 0x00007610ff067816 */ /* 0x000fc60000000006 */
[----:B------:R-:W2:Y:S01]  /*43e20*/  LDL R5, [R1+0x105c] ;  /* 0x00105c0001057983 */ /* 0x000ea20000100800 */
[----:B0-----:R-:W-:-:S03]  /*43e30*/  @!P4 IMAD.MOV.U32 R14, RZ, RZ, R4 ;  /* 0x000000ffff0ec224 */ /* 0x001fc600078e0004 */
[----:B------:R-:W2:Y:S04]  /*43e40*/  LDL R4, [R1+0x1060] ;  /* 0x0010600001047983 */ /* 0x000ea80000100800 */
[----:B------:R-:W2:Y:S01]  /*43e50*/  @!P4 LDG.E.U16 R13, desc[UR20][R14.64] ;  /* 0x000000140e0dc981 */ /* 0x000ea2000c1e1500 */
[----:B------:R-:W-:-:S06]  /*43e60*/  PRMT R9, RZ, 0x7610, R9 ;  /* 0x00007610ff097816 */ /* 0x000fcc0000000009 */
[----:B---3--:R-:W3:Y:S04]  /*43e70*/  @!P4 LDG.E.U16 R9, desc[UR20][R10.64] ;  /* 0x000000140a09c981 */ /* 0x008ee8000c1e1500 */
[----:B------:R-:W3:Y:S04]  /*43e80*/  LDL.LU.64 R14, [R1+0x1cf8] ;  /* 0x001cf800010e7983 */ /* 0x000ee80000300a00 */
[----:B--2---:R0:W-:Y:S02]  /*43e90*/  STL [R1+0x82c], R13 ;  /* 0x00082c0d01007387 */ /* 0x0041e40000100800 */
[----:B0-----:R-:W-:-:S02]  /*43ea0*/  @!P4 IMAD.MOV.U32 R13, RZ, RZ, R12 ;  /* 0x000000ffff0dc224 */ /* 0x001fc400078e000c */
[----:B------:R-:W-:-:S05]  /*43eb0*/  @!P4 IMAD.MOV.U32 R12, RZ, RZ, R7 ;  /* 0x000000ffff0cc224 */ /* 0x000fca00078e0007 */
[----:B------:R-:W2:Y:S01]  /*43ec0*/  @!P4 LDG.E.U16 R6, desc[UR20][R12.64] ;  /* 0x000000140c06c981 */ /* 0x000ea2000c1e1500 */
[----:B------:R-:W-:-:S03]  /*43ed0*/  PRMT R3, RZ, 0x7610, R3 ;  /* 0x00007610ff037816 */ /* 0x000fc60000000003 */
[----:B------:R-:W3:Y:S04]  /*43ee0*/  LDL.LU.64 R12, [R1+0x1cf0] ;  /* 0x001cf000010c7983 */ /* 0x000ee80000300a00 */
[----:B------:R-:W3:Y:S04]  /*43ef0*/  LDL R7, [R1+0x109c] ;  /* 0x00109c0001077983 */ /* 0x000ee80000100800 */
[----:B--2---:R0:W-:Y:S04]  /*43f00*/  STL [R1+0x828], R6 ;  /* 0x0008280601007387 */ /* 0x0041e80000100800 */
[----:B0-----:R-:W2:Y:S04]  /*43f10*/  LDL R6, [R1+0x10a0] ;  /* 0x0010a00001067983 */ /* 0x001ea80000100800 */
[----:B------:R-:W4:Y:S04]  /*43f20*/  LDL.LU.64 R10, [R1+0x1ce8] ;  /* 0x001ce800010a7983 */ /* 0x000f280000300a00 */
[----:B---3--:R0:W-:Y:S02]  /*43f30*/  STL [R1+0x824], R9 ;  /* 0x0008240901007387 */ /* 0x0081e40000100800 */
[----:B0-----:R-:W-:-:S02]  /*43f40*/  @!P4 IMAD.MOV.U32 R9, RZ, RZ, R8 ;  /* 0x000000ffff09c224 */ /* 0x001fc400078e0008 */
[----:B------:R-:W-:Y:S02]  /*43f50*/  @!P4 IMAD.MOV.U32 R8, RZ, RZ, R2 ;  /* 0x000000ffff08c224 */ /* 0x000fe400078e0002 */
[----:B------:R-:W3:Y:S04]  /*43f60*/  LDL R2, [R1+0x10e0] ;  /* 0x0010e00001027983 */ /* 0x000ee80000100800 */
[----:B------:R-:W3:Y:S04]  /*43f70*/  @!P4 LDG.E.U16 R3, desc[UR20][R8.64] ;  /* 0x000000140803c981 */ /* 0x000ee8000c1e1500 */
[----:B------:R-:W4:Y:S01]  /*43f80*/  LDL.LU.64 R8, [R1+0x1ce0] ;  /* 0x001ce00001087983 */ /* 0x000f220000300a00 */
[----:B------:R-:W-:-:S02]  /*43f90*/  PRMT R89, RZ, 0x7610, R89 ;  /* 0x00007610ff597816 */ /* 0x000fc40000000059 */
[----:B------:R-:W-:-:S04]  /*43fa0*/  PRMT R88, RZ, 0x7610, R88 ;  /* 0x00007610ff587816 */ /* 0x000fc80000000058 */
[----:B------:R-:W4:Y:S01]  /*43fb0*/  @!P4 LDG.E.U16 R89, desc[UR20][R4.64] ;  /* 0x000000140459c981 */ /* 0x000f22000c1e1500 */
[----:B------:R-:W-:-:S03]  /*43fc0*/  PRMT R87, RZ, 0x7610, R87 ;  /* 0x00007610ff577816 */ /* 0x000fc60000000057 */
[----:B--2---:R-:W2:Y:S04]  /*43fd0*/  @!P4 LDG.E.U16 R88, desc[UR20][R6.64] ;  /* 0x000000140658c981 */ /* 0x004ea8000c1e1500 */
[----:B---3--:R0:W-:Y:S04]  /*43fe0*/  STL [R1+0x1c50], R3 ;  /* 0x001c500301007387 */ /* 0x0081e80000100800 */
[----:B------:R-:W3:Y:S04]  /*43ff0*/  LDL R5, [R1+0x111c] ;  /* 0x00111c0001057983 */ /* 0x000ee80000100800 */
[----:B------:R-:W3:Y:S04]  /*44000*/  LDL R4, [R1+0x1120] ;  /* 0x0011200001047983 */ /* 0x000ee80000100800 */
[----:B0-----:R-:W2:Y:S04]  /*44010*/  LDL R3, [R1+0x10dc] ;  /* 0x0010dc0001037983 */ /* 0x001ea80000100800 */
[----:B----4-:R0:W-:Y:S01]  /*44020*/  STL [R1+0x1c54], R89 ;  /* 0x001c545901007387 */ /* 0x0101e20000100800 */
[----:B------:R-:W-:-:S03]  /*44030*/  PRMT R86, RZ, 0x7610, R86 ;  /* 0x00007610ff567816 */ /* 0x000fc60000000056 */
[----:B0-----:R-:W4:Y:S04]  /*44040*/  LDL R89, [R1+0x1160] ;  /* 0x0011600001597983 */ /* 0x001f280000100800 */
[----:B------:R-:W4:Y:S04]  /*44050*/  LDL.LU.64 R6, [R1+0x1cd8] ;  /* 0x001cd80001067983 */ /* 0x000f280000300a00 */
[----:B------:R-:W4:Y:S04]  /*44060*/  LDL R81, [R1+0x11a0] ;  /* 0x0011a00001517983 */ /* 0x000f280000100800 */
[----:B--2---:R-:W2:Y:S04]  /*44070*/  @!P4 LDG.E.U16 R87, desc[UR20][R2.64] ;  /* 0x000000140257c981 */ /* 0x004ea8000c1e1500 */
[----:B------:R0:W-:Y:S04]  /*44080*/  STL [R1+0x1c58], R88 ;  /* 0x001c585801007387 */ /* 0x0001e80000100800 */
[----:B---3--:R-:W3:Y:S04]  /*44090*/  @!P4 LDG.E.U16 R86, desc[UR20][R4.64] ;  /* 0x000000140456c981 */ /* 0x008ee8000c1e1500 */
[----:B------:R-:W3:Y:S04]  /*440a0*/  LDL R3, [R1+0x11dc] ;  /* 0x0011dc0001037983 */ /* 0x000ee80000100800 */
[----:B0-----:R-:W4:Y:S04]  /*440b0*/  LDL R88, [R1+0x115c] ;  /* 0x00115c0001587983 */ /* 0x001f280000100800 */
[----:B------:R-:W3:Y:S04]  /*440c0*/  LDL R2, [R1+0x11e0] ;  /* 0x0011e00001027983 */ /* 0x000ee80000100800 */
[----:B--2---:R0:W-:Y:S04]  /*440d0*/  STL [R1+0x1c5c], R87 ;  /* 0x001c5c5701007387 */ /* 0x0041e80000100800 */
[----:B0-----:R-:W2:Y:S01]  /*440e0*/  LDL R87, [R1+0x119c] ;  /* 0x00119c0001577983 */ /* 0x001ea20000100800 */
[----:B------:R-:W-:-:S02]  /*440f0*/  PRMT R85, RZ, 0x7610, R85 ;  /* 0x00007610ff557816 */ /* 0x000fc40000000055 */
[----:B------:R-:W-:Y:S01]  /*44100*/  PRMT R84, RZ, 0x7610, R84 ;  /* 0x00007610ff547816 */ /* 0x000fe20000000054 */
[----:B------:R-:W2:Y:S01]  /*44110*/  LDL.LU.64 R4, [R1+0x1cd0] ;  /* 0x001cd00001047983 */ /* 0x000ea20000300a00 */
[----:B----4-:R-:W-:-:S04]  /*44120*/  @!P4 LOP3.LUT R89, R89, R88, RZ, 0x3c, !PT ;  /* 0x000000585959c212 */ /* 0x010fc800078e3cff */
[C---:B------:R-:W-:Y:S01]  /*44130*/  @!P4 LOP3.LUT R88, R89.reuse, R88, RZ, 0x3c, !PT ;  /* 0x000000585958c212 */ /* 0x040fe200078e3cff */
[----:B---3--:R0:W-:Y:S03]  /*44140*/  STL [R1+0x1c60], R86 ;  /* 0x001c605601007387 */ /* 0x0081e60000100800 */
[----:B------:R-:W-:-:S05]  /*44150*/  @!P4 LOP3.LUT R89, R89, R88, RZ, 0x3c, !PT ;  /* 0x000000585959c212 */ /* 0x000fca00078e3cff */
[----:B------:R-:W3:Y:S01]  /*44160*/  @!P4 LDG.E.U16 R85, desc[UR20][R88.64] ;  /* 0x000000145855c981 */ /* 0x000ee2000c1e1500 */
[----:B0-----:R-:W-:Y:S01]  /*44170*/  @!P4 IMAD.MOV.U32 R86, RZ, RZ, R81 ;  /* 0x000000ffff56c224 */ /* 0x001fe200078e0051 */
[----:B------:R-:W-:-:S06]  /*44180*/  PRMT R49, RZ, 0x7610, R49 ;  /* 0x00007610ff317816 */ /* 0x000fcc0000000031 */
[----:B------:R-:W4:Y:S04]  /*44190*/  @!P4 LDG.E.U16 R49, desc[UR20][R2.64] ;  /* 0x000000140231c981 */ /* 0x000f28000c1e1500 */
[----:B------:R-:W4:Y:S04]  /*441a0*/  LDL R89, [R1+0x121c] ;  /* 0x00121c0001597983 */ /* 0x000f280000100800 */
[----:B------:R-:W4:Y:S04]  /*441b0*/  LDL R88, [R1+0x1220] ;  /* 0x0012200001587983 */ /* 0x000f280000100800 */
[----:B--2---:R-:W2:Y:S01]  /*441c0*/  @!P4 LDG.E.U16 R84, desc[UR20][R86.64] ;  /* 0x000000145654c981 */ /* 0x004ea2000c1e1500 */
[----:B------:R-:W-:-:S03]  /*441d0*/  PRMT R83, RZ, 0x7610, R83 ;  /* 0x00007610ff537816 */ /* 0x000fc60000000053 */
[----:B---3--:R0:W-:Y:S04]  /*441e0*/  STL [R1+0x1c64], R85 ;  /* 0x001c645501007387 */ /* 0x0081e80000100800 */
[----:B------:R-:W3:Y:S04]  /*441f0*/  LDL R87, [R1+0x1254] ;  /* 0x0012540001577983 */ /* 0x000ee80000100800 */
[----:B------:R-:W3:Y:S04]  /*44200*/  LDL R81, [R1+0x1258] ;  /* 0x0012580001517983 */ /* 0x000ee80000100800 */
[----:B----4-:R3:W4:Y:S04]  /*44210*/  @!P4 LDG.E.U16 R83, desc[UR20][R88.64] ;  /* 0x000000145853c981 */ /* 0x010728000c1e1500 */
[----:B--2---:R1:W-:Y:S04]  /*44220*/  STL [R1+0x1c68], R84 ;  /* 0x001c685401007387 */ /* 0x0043e80000100800 */
[----:B------:R-:W2:Y:S04]  /*44230*/  LDL R86, [R1+0x128c] ;  /* 0x00128c0001567983 */ /* 0x000ea80000100800 */
[----:B0-----:R-:W2:Y:S04]  /*44240*/  LDL R85, [R1+0x1290] ;  /* 0x0012900001557983 */ /* 0x001ea80000100800 */
[----:B------:R-:W2:Y:S04]  /*44250*/  LDL R3, [R1+0xae4] ;  /* 0x000ae40001037983 */ /* 0x000ea80000100800 */
[----:B------:R-:W2:Y:S04]  /*44260*/  LDL R2, [R1+0xae8] ;  /* 0x000ae80001027983 */ /* 0x000ea80000100800 */
[----:B------:R0:W-:Y:S04]  /*44270*/  STL [R1+0x1c6c], R49 ;  /* 0x001c6c3101007387 */ /* 0x0001e80000100800 */
[----:B-1----:R-:W2:Y:S04]  /*44280*/  LDL R84, [R1+0xb24] ;  /* 0x000b240001547983 */ /* 0x002ea80000100800 */
[----:B0-----:R-:W2:Y:S01]  /*44290*/  LDL R49, [R1+0xb28] ;  /* 0x000b280001317983 */ /* 0x001ea20000100800 */
[----:B------:R-:W-:Y:S01]  /*442a0*/  PRMT R82, RZ, 0x7610, R82 ;  /* 0x00007610ff527816 */ /* 0x000fe20000000052 */
[----:B---3--:R-:W-:Y:S01]  /*442b0*/  @!P4 IMAD.MOV.U32 R89, RZ, RZ, R87 ;  /* 0x000000ffff59c224 */ /* 0x008fe200078e0057 */
[----:B------:R-:W-:Y:S01]  /*442c0*/  PRMT R80, RZ, 0x7610, R80 ;  /* 0x00007610ff507816 */ /* 0x000fe20000000050 */
[----:B------:R-:W-:Y:S01]  /*442d0*/  @!P4 IMAD.MOV.U32 R88, RZ, RZ, R81 ;  /* 0x000000ffff58c224 */ /* 0x000fe200078e0051 */
[----:B------:R-:W-:Y:S01]  /*442e0*/  PRMT R79, RZ, 0x7610, R79 ;  /* 0x00007610ff4f7816 */ /* 0x000fe2000000004f */
[----:B----4-:R0:W-:Y:S04]  /*442f0*/  STL [R1+0x1c70], R83 ;  /* 0x001c705301007387 */ /* 0x0101e80000100800 */
[----:B------:R-:W3:Y:S01]  /*44300*/  @!P4 LDG.E.U16 R82, desc[UR20][R88.64] ;  /* 0x000000145852c981 */ /* 0x000ee2000c1e1500 */
[----:B------:R-:W-:-:S03]  /*44310*/  PRMT R78, RZ, 0x7610, R78 ;  /* 0x00007610ff4e7816 */ /* 0x000fc6000000004e */
[----:B------:R-:W4:Y:S04]  /*44320*/  LDL R81, [R1+0xb68] ;  /* 0x000b680001517983 */ /* 0x000f280000100800 */
[----:B0-----:R-:W4:Y:S01]  /*44330*/  LDL R83, [R1+0xb64] ;  /* 0x000b640001537983 */ /* 0x001f220000100800 */
[----:B--2---:R-:W-:Y:S02]  /*44340*/  @!P4 IMAD.MOV.U32 R87, RZ, RZ, R86 ;  /* 0x000000ffff57c224 */ /* 0x004fe400078e0056 */
[----:B------:R-:W-:-:S05]  /*44350*/  @!P4 IMAD.MOV.U32 R86, RZ, RZ, R85 ;  /* 0x000000ffff56c224 */ /* 0x000fca00078e0055 */
[----:B------:R-:W2:Y:S04]  /*44360*/  @!P4 LDG.E.U16 R80, desc[UR20][R86.64] ;  /* 0x000000145650c981 */ /* 0x000ea8000c1e1500 */
[----:B------:R-:W4:Y:S01]  /*44370*/  @!P4 LDG.E.U16 R79, desc[UR20][R2.64] ;  /* 0x00000014024fc981 */ /* 0x000f22000c1e1500 */
[----:B------:R-:W-:Y:S02]  /*44380*/  @!P4 IMAD.MOV.U32 R85, RZ, RZ, R84 ;  /* 0x000000ffff55c224 */ /* 0x000fe400078e0054 */
[----:B------:R-:W-:-:S05]  /*44390*/  @!P4 IMAD.MOV.U32 R84, RZ, RZ, R49 ;  /* 0x000000ffff54c224 */ /* 0x000fca00078e0031 */
[----:B------:R-:W4:Y:S01]  /*443a0*/  @!P4 LDG.E.U16 R78, desc[UR20][R84.64] ;  /* 0x00000014544ec981 */ /* 0x000f22000c1e1500 */
[----:B------:R-:W-:-:S03]  /*443b0*/  PRMT R77, RZ, 0x7610, R77 ;  /* 0x00007610ff4d7816 */ /* 0x000fc6000000004d */
[----:B---3--:R-:W-:Y:S04]  /*443c0*/  STL [R1+0x1c74], R82 ;  /* 0x001c745201007387 */ /* 0x008fe80000100800 */
[----:B--2---:R4:W-:Y:S04]  /*443d0*/  STL [R1+0x1c78], R80 ;  /* 0x001c785001007387 */ /* 0x0049e80000100800 */
[----:B------:R-:W2:Y:S04]  /*443e0*/  LDL R3, [R1+0xba4] ;  /* 0x000ba40001037983 */ /* 0x000ea80000100800 */
[----:B------:R-:W2:Y:S01]  /*443f0*/  LDL R2, [R1+0xba8] ;  /* 0x000ba80001027983 */ /* 0x000ea20000100800 */
[----:B----4-:R-:W-:-:S03]  /*44400*/  @!P4 IMAD.MOV.U32 R80, RZ, RZ, R81 ;  /* 0x000000ffff50c224 */ /* 0x010fc600078e0051 */
[----:B------:R0:W-:Y:S01]  /*44410*/  STL [R1+0x1c7c], R79 ;  /* 0x001c7c4f01007387 */ /* 0x0001e20000100800 */
[----:B------:R-:W-:-:S03]  /*44420*/  @!P4 IMAD.MOV.U32 R81, RZ, RZ, R83 ;  /* 0x000000ffff51c224 */ /* 0x000fc600078e0053 */
[----:B------:R-:W3:Y:S04]  /*44430*/  LDL R82, [R1+0xbe4] ;  /* 0x000be40001527983 */ /* 0x000ee80000100800 */
[----:B------:R-:W4:Y:S04]  /*44440*/  LDL R49, [R1+0xbe8] ;  /* 0x000be80001317983 */ /* 0x000f280000100800 */
[----:B------:R1:W-:Y:S04]  /*44450*/  STL [R1+0x1c80], R78 ;  /* 0x001c804e01007387 */ /* 0x0003e80000100800 */
[----:B------:R-:W4:Y:S01]  /*44460*/  @!P4 LDG.E.U16 R77, desc[UR20][R80.64] ;  /* 0x00000014504dc981 */ /* 0x000f22000c1e1500 */
[----:B------:R-:W-:-:S02]  /*44470*/  PRMT R76, RZ, 0x7610, R76 ;  /* 0x00007610ff4c7816 */ /* 0x000fc4000000004c */
[----:B------:R-:W-:Y:S01]  /*44480*/  PRMT R75, RZ, 0x7610, R75 ;  /* 0x00007610ff4b7816 */ /* 0x000fe2000000004b */
[----:B0-----:R-:W4:Y:S01]  /*44490*/  LDL R79, [R1+0xc64] ;  /* 0x000c6400014f7983 */ /* 0x001f220000100800 */
[----:B------:R-:W-:-:S03]  /*444a0*/  PRMT R74, RZ, 0x7610, R74 ;  /* 0x00007610ff4a7816 */ /* 0x000fc6000000004a */
[----:B-1----:R-:W4:Y:S04]  /*444b0*/  LDL R78, [R1+0xc68] ;  /* 0x000c6800014e7983 */ /* 0x002f280000100800 */
[----:B------:R-:W4:Y:S04]  /*444c0*/  LDL R81, [R1+0xc24] ;  /* 0x000c240001517983 */ /* 0x000f280000100800 */
[----:B------:R-:W4:Y:S04]  /*444d0*/  LDL R80, [R1+0xc28] ;  /* 0x000c280001507983 */ /* 0x000f280000100800 */
[----:B--2---:R-:W2:Y:S01]  /*444e0*/  @!P4 LDG.E.U16 R76, desc[UR20][R2.64] ;  /* 0x00000014024cc981 */ /* 0x004ea2000c1e1500 */
[----:B---3--:R-:W-:-:S02]  /*444f0*/  @!P4 IMAD.MOV.U32 R83, RZ, RZ, R82 ;  /* 0x000000ffff53c224 */ /* 0x008fc400078e0052 */
[----:B----4-:R-:W-:-:S05]  /*44500*/  @!P4 IMAD.MOV.U32 R82, RZ, RZ, R49 ;  /* 0x000000ffff52c224 */ /* 0x010fca00078e0031 */
[----:B------:R-:W3:Y:S04]  /*44510*/  @!P4 LDG.E.U16 R75, desc[UR20][R82.64] ;  /* 0x00000014524bc981 */ /* 0x000ee8000c1e1500 */
[----:B------:R-:W-:Y:S04]  /*44520*/  STL [R1+0x1c84], R77 ;  /* 0x001c844d01007387 */ /* 0x000fe80000100800 */
[----:B------:R-:W4:Y:S04]  /*44530*/  LDL R3, [R1+0xca4] ;  /* 0x000ca40001037983 */ /* 0x000f280000100800 */
[----:B------:R-:W4:Y:S04]  /*44540*/  LDL R2, [R1+0xca8] ;  /* 0x000ca80001027983 */ /* 0x000f280000100800 */
[----:B------:R0:W4:Y:S01]  /*44550*/  @!P4 LDG.E.U16 R74, desc[UR20][R80.64] ;  /* 0x00000014504ac981 */ /* 0x000122000c1e1500 */
[----:B------:R-:W-:-:S02]  /*44560*/  PRMT R73, RZ, 0x7610, R73 ;  /* 0x00007610ff497816 */ /* 0x000fc40000000049 */
[----:B------:R-:W-:Y:S01]  /*44570*/  PRMT R72, RZ, 0x7610, R72 ;  /* 0x00007610ff487816 */ /* 0x000fe20000000048 */
[----:B0-----:R-:W-:Y:S02]  /*44580*/  @!P4 IMAD.MOV.U32 R80, RZ, RZ, R78 ;  /* 0x000000ffff50c224 */ /* 0x001fe400078e004e */
[----:B------:R-:W-:-:S05]  /*44590*/  @!P4 IMAD.MOV.U32 R81, RZ, RZ, R79 ;  /* 0x000000ffff51c224 */ /* 0x000fca00078e004f */
[----:B------:R-:W4:Y:S04]  /*445a0*/  @!P4 LDG.E.U16 R73, desc[UR20][R80.64] ;  /* 0x000000145049c981 */ /* 0x000f28000c1e1500 */
[----:B--2---:R0:W-:Y:S04]  /*445b0*/  STL [R1+0x1c88], R76 ;  /* 0x001c884c01007387 */ /* 0x0041e80000100800 */
[----:B------:R-:W2:Y:S04]  /*445c0*/  LDL R49, [R1+0xce8] ;  /* 0x000ce80001317983 */ /* 0x000ea80000100800 */
[----:B0-----:R-:W2:Y:S04]  /*445d0*/  LDL R76, [R1+0xce4] ;  /* 0x000ce400014c7983 */ /* 0x001ea80000100800 */
[----:B---3--:R4:W-:Y:S02]  /*445e0*/  STL [R1+0x1c8c], R75 ;  /* 0x001c8c4b01007387 */ /* 0x0089e40000100800 */
[----:B----4-:R-:W-:-:S02]  /*445f0*/  @!P4 IMAD.MOV.U32 R75, RZ, RZ, R3 ;  /* 0x000000ffff4bc224 */ /* 0x010fc400078e0003 */
[----:B------:R0:W-:Y:S04]  /*44600*/  STL [R1+0x1c90], R74 ;  /* 0x001c904a01007387 */ /* 0x0001e80000100800 */
[----:B------:R-:W3:Y:S04]  /*44610*/  LDL R78, [R1+0xd24] ;  /* 0x000d2400014e7983 */ /* 0x000ee80000100800 */
[----:B------:R-:W4:Y:S01]  /*44620*/  LDL R77, [R1+0xd28] ;  /* 0x000d2800014d7983 */ /* 0x000f220000100800 */
[----:B0-----:R-:W-:-:S05]  /*44630*/  @!P4 IMAD.MOV.U32 R74, RZ, RZ, R2 ;  /* 0x000000ffff4ac224 */ /* 0x001fca00078e0002 */
[----:B------:R-:W4:Y:S01]  /*44640*/  @!P4 LDG.E.U16 R72, desc[UR20][R74.64] ;  /* 0x000000144a48c981 */ /* 0x000f22000c1e1500 */
[----:B------:R-:W-:Y:S02]  /*44650*/  PRMT R71, RZ, 0x7610, R71 ;  /* 0x00007610ff477816 */ /* 0x000fe40000000047 */
[----:B------:R-:W-:Y:S01]  /*44660*/  PRMT R70, RZ, 0x7610, R70 ;  /* 0x00007610ff467816 */ /* 0x000fe20000000046 */
[----:B------:R0:W-:Y:S04]  /*44670*/  STL [R1+0x1c94], R73 ;  /* 0x001c944901007387 */ /* 0x0001e80000100800 */
[----:B------:R-:W4:Y:S04]  /*44680*/  LDL R3, [R1+0xd64] ;  /* 0x000d640001037983 */ /* 0x000f280000100800 */
[----:B------:R-:W4:Y:S01]  /*44690*/  LDL R2, [R1+0xd68] ;  /* 0x000d680001027983 */ /* 0x000f220000100800 */
[----:B--2---:R-:W-:-:S02]  /*446a0*/  @!P4 IMAD.MOV.U32 R80, RZ, RZ, R49 ;  /* 0x000000ffff50c224 */ /* 0x004fc400078e0031 */
[----:B------:R-:W-:-:S05]  /*446b0*/  @!P4 IMAD.MOV.U32 R81, RZ, RZ, R76 ;  /* 0x000000ffff51c224 */ /* 0x000fca00078e004c */
[----:B------:R-:W2:Y:S01]  /*446c0*/  @!P4 LDG.E.U16 R71, desc[UR20][R80.64] ;  /* 0x000000145047c981 */ /* 0x000ea2000c1e1500 */
[----:B---3--:R-:W-:Y:S01]  /*446d0*/  @!P4 MOV R79, R78 ;  /* 0x0000004e004fc202 */ /* 0x008fe20000000f00 */
[----:B----4-:R-:W-:-:S05]  /*446e0*/  @!P4 IMAD.MOV.U32 R78, RZ, RZ, R77 ;  /* 0x000000ffff4ec224 */ /* 0x010fca00078e004d */
[----:B------:R1:W3:Y:S04]  /*446f0*/  @!P4 LDG.E.U16 R70, desc[UR20][R78.64] ;  /* 0x000000144e46c981 */ /* 0x0002e8000c1e1500 */
[----:B------:R4:W-:Y:S04]  /*44700*/  STL [R1+0x1c98], R72 ;  /* 0x001c984801007387 */ /* 0x0009e80000100800 */
[----:B------:R-:W3:Y:S04]  /*44710*/  LDL R76, [R1+0xda4] ;  /* 0x000da400014c7983 */ /* 0x000ee80000100800 */
[----:B------:R-:W3:Y:S04]  /*44720*/  LDL R75, [R1+0xda8] ;  /* 0x000da800014b7983 */ /* 0x000ee80000100800 */
[----:B------:R-:W3:Y:S04]  /*44730*/  LDL R74, [R1+0xde4] ;  /* 0x000de400014a7983 */ /* 0x000ee80000100800 */
[----:B------:R-:W3:Y:S01]  /*44740*/  LDL R49, [R1+0xde8] ;  /* 0x000de80001317983 */ /* 0x000ee20000100800 */
[----:B------:R-:W-:Y:S01]  /*44750*/  PRMT R69, RZ, 0x7610, R69 ;  /* 0x00007610ff457816 */ /* 0x000fe20000000045 */
[----:B-1----:R-:W-:Y:S01]  /*44760*/  @!P4 IMAD.MOV.U32 R78, RZ, RZ, R2 ;  /* 0x000000ffff4ec224 */ /* 0x002fe200078e0002 */
[----:B------:R-:W-:Y:S01]  /*44770*/  PRMT R68, RZ, 0x7610, R68 ;  /* 0x00007610ff447816 */ /* 0x000fe20000000044 */
[----:B------:R-:W-:Y:S01]  /*44780*/  @!P4 IMAD.MOV.U32 R79, RZ, RZ, R3 ;  /* 0x000000ffff4fc224 */ /* 0x000fe200078e0003 */
[----:B------:R-:W-:-:S04]  /*44790*/  PRMT R67, RZ, 0x7610, R67 ;  /* 0x00007610ff437816 */ /* 0x000fc80000000043 */
[----:B------:R-:W3:Y:S04]  /*447a0*/  @!P4 LDG.E.U16 R69, desc[UR20][R78.64] ;  /* 0x000000144e45c981 */ /* 0x000ee8000c1e1500 */
[----:B--2---:R1:W-:Y:S04]  /*447b0*/  STL [R1+0x1c9c], R71 ;  /* 0x001c9c4701007387 */ /* 0x0043e80000100800 */
[----:B0-----:R-:W2:Y:S04]  /*447c0*/  LDL R73, [R1+0xe24] ;  /* 0x000e240001497983 */ /* 0x001ea80000100800 */
[----:B----4-:R-:W2:Y:S04]  /*447d0*/  LDL R72, [R1+0xe28] ;  /* 0x000e280001487983 */ /* 0x010ea80000100800 */
[----:B---3--:R0:W-:Y:S04]  /*447e0*/  STL [R1+0x1ca0], R70 ;  /* 0x001ca04601007387 */ /* 0x0081e80000100800 */
[----:B------:R-:W3:Y:S01]  /*447f0*/  LDL R3, [R1+0xe64] ;  /* 0x000e640001037983 */ /* 0x000ee20000100800 */
[----:B-1----:R-:W-:-:S03]  /*44800*/  @!P4 IMAD.MOV.U32 R71, RZ, RZ, R76 ;  /* 0x000000ffff47c224 */ /* 0x002fc600078e004c */
[----:B------:R-:W4:Y:S01]  /*44810*/  LDL R2, [R1+0xe68] ;  /* 0x000e680001027983 */ /* 0x000f220000100800 */
[----:B0-----:R-:W-:Y:S02]  /*44820*/  @!P4 IMAD.MOV.U32 R70, RZ, RZ, R75 ;  /* 0x000000ffff46c224 */ /* 0x001fe400078e004b */
[----:B------:R-:W-:-:S03]  /*44830*/  @!P4 IMAD.MOV.U32 R75, RZ, RZ, R74 ;  /* 0x000000ffff4bc224 */ /* 0x000fc600078e004a */
[----:B------:R-:W3:Y:S01]  /*44840*/  @!P4 LDG.E.U16 R68, desc[UR20][R70.64] ;  /* 0x000000144644c981 */ /* 0x000ee2000c1e1500 */
[----:B------:R-:W-:-:S05]  /*44850*/  @!P4 IMAD.MOV.U32 R74, RZ, RZ, R49 ;  /* 0x000000ffff4ac224 */ /* 0x000fca00078e0031 */
[----:B------:R-:W4:Y:S01]  /*44860*/  @!P4 LDG.E.U16 R67, desc[UR20][R74.64] ;  /* 0x000000144a43c981 */ /* 0x000f22000c1e1500 */
[----:B------:R-:W-:-:S03]  /*44870*/  PRMT R66, RZ, 0x7610, R66 ;  /* 0x00007610ff427816 */ /* 0x000fc60000000042 */
[----:B------:R0:W-:Y:S04]  /*44880*/  STL [R1+0x1ca4], R69 ;  /* 0x001ca44501007387 */ /* 0x0001e80000100800 */
[----:B--2---:R1:W2:Y:S04]  /*44890*/  @!P4 LDG.E.U16 R66, desc[UR20][R72.64] ;  /* 0x000000144842c981 */ /* 0x0042a8000c1e1500 */
[----:B---3--:R3:W-:Y:S04]  /*448a0*/  STL [R1+0x1ca8], R68 ;  /* 0x001ca84401007387 */ /* 0x0087e80000100800 */
[----:B------:R-:W3:Y:S04]  /*448b0*/  LDL R71, [R1+0xea4] ;  /* 0x000ea40001477983 */ /* 0x000ee80000100800 */
[----:B------:R-:W3:Y:S04]  /*448c0*/  LDL R49, [R1+0xea8] ;  /* 0x000ea80001317983 */ /* 0x000ee80000100800 */
[----:B----4-:R4:W-:Y:S04]  /*448d0*/  STL [R1+0x1cac], R67 ;  /* 0x001cac4301007387 */ /* 0x0109e80000100800 */
[----:B------:R-:W3:Y:S04]  /*448e0*/  LDL R70, [R1+0xee4] ;  /* 0x000ee40001467983 */ /* 0x000ee80000100800 */
[----:B0-----:R-:W3:Y:S01]  /*448f0*/  LDL R69, [R1+0xee8] ;  /* 0x000ee80001457983 */ /* 0x001ee20000100800 */
[----:B------:R-:W-:Y:S01]  /*44900*/  PRMT R65, RZ, 0x7610, R65 ;  /* 0x00007610ff417816 */ /* 0x000fe20000000041 */
[----:B-1----:R-:W-:-:S02]  /*44910*/  @!P4 IMAD.MOV.U32 R72, RZ, RZ, R2 ;  /* 0x000000ffff48c224 */ /* 0x002fc400078e0002 */
[----:B------:R-:W-:Y:S01]  /*44920*/  @!P4 IMAD.MOV.U32 R73, RZ, RZ, R3 ;  /* 0x000000ffff49c224 */ /* 0x000fe200078e0003 */
[----:B------:R-:W-:-:S04]  /*44930*/  PRMT R64, RZ, 0x7610, R64 ;  /* 0x00007610ff407816 */ /* 0x000fc80000000040 */
[----:B------:R0:W3:Y:S01]  /*44940*/  @!P4 LDG.E.U16 R65, desc[UR20][R72.64] ;  /* 0x000000144841c981 */ /* 0x0000e2000c1e1500 */
[----:B------:R-:W-:-:S03]  /*44950*/  PRMT R63, RZ, 0x7610, R63 ;  /* 0x00007610ff3f7816 */ /* 0x000fc6000000003f */
[----:B--2---:R1:W-:Y:S04]  /*44960*/  STL [R1+0x1cb4], R66 ;  /* 0x001cb44201007387 */ /* 0x0043e80000100800 */
[----:B---3--:R-:W2:Y:S04]  /*44970*/  LDL R68, [R1+0xf24] ;  /* 0x000f240001447983 */ /* 0x008ea80000100800 */
[----:B----4-:R-:W3:Y:S04]  /*44980*/  LDL R67, [R1+0xf28] ;  /* 0x000f280001437983 */ /* 0x010ee80000100800 */
[----:B------:R-:W4:Y:S04]  /*44990*/  LDL R3, [R1+0xf64] ;  /* 0x000f640001037983 */ /* 0x000f280000100800 */
[----:B------:R-:W4:Y:S01]  /*449a0*/  LDL R2, [R1+0xf68] ;  /* 0x000f680001027983 */ /* 0x000f220000100800 */
[----:B0-----:R-:W-:-:S02]  /*449b0*/  @!P4 IMAD.MOV.U32 R73, RZ, RZ, R71 ;  /* 0x000000ffff49c224 */ /* 0x001fc400078e0047 */
[----:B------:R-:W-:-:S05]  /*449c0*/  @!P4 IMAD.MOV.U32 R72, RZ, RZ, R49 ;  /* 0x000000ffff48c224 */ /* 0x000fca00078e0031 */
[----:B------:R-:W4:Y:S01]  /*449d0*/  @!P4 LDG.E.U16 R64, desc[UR20][R72.64] ;  /* 0x000000144840c981 */ /* 0x000f22000c1e1500 */
[----:B------:R-:W-:Y:S02]  /*449e0*/  @!P4 IMAD.MOV.U32 R71, RZ, RZ, R70 ;  /* 0x000000ffff47c224 */ /* 0x000fe400078e0046 */
[----:B------:R-:W-:-:S05]  /*449f0*/  @!P4 IMAD.MOV.U32 R70, RZ, RZ, R69 ;  /* 0x000000ffff46c224 */ /* 0x000fca00078e0045 */
[----:B------:R4:W4:Y:S04]  /*44a00*/  @!P4 LDG.E.U16 R63, desc[UR20][R70.64] ;  /* 0x00000014463fc981 */ /* 0x000928000c1e1500 */
[----:B------:R0:W-:Y:S04]  /*44a10*/  STL [R1+0x1cb8], R65 ;  /* 0x001cb84101007387 */ /* 0x0001e80000100800 */
[----:B-1----:R-:W4:Y:S04]  /*44a20*/  LDL R66, [R1+0xfa4] ;  /* 0x000fa40001427983 */ /* 0x002f280000100800 */
[----:B------:R-:W4:Y:S01]  /*44a30*/  LDL R49, [R1+0xfa8] ;  /* 0x000fa80001317983 */ /* 0x000f220000100800 */
[----:B------:R-:W-:Y:S01]  /*44a40*/  PRMT R62, RZ, 0x7610, R62 ;  /* 0x00007610ff3e7816 */ /* 0x000fe2000000003e */
[----:B--2---:R-:W-:-:S02]  /*44a50*/  @!P4 IMAD.MOV.U32 R69, RZ, RZ, R68 ;  /* 0x000000ffff45c224 */ /* 0x004fc400078e0044 */
[----:B---3--:R-:W-:Y:S02]  /*44a60*/  @!P4 IMAD.MOV.U32 R68, RZ, RZ, R67 ;  /* 0x000000ffff44c224 */ /* 0x008fe400078e0043 */
[----:B----4-:R-:W-:-:S03]  /*44a70*/  @!P4 IMAD.MOV.U32 R71, RZ, RZ, R3 ;  /* 0x000000ffff47c224 */ /* 0x010fc600078e0003 */
[----:B------:R-:W2:Y:S01]  /*44a80*/  @!P4 LDG.E.U16 R62, desc[UR20][R68.64] ;  /* 0x00000014443ec981 */ /* 0x000ea2000c1e1500 */
[----:B------:R-:W-:-:S03]  /*44a90*/  @!P4 IMAD.MOV.U32 R70, RZ, RZ, R2 ;  /* 0x000000ffff46c224 */ /* 0x000fc600078e0002 */
[----:B------:R1:W-:Y:S04]  /*44aa0*/  STL [R1+0x1cbc], R64 ;  /* 0x001cbc4001007387 */ /* 0x0003e80000100800 */
[----:B0-----:R-:W3:Y:S04]  /*44ab0*/  LDL R65, [R1+0xfe4] ;  /* 0x000fe40001417983 */ /* 0x001ee80000100800 */
[----:B-1----:R-:W4:Y:S04]  /*44ac0*/  LDL R64, [R1+0xfe8] ;  /* 0x000fe80001407983 */ /* 0x002f280000100800 */
[----:B------:R0:W-:Y:S04]  /*44ad0*/  STL [R1+0x1cc0], R63 ;  /* 0x001cc03f01007387 */ /* 0x0001e80000100800 */
[----:B------:R-:W2:Y:S04]  /*44ae0*/  LDL R69, [R1+0x1024] ;  /* 0x0010240001457983 */ /* 0x000ea80000100800 */
[----:B------:R-:W2:Y:S04]  /*44af0*/  LDL R68, [R1+0x1028] ;  /* 0x0010280001447983 */ /* 0x000ea80000100800 */
[----:B------:R-:W2:Y:S04]  /*44b00*/  LDL R3, [R1+0x1064] ;  /* 0x0010640001037983 */ /* 0x000ea80000100800 */
[----:B------:R-:W2:Y:S01]  /*44b10*/  LDL R2, [R1+0x1068] ;  /* 0x0010680001027983 */ /* 0x000ea20000100800 */
[----:B------:R-:W-:Y:S01]  /*44b20*/  @!P4 IMAD.MOV.U32 R67, RZ, RZ, R66 ;  /* 0x000000ffff43c224 */ /* 0x000fe200078e0042 */
[----:B------:R-:W-:Y:S01]  /*44b30*/  PRMT R61, RZ, 0x7610, R61 ;  /* 0x00007610ff3d7816 */ /* 0x000fe2000000003d */
[----:B------:R-:W-:Y:S01]  /*44b40*/  @!P4 IMAD.MOV.U32 R66, RZ, RZ, R49 ;  /* 0x000000ffff42c224 */ /* 0x000fe200078e0031 */
[----:B------:R-:W-:Y:S01]  /*44b50*/  PRMT R60, RZ, 0x7610, R60 ;  /* 0x00007610ff3c7816 */ /* 0x000fe2000000003c */
[----:B0-----:R-:W2:Y:S04]  /*44b60*/  LDL R63, [R1+0x10a4] ;  /* 0x0010a400013f7983 */ /* 0x001ea80000100800 */
[----:B------:R-:W2:Y:S01]  /*44b70*/  LDL R49, [R1+0x10a8] ;  /* 0x0010a80001317983 */ /* 0x000ea20000100800 */
[----:B------:R-:W-:-:S03]  /*44b80*/  PRMT R58, RZ, 0x7610, R58 ;  /* 0x00007610ff3a7816 */ /* 0x000fc6000000003a */
[----:B------:R3:W2:Y:S04]  /*44b90*/  @!P4 LDG.E.U16 R61, desc[UR20][R70.64] ;  /* 0x00000014463dc981 */ /* 0x0006a8000c1e1500 */
[----:B------:R-:W2:Y:S04]  /*44ba0*/  @!P4 LDG.E.U16 R60, desc[UR20][R66.64] ;  /* 0x00000014423cc981 */ /* 0x000ea8000c1e1500 */
[----:B------:R-:W2:Y:S04]  /*44bb0*/  LDL R67, [R1+0x10e4] ;  /* 0x0010e40001437983 */ /* 0x000ea80000100800 */
[----:B------:R-:W2:Y:S01]  /*44bc0*/  LDL R66, [R1+0x10e8] ;  /* 0x0010e80001427983 */ /* 0x000ea20000100800 */
[----:B---3--:R-:W-:-:S03]  /*44bd0*/  @!P4 IMAD.MOV.U32 R71, RZ, RZ, R65 ;  /* 0x000000ffff47c224 */ /* 0x008fc600078e0041 */
[----:B------:R-:W3:Y:S01]  /*44be0*/  LDL R65, [R1+0x1124] ;  /* 0x0011240001417983 */ /* 0x000ee20000100800 */
[----:B----4-:R-:W-:-:S03]  /*44bf0*/  @!P4 IMAD.MOV.U32 R70, RZ, RZ, R64 ;  /* 0x000000ffff46c224 */ /* 0x010fc600078e0040 */
[----:B------:R-:W4:Y:S04]  /*44c00*/  LDL R64, [R1+0x1128] ;  /* 0x0011280001407983 */ /* 0x000f280000100800 */
[----:B--2---:R0:W2:Y:S02]  /*44c10*/  @!P4 LDG.E.U16 R58, desc[UR20][R68.64] ;  /* 0x00000014443ac981 */ /* 0x0040a4000c1e1500 */
[----:B0-----:R-:W-:Y:S02]  /*44c20*/  @!P4 IMAD.MOV.U32 R69, RZ, RZ, R3 ;  /* 0x000000ffff45c224 */ /* 0x001fe400078e0003 */
[----:B------:R-:W2:Y:S01]  /*44c30*/  LDL R3, [R1+0x1164] ;  /* 0x0011640001037983 */ /* 0x000ea20000100800 */
[----:B------:R-:W-:-:S03]  /*44c40*/  @!P4 IMAD.MOV.U32 R68, RZ, RZ, R2 ;  /* 0x000000ffff44c224 */ /* 0x000fc600078e0002 */
[----:B------:R-:W2:Y:S01]  /*44c50*/  LDL R2, [R1+0x1168] ;  /* 0x0011680001027983 */ /* 0x000ea20000100800 */
[----:B------:R-:W-:Y:S02]  /*44c60*/  PRMT R57, RZ, 0x7610, R57 ;  /* 0x00007610ff397816 */ /* 0x000fe40000000039 */
[----:B------:R-:W-:Y:S02]  /*44c70*/  PRMT R56, RZ, 0x7610, R56 ;  /* 0x00007610ff387816 */ /* 0x000fe40000000038 */
[----:B------:R-:W-:Y:S02]  /*44c80*/  PRMT R55, RZ, 0x7610, R55 ;  /* 0x00007610ff377816 */ /* 0x000fe40000000037 */
[----:B------:R0:W2:Y:S01]  /*44c90*/  @!P4 LDG.E.U16 R57, desc[UR20][R68.64] ;  /* 0x000000144439c981 */ /* 0x0000a2000c1e1500 */
[----:B------:R-:W-:Y:S01]  /*44ca0*/  PRMT R54, RZ, 0x7610, R54 ;  /* 0x00007610ff367816 */ /* 0x000fe20000000036 */
[----:B0-----:R-:W-:Y:S02]  /*44cb0*/  @!P4 IMAD.MOV.U32 R68, RZ, RZ, R49 ;  /* 0x000000ffff44c224 */ /* 0x001fe400078e0031 */
[----:B------:R-:W-:Y:S01]  /*44cc0*/  @!P4 IMAD.MOV.U32 R69, RZ, RZ, R63 ;  /* 0x000000ffff45c224 */ /* 0x000fe200078e003f */
[----:B------:R-:W2:Y:S04]  /*44cd0*/  LDL R49, [R1+0x11a8] ;  /* 0x0011a80001317983 */ /* 0x000ea80000100800 */
[----:B------:R-:W2:Y:S04]  /*44ce0*/  LDL R63, [R1+0x11a4] ;  /* 0x0011a400013f7983 */ /* 0x000ea80000100800 */
[----:B------:R-:W2:Y:S04]  /*44cf0*/  @!P4 LDG.E.U16 R56, desc[UR20][R68.64] ;  /* 0x000000144438c981 */ /* 0x000ea8000c1e1500 */
[----:B------:R3:W2:Y:S04]  /*44d00*/  @!P4 LDG.E.U16 R55, desc[UR20][R66.64] ;  /* 0x000000144237c981 */ /* 0x0006a8000c1e1500 */
[----:B------:R-:W2:Y:S04]  /*44d10*/  LDL R69, [R1+0x11e4] ;  /* 0x0011e40001457983 */ /* 0x000ea80000100800 */
[----:B------:R-:W2:Y:S01]  /*44d20*/  LDL R68, [R1+0x11e8] ;  /* 0x0011e80001447983 */ /* 0x000ea20000100800 */
[----:B---3--:R-:W-:-:S03]  /*44d30*/  @!P4 IMAD.MOV.U32 R67, RZ, RZ, R65 ;  /* 0x000000ffff43c224 */ /* 0x008fc600078e0041 */
[----:B------:R-:W3:Y:S01]  /*44d40*/  LDL R65, [R1+0x1224] ;  /* 0x0012240001417983 */ /* 0x000ee20000100800 */
[----:B----4-:R-:W-:-:S03]  /*44d50*/  @!P4 IMAD.MOV.U32 R66, RZ, RZ, R64 ;  /* 0x000000ffff42c224 */ /* 0x010fc600078e0040 */
[----:B------:R-:W4:Y:S04]  /*44d60*/  LDL R64, [R1+0x1228] ;  /* 0x0012280001407983 */ /* 0x000f280000100800 */
[----:B------:R2:W4:Y:S02]  /*44d70*/  @!P4 LDG.E.U16 R54, desc[UR20][R66.64] ;  /* 0x000000144236c981 */ /* 0x000524000c1e1500 */
[----:B--2---:R-:W-:Y:S02]  /*44d80*/  @!P4 IMAD.MOV.U32 R67, RZ, RZ, R3 ;  /* 0x000000ffff43c224 */ /* 0x004fe400078e0003 */
[----:B------:R-:W2:Y:S01]  /*44d90*/  LDL R3, [R1+0x125c] ;  /* 0x00125c0001037983 */ /* 0x000ea20000100800 */
[----:B------:R-:W-:-:S03]  /*44da0*/  @!P4 IMAD.MOV.U32 R66, RZ, RZ, R2 ;  /* 0x000000ffff42c224 */ /* 0x000fc600078e0002 */
[----:B------:R-:W2:Y:S01]  /*44db0*/  LDL R2, [R1+0x1260] ;  /* 0x0012600001027983 */ /* 0x000ea20000100800 */
[----:B------:R-:W-:Y:S02]  /*44dc0*/  PRMT R59, RZ, 0x7610, R59 ;  /* 0x00007610ff3b7816 */ /* 0x000fe4000000003b */
[----:B------:R-:W-:Y:S02]  /*44dd0*/  PRMT R53, RZ, 0x7610, R53 ;  /* 0x00007610ff357816 */ /* 0x000fe40000000035 */
[----:B------:R-:W-:Y:S02]  /*44de0*/  PRMT R17, RZ, 0x7610, R17 ;  /* 0x00007610ff117816 */ /* 0x000fe40000000011 */
[----:B------:R0:W2:Y:S04]  /*44df0*/  @!P4 LDG.E.U16 R59, desc[UR20][R70.64] ;  /* 0x00000014463bc981 */ /* 0x0000a8000c1e1500 */
[----:B------:R-:W2:Y:S01]  /*44e00*/  @!P4 LDG.E.U16 R53, desc[UR20][R66.64] ;  /* 0x000000144235c981 */ /* 0x000ea2000c1e1500 */
[----:B------:R-:W-:Y:S01]  /*44e10*/  PRMT R51, RZ, 0x7610, R51 ;  /* 0x00007610ff337816 */ /* 0x000fe20000000033 */
[----:B0-----:R-:W-:-:S02]  /*44e20*/  @!P4 IMAD.MOV.U32 R70, RZ, RZ, R49 ;  /* 0x000000ffff46c224 */ /* 0x001fc400078e0031 */
[----:B------:R-:W2:Y:S01]  /*44e30*/  LDL R49, [R1+0xaf0] ;  /* 0x000af00001317983 */ /* 0x000ea20000100800 */
[----:B------:R-:W-:-:S03]  /*44e40*/  @!P4 IMAD.MOV.U32 R71, RZ, RZ, R63 ;  /* 0x000000ffff47c224 */ /* 0x000fc600078e003f */
[----:B------:R-:W2:Y:S04]  /*44e50*/  LDL R67, [R1+0x1294] ;  /* 0x0012940001437983 */ /* 0x000ea80000100800 */
[----:B------:R-:W2:Y:S04]  /*44e60*/  LDL R66, [R1+0x1298] ;  /* 0x0012980001427983 */ /* 0x000ea80000100800 */
[----:B------:R-:W2:Y:S04]  /*44e70*/  LDL R63, [R1+0xaec] ;  /* 0x000aec00013f7983 */ /* 0x000ea80000100800 */
[----:B------:R3:W2:Y:S02]  /*44e80*/  @!P4 LDG.E.U16 R17, desc[UR20][R68.64] ;  /* 0x000000144411c981 */ /* 0x0006a4000c1e1500 */
[----:B---3--:R-:W-:-:S02]  /*44e90*/  @!P4 IMAD.MOV.U32 R69, RZ, RZ, R65 ;  /* 0x000000ffff45c224 */ /* 0x008fc400078e0041 */
        /* <DEDUP_REMOVED lines=11> */
[----:B------:R-:W2:Y:S01]  /*44f50*/  @!P4 LDG.E.U16 R50, desc[UR20][R68.64] ;  /* 0x000000144432c981 */ /* 0x000ea2000c1e1500 */
[----:B------:R-:W-:Y:S02]  /*44f60*/  PRMT R52, RZ, 0x7610, R52 ;  /* 0x00007610ff347816 */ /* 0x000fe40000000034 */
[----:B------:R-:W-:-:S04]  /*44f70*/  PRMT R46, RZ, 0x7610, R46 ;  /* 0x00007610ff2e7816 */ /* 0x000fc8000000002e */
[----:B------:R-:W2:Y:S04]  /*44f80*/  @!P4 LDG.E.U16 R52, desc[UR20][R70.64] ;  /* 0x000000144634c981 */ /* 0x000ea8000c1e1500 */
[----:B------:R-:W2:Y:S04]  /*44f90*/  LDL R69, [R1+0xbac] ;  /* 0x000bac0001457983 */ /* 0x000ea80000100800 */
[----:B------:R-:W2:Y:S04]  /*44fa0*/  LDL R68, [R1+0xbb0] ;  /* 0x000bb00001447983 */ /* 0x000ea80000100800 */
[----:B------:R0:W2:Y:S02]  /*44fb0*/  @!P4 LDG.E.U16 R48, desc[UR20][R66.64] ;  /* 0x000000144230c981 */ /* 0x0000a4000c1e1500 */
[----:B0-----:R-:W-:-:S02]  /*44fc0*/  @!P4 IMAD.MOV.U32 R66, RZ, RZ, R49 ;  /* 0x000000ffff42c224 */ /* 0x001fc400078e0031 */
[----:B------:R-:W-:Y:S01]  /*44fd0*/  @!P4 IMAD.MOV.U32 R67, RZ, RZ, R63 ;  /* 0x000000ffff43c224 */ /* 0x000fe200078e003f */
[----:B------:R-:W2:Y:S04]  /*44fe0*/  LDL R49, [R1+0xbf0] ;  /* 0x000bf00001317983 */ /* 0x000ea80000100800 */
[----:B------:R-:W2:Y:S04]  /*44ff0*/  LDL R63, [R1+0xbec] ;  /* 0x000bec00013f7983 */ /* 0x000ea80000100800 */
[----:B------:R3:W2:Y:S02]  /*45000*/  @!P4 LDG.E.U16 R47, desc[UR20][R66.64] ;  /* 0x00000014422fc981 */ /* 0x0006a4000c1e1500 */
[----:B---3--:R-:W-:-:S02]  /*45010*/  @!P4 IMAD.MOV.U32 R67, RZ, RZ, R65 ;  /* 0x000000ffff43c224 */ /* 0x008fc400078e0041 */
[----:B------:R-:W3:Y:S01]  /*45020*/  LDL R65, [R1+0xc2c] ;  /* 0x000c2c0001417983 */ /* 0x000ee20000100800 */
[----:B----4-:R-:W-:-:S03]  /*45030*/  @!P4 IMAD.MOV.U32 R66, RZ, RZ, R64 ;  /* 0x000000ffff42c224 */ /* 0x010fc600078e0040 */
[----:B------:R-:W4:Y:S04]  /*45040*/  LDL R64, [R1+0xc30] ;  /* 0x000c300001407983 */ /* 0x000f280000100800 */
[----:B------:R-:W4:Y:S04]  /*45050*/  @!P4 LDG.E.U16 R46, desc[UR20][R66.64] ;  /* 0x00000014422ec981 */ /* 0x000f28000c1e1500 */
[----:B------:R-:W4:Y:S04]  /*45060*/  LDL R67, [R1+0xc6c] ;  /* 0x000c6c0001437983 */ /* 0x000f280000100800 */
[----:B------:R-:W4:Y:S01]  /*45070*/  LDL R66, [R1+0xc70] ;  /* 0x000c700001427983 */ /* 0x000f220000100800 */
[----:B--2---:R-:W-:-:S03]  /*45080*/  @!P4 IMAD.MOV.U32 R71, RZ, RZ, R3 ;  /* 0x000000ffff47c224 */ /* 0x004fc600078e0003 */
[----:B------:R-:W2:Y:S01]  /*45090*/  LDL R3, [R1+0xcac] ;  /* 0x000cac0001037983 */ /* 0x000ea20000100800 */
[----:B------:R-:W-:-:S03]  /*450a0*/  @!P4 IMAD.MOV.U32 R70, RZ, RZ, R2 ;  /* 0x000000ffff46c224 */ /* 0x000fc600078e0002 */
[----:B------:R-:W2:Y:S01]  /*450b0*/  LDL R2, [R1+0xcb0] ;  /* 0x000cb00001027983 */ /* 0x000ea20000100800 */
[----:B------:R-:W-:Y:S02]  /*450c0*/  PRMT R44, RZ, 0x7610, R44 ;  /* 0x00007610ff2c7816 */ /* 0x000fe4000000002c */
[----:B------:R-:W-:Y:S02]  /*450d0*/  PRMT R43, RZ, 0x7610, R43 ;  /* 0x00007610ff2b7816 */ /* 0x000fe4000000002b */
[----:B------:R-:W-:Y:S02]  /*450e0*/  PRMT R42, RZ, 0x7610, R42 ;  /* 0x00007610ff2a7816 */ /* 0x000fe4000000002a */
[----:B------:R-:W-:Y:S01]  /*450f0*/  PRMT R41, RZ, 0x7610, R41 ;  /* 0x00007610ff297816 */ /* 0x000fe20000000029 */
[----:B------:R0:W2:Y:S02]  /*45100*/  @!P4 LDG.E.U16 R44, desc[UR20][R68.64] ;  /* 0x00000014442cc981 */ /* 0x0000a4000c1e1500 */
[----:B0-----:R-:W-:-:S02]  /*45110*/  @!P4 IMAD.MOV.U32 R68, RZ, RZ, R49 ;  /* 0x000000ffff44c224 */ /* 0x001fc400078e0031 */
[----:B------:R-:W2:Y:S01]  /*45120*/  LDL R49, [R1+0xcf0] ;  /* 0x000cf00001317983 */ /* 0x000ea20000100800 */
[----:B------:R-:W-:-:S03]  /*45130*/  @!P4 IMAD.MOV.U32 R69, RZ, RZ, R63 ;  /* 0x000000ffff45c224 */ /* 0x000fc600078e003f */
[----:B------:R-:W2:Y:S04]  /*45140*/  LDL R63, [R1+0xcec] ;  /* 0x000cec00013f7983 */ /* 0x000ea80000100800 */
[----:B------:R3:W2:Y:S02]  /*45150*/  @!P4 LDG.E.U16 R43, desc[UR20][R68.64] ;  /* 0x00000014442bc981 */ /* 0x0006a4000c1e1500 */
[----:B---3--:R-:W-:Y:S02]  /*45160*/  @!P4 IMAD.MOV.U32 R69, RZ, RZ, R65 ;  /* 0x000000ffff45c224 */ /* 0x008fe400078e0041 */
[----:B------:R-:W3:Y:S01]  /*45170*/  LDL R65, [R1+0xd2c] ;  /* 0x000d2c0001417983 */ /* 0x000ee20000100800 */
[----:B----4-:R-:W-:-:S03]  /*45180*/  @!P4 IMAD.MOV.U32 R68, RZ, RZ, R64 ;  /* 0x000000ffff44c224 */ /* 0x010fc600078e0040 */
[----:B------:R-:W4:Y:S04]  /*45190*/  LDL R64, [R1+0xd30] ;  /* 0x000d300001407983 */ /* 0x000f280000100800 */
[----:B------:R-:W4:Y:S04]  /*451a0*/  @!P4 LDG.E.U16 R42, desc[UR20][R68.64] ;  /* 0x00000014442ac981 */ /* 0x000f28000c1e1500 */
[----:B------:R-:W4:Y:S04]  /*451b0*/  LDL R69, [R1+0xd6c] ;  /* 0x000d6c0001457983 */ /* 0x000f280000100800 */
[----:B------:R2:W4:Y:S04]  /*451c0*/  @!P4 LDG.E.U16 R41, desc[UR20][R66.64] ;  /* 0x000000144229c981 */ /* 0x000528000c1e1500 */
[----:B------:R-:W4:Y:S01]  /*451d0*/  LDL R68, [R1+0xd70] ;  /* 0x000d700001447983 */ /* 0x000f220000100800 */
[----:B--2---:R-:W-:-:S03]  /*451e0*/  @!P4 IMAD.MOV.U32 R67, RZ, RZ, R3 ;  /* 0x000000ffff43c224 */ /* 0x004fc600078e0003 */
[----:B------:R-:W2:Y:S01]  /*451f0*/  LDL R3, [R1+0xdac] ;  /* 0x000dac0001037983 */ /* 0x000ea20000100800 */
[----:B------:R-:W-:-:S03]  /*45200*/  @!P4 MOV R66, R2 ;  /* 0x000000020042c202 */ /* 0x000fc60000000f00 */
[----:B------:R-:W2:Y:S01]  /*45210*/  LDL R2, [R1+0xdb0] ;  /* 0x000db00001027983 */ /* 0x000ea20000100800 */
[----:B------:R-:W-:Y:S02]  /*45220*/  PRMT R40, RZ, 0x7610, R40 ;  /* 0x00007610ff287816 */ /* 0x000fe40000000028 */
[----:B------:R-:W-:Y:S02]  /*45230*/  PRMT R45, RZ, 0x7610, R45 ;  /* 0x00007610ff2d7816 */ /* 0x000fe4000000002d */
[----:B------:R-:W-:Y:S02]  /*45240*/  PRMT R39, RZ, 0x7610, R39 ;  /* 0x00007610ff277816 */ /* 0x000fe40000000027 */
[----:B------:R0:W2:Y:S01]  /*45250*/  @!P4 LDG.E.U16 R40, desc[UR20][R66.64] ;  /* 0x000000144228c981 */ /* 0x0000a2000c1e1500 */
[----:B------:R-:W-:-:S03]  /*45260*/  PRMT R37, RZ, 0x7610, R37 ;  /* 0x00007610ff257816 */ /* 0x000fc60000000025 */
[----:B------:R3:W2:Y:S01]  /*45270*/  @!P4 LDG.E.U16 R45, desc[UR20][R70.64] ;  /* 0x00000014462dc981 */ /* 0x0006a2000c1e1500 */
[----:B0-----:R-:W-:-:S03]  /*45280*/  @!P4 IMAD.MOV.U32 R66, RZ, RZ, R49 ;  /* 0x000000ffff42c224 */ /* 0x001fc600078e0031 */
[----:B------:R-:W2:Y:S01]  /*45290*/  LDL R49, [R1+0xdf0] ;  /* 0x000df00001317983 */ /* 0x000ea20000100800 */
[----:B------:R-:W-:-:S03]  /*452a0*/  @!P4 IMAD.MOV.U32 R67, RZ, RZ, R63 ;  /* 0x000000ffff43c224 */ /* 0x000fc600078e003f */
[----:B------:R-:W2:Y:S04]  /*452b0*/  LDL R63, [R1+0xdec] ;  /* 0x000dec00013f7983 */ /* 0x000ea80000100800 */
[----:B------:R-:W2:Y:S04]  /*452c0*/  @!P4 LDG.E.U16 R39, desc[UR20][R66.64] ;  /* 0x000000144227c981 */ /* 0x000ea8000c1e1500 */
        /* <DEDUP_REMOVED lines=17> */
[----:B------:R-:W2:Y:S01]  /*453e0*/  LDL R49, [R1+0xef0] ;  /* 0x000ef00001317983 */ /* 0x000ea20000100800 */
[----:B------:R-:W-:-:S03]  /*453f0*/  @!P4 IMAD.MOV.U32 R69, RZ, RZ, R63 ;  /* 0x000000ffff45c224 */ /* 0x000fc600078e003f */
[----:B------:R-:W2:Y:S04]  /*45400*/  LDL R63, [R1+0xeec] ;  /* 0x000eec00013f7983 */ /* 0x000ea80000100800 */
[----:B------:R-:W2:Y:S04]  /*45410*/  @!P4 LDG.E.U16 R35, desc[UR20][R68.64] ;  /* 0x000000144423c981 */ /* 0x000ea8000c1e1500 */
[----:B------:R-:W2:Y:S04]  /*45420*/  LDL R69, [R1+0xf2c] ;  /* 0x000f2c0001457983 */ /* 0x000ea80000100800 */
[----:B------:R3:W2:Y:S04]  /*45430*/  @!P4 LDG.E.U16 R34, desc[UR20][R66.64] ;  /* 0x000000144222c981 */ /* 0x0006a8000c1e1500 */
        /* <DEDUP_REMOVED lines=15> */
[----:B------:R-:W-:-:S03]  /*45530*/  PRMT R29, RZ, 0x7610, R29 ;  /* 0x00007610ff1d7816 */ /* 0x000fc6000000001d */
[----:B------:R-:W2:Y:S04]  /*45540*/  LDL R67, [R1+0xfec] ;  /* 0x000fec0001437983 */ /* 0x000ea80000100800 */
[----:B------:R-:W2:Y:S01]  /*45550*/  LDL R66, [R1+0xff0] ;  /* 0x000ff00001427983 */ /* 0x000ea20000100800 */
[----:B0-----:R-:W-:-:S03]  /*45560*/  @!P4 IMAD.MOV.U32 R70, RZ, RZ, R49 ;  /* 0x000000ffff46c224 */ /* 0x001fc600078e0031 */
        /* <DEDUP_REMOVED lines=59> */
[----:B------:R-:W-:-:S03]  /*45920*/  @!P4 IMAD.MOV.U32 R66, RZ, RZ, R2 ;  /* 0x000000ffff42c224 */ /* 0x000fc600078e0002 */
[----:B------:R-:W2:Y:S01]  /*45930*/  LDL R2, [R1+0xaf8] ;  /* 0x000af80001027983 */ /* 0x000ea20000100800 */
[----:B------:R-:W-:Y:S02]  /*45940*/  PRMT R9, RZ, 0x7610, R9 ;  /* 0x00007610ff097816 */ /* 0x000fe40000000009 */
[----:B------:R-:W-:-:S04]  /*45950*/  PRMT R19, RZ, 0x7610, R19 ;  /* 0x00007610ff137816 */ /* 0x000fc80000000013 */
[----:B------:R0:W2:Y:S01]  /*45960*/  @!P4 LDG.E.U16 R9, desc[UR20][R66.64] ;  /* 0x000000144209c981 */ /* 0x0000a2000c1e1500 */
[----:B------:R-:W-:Y:S02]  /*45970*/  PRMT R24, RZ, 0x7610, R24 ;  /* 0x00007610ff187816 */ /* 0x000fe40000000018 */
[----:B------:R-:W-:-:S04]  /*45980*/  PRMT R16, RZ, 0x7610, R16 ;  /* 0x00007610ff107816 */ /* 0x000fc80000000010 */
        /* <DEDUP_REMOVED lines=11> */
[----:B------:R-:W3:Y:S04]  /*45a40*/  LDL R64, [R1+0xbb8] ;  /* 0x000bb80001407983 */ /* 0x000ee80000100800 */
[----:B------:R2:W4:Y:S02]  /*45a50*/  @!P4 LDG.E.U16 R16, desc[UR20][R68.64] ;  /* 0x000000144410c981 */ /* 0x000524000c1e1500 */
[----:B--2---:R-:W-:Y:S02]  /*45a60*/  @!P4 IMAD.MOV.U32 R69, RZ, RZ, R3 ;  /* 0x000000ffff45c224 */ /* 0x004fe400078e0003 */
[----:B------:R-:W2:Y:S01]  /*45a70*/  LDL R3, [R1+0xbf4] ;  /* 0x000bf40001037983 */ /* 0x000ea20000100800 */
[----:B------:R-:W-:-:S03]  /*45a80*/  @!P4 IMAD.MOV.U32 R68, RZ, RZ, R2 ;  /* 0x000000ffff44c224 */ /* 0x000fc600078e0002 */
[----:B------:R-:W4:Y:S01]  /*45a90*/  LDL R2, [R1+0xbf8] ;  /* 0x000bf80001027983 */ /* 0x000f220000100800 */
[----:B------:R-:W-:Y:S02]  /*45aa0*/  PRMT R15, RZ, 0x7610, R15 ;  /* 0x00007610ff0f7816 */ /* 0x000fe4000000000f */
[----:B------:R-:W-:Y:S02]  /*45ab0*/  PRMT R18, RZ, 0x7610, R18 ;  /* 0x00007610ff127816 */ /* 0x000fe40000000012 */
[----:B------:R-:W-:Y:S02]  /*45ac0*/  PRMT R14, RZ, 0x7610, R14 ;  /* 0x00007610ff0e7816 */ /* 0x000fe4000000000e */
[----:B------:R0:W4:Y:S01]  /*45ad0*/  @!P4 LDG.E.U16 R15, desc[UR20][R68.64] ;  /* 0x00000014440fc981 */ /* 0x000122000c1e1500 */
[----:B------:R-:W-:-:S03]  /*45ae0*/  PRMT R11, RZ, 0x7610, R11 ;  /* 0x00007610ff0b7816 */ /* 0x000fc6000000000b */
[----:B------:R-:W4:Y:S01]  /*45af0*/  @!P4 LDG.E.U16 R18, desc[UR20][R70.64] ;  /* 0x000000144612c981 */ /* 0x000f22000c1e1500 */
[----:B------:R-:W-:-:S03]  /*45b00*/  PRMT R8, RZ, 0x7610, R8 ;  /* 0x00007610ff087816 */ /* 0x000fc60000000008 */
[----:B------:R-:W4:Y:S01]  /*45b10*/  LDL R70, [R1+0xc74] ;  /* 0x000c740001467983 */ /* 0x000f220000100800 */
[----:B0-----:R-:W-:-:S03]  /*45b20*/  @!P4 IMAD.MOV.U32 R68, RZ, RZ, R49 ;  /* 0x000000ffff44c224 */ /* 0x001fc600078e0031 */
[----:B------:R-:W4:Y:S01]  /*45b30*/  LDL R49, [R1+0xc38] ;  /* 0x000c380001317983 */ /* 0x000f220000100800 */
[----:B------:R-:W-:-:S03]  /*45b40*/  @!P4 IMAD.MOV.U32 R69, RZ, RZ, R63 ;  /* 0x000000ffff45c224 */ /* 0x000fc600078e003f */
[----:B------:R-:W4:Y:S04]  /*45b50*/  LDL R63, [R1+0xc34] ;  /* 0x000c3400013f7983 */ /* 0x000f280000100800 */
[----:B------:R-:W4:Y:S04]  /*45b60*/  @!P4 LDG.E.U16 R14, desc[UR20][R68.64] ;  /* 0x00000014440ec981 */ /* 0x000f28000c1e1500 */
[----:B------:R-:W4:Y:S04]  /*45b70*/  LDL R69, [R1+0xc78] ;  /* 0x000c780001457983 */ /* 0x000f280000100800 */
[----:B------:R-:W4:Y:S04]  /*45b80*/  @!P4 LDG.E.U16 R11, desc[UR20][R66.64] ;  /* 0x00000014420bc981 */ /* 0x000f28000c1e1500 */
[----:B------:R-:W4:Y:S04]  /*45b90*/  LDL R68, [R1+0xcb4] ;  /* 0x000cb40001447983 */ /* 0x000f280000100800 */
[----:B------:R-:W4:Y:S01]  /*45ba0*/  LDL R66, [R1+0xcb8] ;  /* 0x000cb80001427983 */ /* 0x000f220000100800 */
[----:B------:R-:W-:-:S02]  /*45bb0*/  PRMT R0, RZ, 0x7610, R0 ;  /* 0x00007610ff007816 */ /* 0x000fc40000000000 */
[----:B------:R-:W-:Y:S01]  /*45bc0*/  PRMT R7, RZ, 0x7610, R7 ;  /* 0x00007610ff077816 */ /* 0x000fe20000000007 */
[----:B------:R-:W4:Y:S04]  /*45bd0*/  LDL R67, [R1+0x1554] ;  /* 0x0015540001437983 */ /* 0x000f280000100800 */
[----:B---3--:R2:W3:Y:S02]  /*45be0*/  @!P4 LDG.E.U16 R8, desc[UR20][R64.64] ;  /* 0x000000144008c981 */ /* 0x0084e4000c1e1500 */
[----:B--2---:R-:W-:Y:S02]  /*45bf0*/  @!P4 IMAD.MOV.U32 R65, RZ, RZ, R3 ;  /* 0x000000ffff41c224 */ /* 0x004fe400078e0003 */
[----:B------:R-:W2:Y:S01]  /*45c00*/  LDL R3, [R1+0xcf4] ;  /* 0x000cf40001037983 */ /* 0x000ea20000100800 */
[----:B----4-:R-:W-:-:S03]  /*45c10*/  @!P4 IMAD.MOV.U32 R64, RZ, RZ, R2 ;  /* 0x000000ffff40c224 */ /* 0x010fc600078e0002 */
[----:B------:R-:W4:Y:S04]  /*45c20*/  LDL R2, [R1+0xcf8] ;  /* 0x000cf80001027983 */ /* 0x000f280000100800 */
[----:B------:R-:W3:Y:S04]  /*45c30*/  @!P4 LDG.E.U16 R0, desc[UR20][R64.64] ;  /* 0x000000144000c981 */ /* 0x000ee8000c1e1500 */
[----:B------:R-:W3:Y:S04]  /*45c40*/  LDL R65, [R1+0xd34] ;  /* 0x000d340001417983 */ /* 0x000ee80000100800 */
[----:B------:R-:W3:Y:S01]  /*45c50*/  LDL R64, [R1+0xd38] ;  /* 0x000d380001407983 */ /* 0x000ee20000100800 */
[----:B------:R-:W-:-:S02]  /*45c60*/  @!P4 IMAD.MOV.U32 R71, RZ, RZ, R70 ;  /* 0x000000ffff47c224 */ /* 0x000fc400078e0046 */
[----:B------:R-:W-:Y:S02]  /*45c70*/  @!P4 IMAD.MOV.U32 R72, RZ, RZ, R49 ;  /* 0x000000ffff48c224 */ /* 0x000fe400078e0031 */
[----:B------:R-:W3:Y:S01]  /*45c80*/  LDL R49, [R1+0xd78] ;  /* 0x000d780001317983 */ /* 0x000ee20000100800 */
[----:B------:R-:W-:-:S03]  /*45c90*/  @!P4 IMAD.MOV.U32 R73, RZ, RZ, R63 ;  /* 0x000000ffff49c224 */ /* 0x000fc600078e003f */
[----:B------:R-:W3:Y:S01]  /*45ca0*/  LDL R63, [R1+0xd74] ;  /* 0x000d7400013f7983 */ /* 0x000ee20000100800 */
[----:B------:R-:W-:Y:S01]  /*45cb0*/  @!P4 IMAD.MOV.U32 R70, RZ, RZ, R69 ;  /* 0x000000ffff46c224 */ /* 0x000fe200078e0045 */
[----:B------:R-:W-:Y:S01]  /*45cc0*/  @!P4 MOV R69, R68 ;  /* 0x000000440045c202 */ /* 0x000fe20000000f00 */
[----:B------:R-:W-:-:S05]  /*45cd0*/  @!P4 IMAD.MOV.U32 R68, RZ, RZ, R66 ;  /* 0x000000ffff44c224 */ /* 0x000fca00078e0042 */
[----:B------:R2:W3:Y:S02]  /*45ce0*/  @!P4 LDG.E.U16 R7, desc[UR20][R68.64] ;  /* 0x000000144407c981 */ /* 0x0004e4000c1e1500 */
[----:B--2---:R-:W-:Y:S02]  /*45cf0*/  @!P4 IMAD.MOV.U32 R69, RZ, RZ, R3 ;  /* 0x000000ffff45c224 */ /* 0x004fe400078e0003 */
[----:B------:R-:W2:Y:S01]  /*45d00*/  LDL R3, [R1+0xdb4] ;  /* 0x000db40001037983 */ /* 0x000ea20000100800 */
[----:B----4-:R-:W-:-:S03]  /*45d10*/  @!P4 IMAD.MOV.U32 R68, RZ, RZ, R2 ;  /* 0x000000ffff44c224 */ /* 0x010fc600078e0002 */
[----:B------:R-:W4:Y:S01]  /*45d20*/  LDL R2, [R1+0xdb8] ;  /* 0x000db80001027983 */ /* 0x000f220000100800 */
[----:B------:R-:W-:Y:S02]  /*45d30*/  PRMT R12, RZ, 0x7610, R12 ;  /* 0x00007610ff0c7816 */ /* 0x000fe4000000000c */
[----:B------:R-:W-:Y:S02]  /*45d40*/  PRMT R6, RZ, 0x7610, R6 ;  /* 0x00007610ff067816 */ /* 0x000fe40000000006 */
[----:B------:R-:W-:Y:S02]  /*45d50*/  PRMT R90, RZ, 0x7610, R90 ;  /* 0x00007610ff5a7816 */ /* 0x000fe4000000005a */
[----:B------:R-:W4:Y:S04]  /*45d60*/  @!P4 LDG.E.U16 R12, desc[UR20][R70.64] ;  /* 0x00000014460cc981 */ /* 0x000f28000c1e1500 */
[----:B------:R-:W4:Y:S01]  /*45d70*/  @!P4 LDG.E.U16 R6, desc[UR20][R68.64] ;  /* 0x000000144406c981 */ /* 0x000f22000c1e1500 */
[----:B------:R-:W-:-:S02]  /*45d80*/  PRMT R13, RZ, 0x7610, R13 ;  /* 0x00007610ff0d7816 */ /* 0x000fc4000000000d */
[----:B------:R-:W-:Y:S01]  /*45d90*/  PRMT R93, RZ, 0x7610, R93 ;  /* 0x00007610ff5d7816 */ /* 0x000fe2000000005d */
[----:B---3--:R0:W3:Y:S04]  /*45da0*/  @!P4 LDG.E.U16 R90, desc[UR20][R64.64] ;  /* 0x00000014405ac981 */ /* 0x0080e8000c1e1500 */
[----:B------:R-:W3:Y:S04]  /*45db0*/  LDL R70, [R1+0xdf4] ;  /* 0x000df40001467983 */ /* 0x000ee80000100800 */
[----:B------:R-:W3:Y:S04]  /*45dc0*/  LDL R69, [R1+0xdf8] ;  /* 0x000df80001457983 */ /* 0x000ee80000100800 */
[----:B------:R-:W3:Y:S04]  /*45dd0*/  LDL.LU R76, [R1+0xa90] ;  /* 0x000a9000014c7983 */ /* 0x000ee80000300800 */
[----:B------:R-:W3:Y:S04]  /*45de0*/  LDL.LU R77, [R1+0xa8c] ;  /* 0x000a8c00014d7983 */ /* 0x000ee80000300800 */
[----:B------:R-:W3:Y:S01]  /*45df0*/  LDL.LU R78, [R1+0xa80] ;  /* 0x000a8000014e7983 */ /* 0x000ee20000300800 */
[----:B0-----:R-:W-:-:S03]  /*45e00*/  @!P4 IMAD.MOV.U32 R64, RZ, RZ, R49 ;  /* 0x000000ffff40c224 */ /* 0x001fc600078e0031 */
[----:B------:R-:W3:Y:S04]  /*45e10*/  LDL.LU R79, [R1+0xa7c] ;  /* 0x000a7c00014f7983 */ /* 0x000ee80000300800 */
[----:B------:R-:W3:Y:S01]  /*45e20*/  LDL.LU R80, [R1+0xa70] ;  /* 0x000a700001507983 */ /* 0x000ee20000300800 */
[----:B------:R-:W-:-:S03]  /*45e30*/  @!P4 IMAD.MOV.U32 R65, RZ, RZ, R63 ;  /* 0x000000ffff41c224 */ /* 0x000fc600078e003f */
[----:B------:R-:W3:Y:S04]  /*45e40*/  LDL.LU R82, [R1+0xa6c] ;  /* 0x000a6c0001527983 */ /* 0x000ee80000300800 */
[----:B------:R-:W3:Y:S04]  /*45e50*/  LDL.LU R83, [R1+0xa60] ;  /* 0x000a600001537983 */ /* 0x000ee80000300800 */
[----:B------:R-:W3:Y:S04]  /*45e60*/  LDL.LU R49, [R1+0xa5c] ;  /* 0x000a5c0001317983 */ /* 0x000ee80000300800 */
[----:B------:R2:W3:Y:S04]  /*45e70*/  @!P4 LDG.E.U16 R13, desc[UR20][R72.64] ;  /* 0x00000014480dc981 */ /* 0x0004e8000c1e1500 */
[----:B------:R-:W3:Y:S04]  /*45e80*/  LDL.LU R84, [R1+0xa4c] ;  /* 0x000a4c0001547983 */ /* 0x000ee80000300800 */
[----:B------:R-:W3:Y:S04]  /*45e90*/  LDL R68, [R1+0xe34] ;  /* 0x000e340001447983 */ /* 0x000ee80000100800 */
[----:B------:R-:W3:Y:S04]  /*45ea0*/  @!P4 LDG.E.U16 R93, desc[UR20][R64.64] ;  /* 0x00000014405dc981 */ /* 0x000ee8000c1e1500 */
[----:B------:R-:W3:Y:S04]  /*45eb0*/  LDL R66, [R1+0xe74] ;  /* 0x000e740001427983 */ /* 0x000ee80000100800 */
[----:B------:R-:W3:Y:S04]  /*45ec0*/  LDL R63, [R1+0xeb8] ;  /* 0x000eb800013f7983 */ /* 0x000ee80000100800 */
[----:B------:R-:W3:Y:S04]  /*45ed0*/  LDL R65, [R1+0xe78] ;  /* 0x000e780001417983 */ /* 0x000ee80000100800 */
[----:B------:R-:W3:Y:S01]  /*45ee0*/  LDL R64, [R1+0xeb4] ;  /* 0x000eb40001407983 */ /* 0x000ee20000100800 */
[----:B--2---:R-:W-:-:S03]  /*45ef0*/  @!P4 IMAD.MOV.U32 R73, RZ, RZ, R3 ;  /* 0x000000ffff49c224 */ /* 0x004fc600078e0003 */
[----:B------:R-:W2:Y:S04]  /*45f00*/  LDL R3, [R1+0xe38] ;  /* 0x000e380001037983 */ /* 0x000ea80000100800 */
[----:B------:R-:W2:Y:S01]  /*45f10*/  LDL.LU R85, [R1+0xa48] ;  /* 0x000a480001557983 */ /* 0x000ea20000300800 */
[----:B----4-:R-:W-:-:S03]  /*45f20*/  @!P4 IMAD.MOV.U32 R72, RZ, RZ, R2 ;  /* 0x000000ffff48c224 */ /* 0x010fc600078e0002 */
[----:B------:R-:W4:Y:S04]  /*45f30*/  LDL.LU R86, [R1+0xa3c] ;  /* 0x000a3c0001567983 */ /* 0x000f280000300800 */
[----:B------:R-:W4:Y:S04]  /*45f40*/  LDL.LU R88, [R1+0xa38] ;  /* 0x000a380001587983 */ /* 0x000f280000300800 */
[----:B------:R-:W4:Y:S04]  /*45f50*/  LDL.LU R81, [R1+0xa2c] ;  /* 0x000a2c0001517983 */ /* 0x000f280000300800 */
[----:B------:R-:W4:Y:S01]  /*45f60*/  LDL.LU R2, [R1+0xa28] ;  /* 0x000a280001027983 */ /* 0x000f220000300800 */
[----:B---3--:R-:W-:Y:S01]  /*45f70*/  @!P4 IMAD.MOV.U32 R71, RZ, RZ, R70 ;  /* 0x000000ffff47c224 */ /* 0x008fe200078e0046 */
[----:B------:R-:W-:-:S02]  /*45f80*/  PRMT R10, RZ, 0x7610, R10 ;  /* 0x00007610ff0a7816 */ /* 0x000fc4000000000a */
[----:B------:R-:W3:Y:S01]  /*45f90*/  LDL.LU R87, [R1+0xa1c] ;  /* 0x000a1c0001577983 */ /* 0x000ee20000300800 */
[----:B------:R-:W-:-:S03]  /*45fa0*/  @!P4 IMAD.MOV.U32 R70, RZ, RZ, R69 ;  /* 0x000000ffff46c224 */ /* 0x000fc600078e0045 */
[----:B------:R-:W3:Y:S04]  /*45fb0*/  LDL.LU R89, [R1+0xa18] ;  /* 0x000a180001597983 */ /* 0x000ee80000300800 */
        /* <DEDUP_REMOVED lines=8> */
[----:B------:R-:W-:-:S03]  /*46040*/  @!P4 IMAD.MOV.U32 R69, RZ, RZ, R68 ;  /* 0x000000ffff45c224 */ /* 0x000fc600078e0044 */
[----:B------:R-:W-:Y:S01]  /*46050*/  STS.U16 [R67+UR4+0x22300], R84 ;  /* 0x0223005443007988 */ /* 0x000fe20008000404 */
[----:B--2---:R-:W-:-:S03]  /*46060*/  @!P4 IMAD.MOV.U32 R68, RZ, RZ, R3 ;  /* 0x000000ffff44c224 */ /* 0x004fc600078e0003 */
[----:B------:R-:W2:Y:S04]  /*46070*/  LDL.LU R3, [R1+0xa0c] ;  /* 0x000a0c0001037983 */ /* 0x000ea80000300800 */
[----:B------:R0:W2:Y:S04]  /*46080*/  @!P4 LDG.E.U16 R10, desc[UR20][R68.64] ;  /* 0x00000014440ac981 */ /* 0x0000a8000c1e1500 */
[----:B------:R-:W-:Y:S04]  /*46090*/  STS.U16 [R67+UR4+0x2a300], R85 ;  /* 0x02a3005543007988 */ /* 0x000fe80008000404 */
[----:B----4-:R-:W-:Y:S01]  /*460a0*/  STS.U16 [R67+UR4+0x22700], R86 ;  /* 0x0227005643007988 */ /* 0x010fe20008000404 */
[----:B0-----:R-:W-:-:S02]  /*460b0*/  @!P4 IMAD.MOV.U32 R68, RZ, RZ, R65 ;  /* 0x000000ffff44c224 */ /* 0x001fc400078e0041 */
[----:B------:R-:W-:Y:S01]  /*460c0*/  @!P4 IMAD.MOV.U32 R65, RZ, RZ, R64 ;  /* 0x000000ffff41c224 */ /* 0x000fe200078e0040 */
[----:B------:R-:W-:Y:S01]  /*460d0*/  STS.U16 [R67+UR4+0x2a700], R88 ;  /* 0x02a7005843007988 */ /* 0x000fe20008000404 */
[----:B------:R-:W-:-:S03]  /*460e0*/  @!P4 IMAD.MOV.U32 R64, RZ, RZ, R63 ;  /* 0x000000ffff40c224 */ /* 0x000fc600078e003f */
[----:B------:R-:W-:Y:S04]  /*460f0*/  STS.U16 [R67+UR4+0x22b00], R81 ;  /* 0x022b005143007988 */ /* 0x000fe80008000404 */
[----:B------:R-:W4:Y:S04]  /*46100*/  LDL R63, [R1+0x1550] ;  /* 0x00155000013f7983 */ /* 0x000f280000100800 */
[----:B------:R0:W-:Y:S04]  /*46110*/  STS.U16 [R67+UR4+0x2ab00], R2 ;  /* 0x02ab000243007988 */ /* 0x0001e80008000404 */
[----:B0-----:R-:W4:Y:S01]  /*46120*/  LDL.LU R2, [R1+0xa08] ;  /* 0x000a080001027983 */ /* 0x001f220000300800 */
[----:B------:R-:W-:Y:S01]  /*46130*/  PRMT R91, RZ, 0x7610, R91 ;  /* 0x00007610ff5b7816 */ /* 0x000fe2000000005b */
[----:B------:R-:W-:Y:S01]  /*46140*/  @!P4 IMAD.MOV.U32 R69, RZ, RZ, R66 ;  /* 0x000000ffff45c224 */ /* 0x000fe200078e0042 */
[----:B------:R-:W-:-:S02]  /*46150*/  PRMT R92, RZ, 0x7610, R92 ;  /* 0x00007610ff5c7816 */ /* 0x000fc4000000005c */
[----:B------:R-:W-:Y:S02]  /*46160*/  PRMT R4, RZ, 0x7610, R4 ;  /* 0x00007610ff047816 */ /* 0x000fe40000000004 */
[----:B------:R-:W4:Y:S01]  /*46170*/  @!P4 LDG.E.U16 R91, desc[UR20][R64.64] ;  /* 0x00000014405bc981 */ /* 0x000f22000c1e1500 */
[----:B------:R-:W-:-:S03]  /*46180*/  PRMT R5, RZ, 0x7610, R5 ;  /* 0x00007610ff057816 */ /* 0x000fc60000000005 */
[----:B------:R-:W4:Y:S04]  /*46190*/  @!P4 LDG.E.U16 R92, desc[UR20][R68.64] ;  /* 0x00000014445cc981 */ /* 0x000f28000c1e1500 */
[----:B------:R-:W4:Y:S04]  /*461a0*/  @!P4 LDG.E.U16 R4, desc[UR20][R70.64] ;  /* 0x000000144604c981 */ /* 0x000f28000c1e1500 */
        /* <DEDUP_REMOVED lines=24> */
[----:B---3--:R0:W-:Y:S04]  /*46330*/  STS.U16 [R67+UR4+0x22f00], R87 ;  /* 0x022f005743007988 */ /* 0x0081e80008000404 */
[----:B------:R-:W3:Y:S04]  /*46340*/  LDL.LU R86, [R1+0xa34] ;  /* 0x000a340001567983 */ /* 0x000ee80000300800 */
[----:B------:R1:W-:Y:S04]  /*46350*/  STS.U16 [R67+UR4+0x2af00], R89 ;  /* 0x02af005943007988 */ /* 0x0003e80008000404 */
[----:B0-----:R-:W3:Y:S04]  /*46360*/  LDL.LU R87, [R1+0xa30] ;  /* 0x000a300001577983 */ /* 0x001ee80000300800 */
[----:B-1----:R-:W3:Y:S04]  /*46370*/  LDL.LU R89, [R1+0xa24] ;  /* 0x000a240001597983 */ /* 0x002ee80000300800 */
[----:B--2---:R0:W-:Y:S04]  /*46380*/  STS.U16 [R67+UR4+0x23300], R3 ;  /* 0x0233000343007988 */ /* 0x0041e80008000404 */
[----:B0-----:R-:W2:Y:S04]  /*46390*/  LDL.LU R3, [R1+0xa20] ;  /* 0x000a200001037983 */ /* 0x001ea80000300800 */
[----:B----4-:R0:W-:Y:S04]  /*463a0*/  STS.U16 [R67+UR4+0x2b300], R2 ;  /* 0x02b3000243007988 */ /* 0x0101e80008000404 */
[----:B0-----:R-:W4:Y:S04]  /*463b0*/  LDL.LU R2, [R1+0x1ccc] ;  /* 0x001ccc0001027983 */ /* 0x001f280000300800 */
[----:B------:R-:W-:Y:S04]  /*463c0*/  STS.U16 [R67+UR4+0x23700], R64 ;  /* 0x0237004043007988 */ /* 0x000fe80008000404 */
[----:B------:R0:W-:Y:S04]  /*463d0*/  STS.U16 [R67+UR4+0x2b700], R88 ;  /* 0x02b7005843007988 */ /* 0x0001e80008000404 */
[----:B------:R1:W-:Y:S04]  /*463e0*/  STS.U16 [R67+UR4+0x23b00], R81 ;  /* 0x023b005143007988 */ /* 0x0003e80008000404 */
[----:B------:R-:W-:Y:S04]  /*463f0*/  STS.U16 [R67+UR4+0x2bb00], R65 ;  /* 0x02bb004143007988 */ /* 0x000fe80008000404 */
[----:B0-----:R-:W2:Y:S04]  /*46400*/  LDL.LU R88, [R1+0xa14] ;  /* 0x000a140001587983 */ /* 0x001ea80000300800 */
[----:B------:R-:W-:Y:S04]  /*46410*/  STS.U16 [R67+UR4+0x23f00], R66 ;  /* 0x023f004243007988 */ /* 0x000fe80008000404 */
[----:B-1----:R-:W2:Y:S04]  /*46420*/  LDL.LU R81, [R1+0xa10] ;  /* 0x000a100001517983 */ /* 0x002ea80000300800 */
[----:B----4-:R0:W-:Y:S04]  /*46430*/  STS.U16 [R67+UR4+0x2bf00], R2 ;  /* 0x02bf000243007988 */ /* 0x0101e80008000404 */
[----:B0-----:R-:W4:Y:S04]  /*46440*/  LDL.LU R2, [R1+0x1cc8] ;  /* 0x001cc80001027983 */ /* 0x001f280000300800 */
        /* <DEDUP_REMOVED lines=18> */
[----:B---3--:R-:W-:Y:S04]  /*46570*/  STS.U16 [R63+UR4+0x22780], R86 ;  /* 0x022780563f007988 */ /* 0x008fe80008000404 */
[----:B------:R-:W-:Y:S04]  /*46580*/  STS.U16 [R63+UR4+0x2a780], R87 ;  /* 0x02a780573f007988 */ /* 0x000fe80008000404 */
[----:B------:R-:W3:Y:S04]  /*46590*/  LDL.LU R64, [R1+0xa00] ;  /* 0x000a000001407983 */ /* 0x000ee80000300800 */
[----:B------:R0:W-:Y:S04]  /*465a0*/  STS.U16 [R63+UR4+0x22b80], R89 ;  /* 0x022b80593f007988 */ /* 0x0001e80008000404 */
[----:B------:R-:W3:Y:S04]  /*465b0*/  LDL.LU R65, [R1+0x9f4] ;  /* 0x0009f40001417983 */ /* 0x000ee80000300800 */
[----:B--2---:R1:W-:Y:S04]  /*465c0*/  STS.U16 [R63+UR4+0x2ab80], R3 ;  /* 0x02ab80033f007988 */ /* 0x0043e80008000404 */
[----:B0-----:R-:W2:Y:S04]  /*465d0*/  LDL.LU R89, [R1+0x9f0] ;  /* 0x0009f00001597983 */ /* 0x001ea80000300800 */
[----:B-1----:R-:W2:Y:S04]  /*465e0*/  LDL.LU R3, [R1+0x9e4] ;  /* 0x0009e40001037983 */ /* 0x002ea80000300800 */
        /* <DEDUP_REMOVED lines=25> */
[----:B-1----:R-:W2:Y:S04]  /*46780*/  LDL.LU R81, [R1+0x8a4] ;  /* 0x0008a40001517983 */ /* 0x002ea80000300800 */
[----:B----4-:R0:W-:Y:S04]  /*46790*/  STS.U16 [R63+UR4+0x23380], R2 ;  /* 0x023380023f007988 */ /* 0x0101e80008000404 */
[----:B0-----:R-:W4:Y:S04]  /*467a0*/  LDL.LU R2, [R1+0x1cc4] ;  /* 0x001cc40001027983 */ /* 0x001f280000300800 */
[----:B---3--:R-:W-:Y:S04]  /*467b0*/  STS.U16 [R63+UR4+0x2b380], R64 ;  /* 0x02b380403f007988 */ /* 0x008fe80008000404 */
[----:B------:R-:W-:Y:S04]  /*467c0*/  STS.U16 [R63+UR4+0x23780], R65 ;  /* 0x023780413f007988 */ /* 0x000fe80008000404 */
[----:B--2---:R0:W-:Y:S04]  /*467d0*/  STS.U16 [R63+UR4+0x2b780], R89 ;  /* 0x02b780593f007988 */ /* 0x0041e80008000404 */
[----:B------:R1:W-:Y:S04]  /*467e0*/  STS.U16 [R63+UR4+0x23b80], R3 ;  /* 0x023b80033f007988 */ /* 0x0003e80008000404 */
[----:B------:R-:W-:Y:S04]  /*467f0*/  STS.U16 [R63+UR4+0x2bb80], R66 ;  /* 0x02bb80423f007988 */ /* 0x000fe80008000404 */
[----:B0-----:R-:W2:Y:S04]  /*46800*/  LDL.LU R89, [R1+0x8a0] ;  /* 0x0008a00001597983 */ /* 0x001ea80000300800 */
[----:B------:R-:W-:Y:S04]  /*46810*/  STS.U16 [R63+UR4+0x23f80], R67 ;  /* 0x023f80433f007988 */ /* 0x000fe80008000404 */
[----:B-1----:R-:W3:Y:S04]  /*46820*/  LDL.LU R3, [R1+0x89c] ;  /* 0x00089c0001037983 */ /* 0x002ee80000300800 */
[----:B------:R0:W-:Y:S04]  /*46830*/  STS.U16 [R63+UR4+0x2bf80], R68 ;  /* 0x02bf80443f007988 */ /* 0x0001e80008000404 */
[----:B0-----:R-:W2:Y:S04]  /*46840*/  LDL.LU R63, [R1+0x898] ;  /* 0x00089800013f7983 */ /* 0x001ea80000300800 */
[----:B------:R-:W2:Y:S04]  /*46850*/  LDL.LU R64, [R1+0x894] ;  /* 0x0008940001407983 */ /* 0x000ea80000300800 */
[----:B------:R-:W2:Y:S04]  /*46860*/  LDL.LU R65, [R1+0x890] ;  /* 0x0008900001417983 */ /* 0x000ea80000300800 */
[----:B------:R-:W2:Y:S04]  /*46870*/  LDL.LU R66, [R1+0x88c] ;  /* 0x00088c0001427983 */ /* 0x000ea80000300800 */
[----:B----4-:R0:W-:Y:S04]  /*46880*/  STS.U16 [R2+UR4+0x35000], R81 ;  /* 0x0350005102007988 */ /* 0x0101e80008000404 */
[----:B0-----:R-:W4:Y:S04]  /*46890*/  LDL.LU R81, [R1+0x888] ;  /* 0x0008880001517983 */ /* 0x001f280000300800 */
[----:B------:R-:W4:Y:S04]  /*468a0*/  LDL.LU R67, [R1+0x880] ;  /* 0x0008800001437983 */ /* 0x000f280000300800 */
[----:B------:R0:W-:Y:S04]  /*468b0*/  STS.U16 [R2+UR4+0x30000], R69 ;  /* 0x0300004502007988 */ /* 0x0001e80008000404 */
[----:B------:R-:W4:Y:S04]  /*468c0*/  LDL.LU R68, [R1+0x87c] ;  /* 0x00087c0001447983 */ /* 0x000f280000300800 */
        /* <DEDUP_REMOVED lines=38> */
[----:B--2---:R0:W-:Y:S04]  /*46b30*/  STS.U16 [R2+UR4+0x35400], R89 ;  /* 0x0354005902007988 */ /* 0x0041e80008000404 */
[----:B-1----:R-:W2:Y:S04]  /*46b40*/  LDL.LU R88, [R1+0x82c] ;  /* 0x00082c0001587983 */ /* 0x002ea80000300800 */
[----:B---3--:R1:W-:Y:S04]  /*46b50*/  STS.U16 [R2+UR4+0x35800], R3 ;  /* 0x0358000302007988 */ /* 0x0083e80008000404 */
[----:B0-----:R-:W3:Y:S04]  /*46b60*/  LDL.LU R89, [R1+0x828] ;  /* 0x0008280001597983 */ /* 0x001ee80000300800 */
        /* <DEDUP_REMOVED lines=8> */
[----:B-1----:R-:W2:Y:S04]  /*46bf0*/  LDL.LU R66, [R1+0x1cb4] ;  /* 0x001cb40001427983 */ /* 0x002ea80000300800 */
[----:B----4-:R0:W-:Y:S04]  /*46c00*/  STS.U16 [R2+UR4+0x36c00], R81 ;  /* 0x036c005102007988 */ /* 0x0101e80008000404 */
[----:B0-----:R-:W4:Y:S04]  /*46c10*/  LDL.LU R81, [R1+0x1cb0] ;  /* 0x001cb00001517983 */ /* 0x001f280000300800 */
[----:B------:R0:W-:Y:S04]  /*46c20*/  STS.U16 [R2+UR4+0x37400], R67 ;  /* 0x0374004302007988 */ /* 0x0001e80008000404 */
[----:B------:R1:W-:Y:S04]  /*46c30*/  STS.U16 [R2+UR4+0x37800], R68 ;  /* 0x0378004402007988 */ /* 0x0003e80008000404 */
[----:B------:R1:W-:Y:S04]  /*46c40*/  STS.U16 [R2+UR4+0x37c00], R69 ;  /* 0x037c004502007988 */ /* 0x0003e80008000404 */
[----:B0-----:R-:W2:Y:S04]  /*46c50*/  LDL.LU R67, [R1+0x1cac] ;  /* 0x001cac0001437983 */ /* 0x001ea80000300800 */
[----:B-1----:R-:W2:Y:S04]  /*46c60*/  LDL.LU R68, [R1+0x1ca8] ;  /* 0x001ca80001447983 */ /* 0x002ea80000300800 */
[----:B------:R-:W2:Y:S04]  /*46c70*/  LDL.LU R69, [R1+0x1ca4] ;  /* 0x001ca40001457983 */ /* 0x000ea80000300800 */
[----:B----4-:R0:W-:Y:S02]  /*46c80*/  STS.U16 [R2+UR4+0x37000], R81 ;  /* 0x0370005102007988 */ /* 0x0101e40008000404 */
[----:B0-----:R-:W-:-:S05]  /*46c90*/  LOP3.LUT R81, R2, 0x10, RZ, 0x3c, !PT ;  /* 0x0000001002517812 */ /* 0x001fca00078e3cff */
        /* <DEDUP_REMOVED lines=37> */
[----:B---3--:R1:W-:Y:S04]  /*46ef0*/  STS.U16 [R81+UR4+0x34c80], R89 ;  /* 0x034c805951007988 */ /* 0x0083e80008000404 */
[----:B------:R3:W-:Y:S04]  /*46f00*/  STS.U16 [R81+UR4+0x35080], R3 ;  /* 0x0350800351007988 */ /* 0x0007e80008000404 */
[----:B0-----:R-:W2:Y:S04]  /*46f10*/  LDL.LU R88, [R1+0x1c58] ;  /* 0x001c580001587983 */ /* 0x001ea80000300800 */
[----:B-1----:R-:W2:Y:S04]  /*46f20*/  LDL.LU R89, [R1+0x1c54] ;  /* 0x001c540001597983 */ /* 0x002ea80000300800 */
[----:B---3--:R-:W3:Y:S04]  /*46f30*/  LDL.LU R3, [R1+0x1c50] ;  /* 0x001c500001037983 */ /* 0x008ee80000300800 */
[----:B---3--:R0:W-:Y:S04]  /*46f40*/  STS.U16 [R81+UR4+0x35480], R3 ;  /* 0x0354800351007988 */ /* 0x0081e80008000404 */
[----:B--2---:R1:W-:Y:S04]  /*46f50*/  STS.U16 [R81+UR4+0x35880], R89 ;  /* 0x0358805951007988 */ /* 0x0043e80008000404 */
[----:B------:R2:W-:Y:S04]  /*46f60*/  STS.U16 [R81+UR4+0x35c80], R88 ;  /* 0x035c805851007988 */ /* 0x0005e80008000404 */
[----:B------:R-:W-:Y:S04]  /*46f70*/  STS.U16 [R81+UR4+0x36080], R87 ;  /* 0x0360805751007988 */ /* 0x000fe80008000404 */
[----:B------:R-:W-:Y:S04]  /*46f80*/  STS.U16 [R81+UR4+0x36480], R86 ;  /* 0x0364805651007988 */ /* 0x000fe80008000404 */
[----:B------:R-:W-:Y:S04]  /*46f90*/  STS.U16 [R81+UR4+0x36880], R85 ;  /* 0x0368805551007988 */ /* 0x000fe80008000404 */
[----:B------:R-:W-:Y:S04]  /*46fa0*/  STS.U16 [R81+UR4+0x36c80], R84 ;  /* 0x036c805451007988 */ /* 0x000fe80008000404 */
[----:B0-----:R-:W3:Y:S04]  /*46fb0*/  LDL.LU R3, [R1+0x1c4c] ;  /* 0x001c4c0001037983 */ /* 0x001ee80000300800 */
[----:B------:R0:W-:Y:S04]  /*46fc0*/  STS.U16 [R81+UR4+0x37080], R49 ;  /* 0x0370803151007988 */ /* 0x0001e80008000404 */
[----:B-1----:R-:W3:Y:S04]  /*46fd0*/  LDL.LU R89, [R1+0x1c48] ;  /* 0x001c480001597983 */ /* 0x002ee80000300800 */
[----:B--2---:R-:W2:Y:S01]  /*46fe0*/  LDL.LU R88, [R1+0x1c44] ;  /* 0x001c440001587983 */ /* 0x004ea20000300800 */
[----:B0-----:R-:W-:-:S03]  /*46ff0*/  LOP3.LUT R49, R2, 0x20, RZ, 0x3c, !PT ;  /* 0x0000002002317812 */ /* 0x001fc600078e3cff */
[----:B------:R-:W2:Y:S04]  /*47000*/  LDL.LU R87, [R1+0x1c40] ;  /* 0x001c400001577983 */ /* 0x000ea80000300800 */
[----:B------:R0:W-:Y:S04]  /*47010*/  STS.U16 [R81+UR4+0x37480], R83 ;  /* 0x0374805351007988 */ /* 0x0001e80008000404 */
[----:B------:R-:W2:Y:S04]  /*47020*/  LDL.LU R86, [R1+0x1c3c] ;  /* 0x001c3c0001567983 */ /* 0x000ea80000300800 */
[----:B------:R1:W-:Y:S04]  /*47030*/  STS.U16 [R81+UR4+0x37880], R82 ;  /* 0x0378805251007988 */ /* 0x0003e80008000404 */
[----:B------:R-:W2:Y:S04]  /*47040*/  LDL.LU R85, [R1+0x1c38] ;  /* 0x001c380001557983 */ /* 0x000ea80000300800 */
[----:B------:R0:W-:Y:S04]  /*47050*/  STS.U16 [R81+UR4+0x37c80], R80 ;  /* 0x037c805051007988 */ /* 0x0001e80008000404 */
[----:B------:R-:W2:Y:S04]  /*47060*/  LDL.LU R84, [R1+0x1c34] ;  /* 0x001c340001547983 */ /* 0x000ea80000300800 */
[----:B------:R1:W-:Y:S04]  /*47070*/  STS.U16 [R49+UR4+0x30100], R79 ;  /* 0x0301004f31007988 */ /* 0x0003e80008000404 */
[----:B0-----:R-:W2:Y:S04]  /*47080*/  LDL.LU R83, [R1+0x1c30] ;  /* 0x001c300001537983 */ /* 0x001ea80000300800 */
[----:B------:R0:W-:Y:S04]  /*47090*/  STS.U16 [R49+UR4+0x30500], R78 ;  /* 0x0305004e31007988 */ /* 0x0001e80008000404 */
[----:B-1----:R-:W2:Y:S04]  /*470a0*/  LDL.LU R82, [R1+0x1c2c] ;  /* 0x001c2c0001527983 */ /* 0x002ea80000300800 */
[----:B------:R1:W-:Y:S04]  /*470b0*/  STS.U16 [R49+UR4+0x30900], R77 ;  /* 0x0309004d31007988 */ /* 0x0003e80008000404 */
[----:B------:R-:W2:Y:S04]  /*470c0*/  LDL.LU R81, [R1+0x1c28] ;  /* 0x001c280001517983 */ /* 0x000ea80000300800 */
[----:B------:R0:W-:Y:S04]  /*470d0*/  STS.U16 [R49+UR4+0x30d00], R76 ;  /* 0x030d004c31007988 */ /* 0x0001e80008000404 */
[----:B------:R-:W2:Y:S04]  /*470e0*/  LDL.LU R80, [R1+0x1c24] ;  /* 0x001c240001507983 */ /* 0x000ea80000300800 */
[----:B------:R0:W-:Y:S04]  /*470f0*/  STS.U16 [R49+UR4+0x31100], R75 ;  /* 0x0311004b31007988 */ /* 0x0001e80008000404 */
[----:B------:R-:W2:Y:S04]  /*47100*/  LDL.LU R79, [R1+0x1c20] ;  /* 0x001c2000014f7983 */ /* 0x000ea80000300800 */
[----:B----4-:R4:W-:Y:S04]  /*47110*/  STS.U16 [R49+UR4+0x31500], R74 ;  /* 0x0315004a31007988 */ /* 0x0109e80008000404 */
        /* <DEDUP_REMOVED lines=8> */
[----:B----4-:R-:W4:Y:S04]  /*471a0*/  LDL.LU R74, [R1+0x1c0c] ;  /* 0x001c0c00014a7983 */ /* 0x010f280000300800 */
        /* <DEDUP_REMOVED lines=32> */
[----:B------:R-:W-:Y:S04]  /*473b0*/  STS.U16 [R49+UR4+0x36900], R53 ;  /* 0x0369003531007988 */ /* 0x000fe80008000404 */
[----:B-1----:R-:W2:Y:S04]  /*473c0*/  LDL.LU R57, [R1+0x1bc8] ;  /* 0x001bc80001397983 */ /* 0x002ea80000300800 */
[----:B------:R-:W-:Y:S04]  /*473d0*/  STS.U16 [R49+UR4+0x36d00], R52 ;  /* 0x036d003431007988 */ /* 0x000fe80008000404 */
[----:B------:R-:W2:Y:S04]  /*473e0*/  LDL.LU R56, [R1+0x1bc4] ;  /* 0x001bc40001387983 */ /* 0x000ea80000300800 */
[----:B------:R0:W-:Y:S04]  /*473f0*/  STS.U16 [R49+UR4+0x37100], R17 ;  /* 0x0371001131007988 */ /* 0x0001e80008000404 */
[----:B------:R-:W2:Y:S04]  /*47400*/  LDL.LU R55, [R1+0x1bc0] ;  /* 0x001bc00001377983 */ /* 0x000ea80000300800 */
[----:B------:R-:W2:Y:S01]  /*47410*/  LDL.LU R54, [R1+0x1bbc] ;  /* 0x001bbc0001367983 */ /* 0x000ea20000300800 */
[----:B0-----:R-:W-:-:S03]  /*47420*/  LOP3.LUT R17, R2, 0x30, RZ, 0x3c, !PT ;  /* 0x0000003002117812 */ /* 0x001fc600078e3cff */
        /* <DEDUP_REMOVED lines=8> */
[----:B0-----:R-:W2:Y:S04]  /*474b0*/  LDL.LU R49, [R1+0x1ba8] ;  /* 0x001ba80001317983 */ /* 0x001ea80000300800 */
[----:B------:R0:W-:Y:S04]  /*474c0*/  STS.U16 [R17+UR4+0x30580], R46 ;  /* 0x0305802e11007988 */ /* 0x0001e80008000404 */
[----:B------:R-:W2:Y:S04]  /*474d0*/  LDL.LU R48, [R1+0x1ba4] ;  /* 0x001ba40001307983 */ /* 0x000ea80000300800 */
        /* <DEDUP_REMOVED lines=19> */
[----:B-1----:R-:W3:Y:S04]  /*47610*/  LDL.LU R38, [R1+0x1b7c] ;  /* 0x001b7c0001267983 */ /* 0x002ee80000300800 */
[----:B------:R1:W-:Y:S04]  /*47620*/  STS.U16 [R17+UR4+0x33180], R35 ;  /* 0x0331802311007988 */ /* 0x0003e80008000404 */
[----:B0-----:R-:W3:Y:S04]  /*47630*/  LDL.LU R37, [R1+0x1b78] ;  /* 0x001b780001257983 */ /* 0x001ee80000300800 */
[----:B------:R0:W-:Y:S04]  /*47640*/  STS.U16 [R17+UR4+0x33580], R34 ;  /* 0x0335802211007988 */ /* 0x0001e80008000404 */
[----:B------:R-:W3:Y:S04]  /*47650*/  LDL.LU R36, [R1+0x1b74] ;  /* 0x001b740001247983 */ /* 0x000ee80000300800 */
        /* <DEDUP_REMOVED lines=13> */
[----:B-1----:R-:W4:Y:S04]  /*47730*/  LDL.LU R29, [R1+0x1b58] ;  /* 0x001b5800011d7983 */ /* 0x002f280000300800 */
[----:B------:R1:W-:Y:S04]  /*47740*/  STS.U16 [R17+UR4+0x35580], R26 ;  /* 0x0355801a11007988 */ /* 0x0003e80008000404 */
[----:B0-----:R-:W4:Y:S04]  /*47750*/  LDL.LU R28, [R1+0x1b54] ;  /* 0x001b5400011c7983 */ /* 0x001f280000300800 */
[----:B------:R0:W-:Y:S04]  /*47760*/  STS.U16 [R17+UR4+0x35980], R25 ;  /* 0x0359801911007988 */ /* 0x0001e80008000404 */
[----:B------:R-:W4:Y:S04]  /*47770*/  LDL.LU R27, [R1+0x1b50] ;  /* 0x001b5000011b7983 */ /* 0x000f280000300800 */
        /* <DEDUP_REMOVED lines=12> */
[----:B-1----:R-:W4:Y:S01]  /*47840*/  LDL.LU R20, [R1+0x1b34] ;  /* 0x001b340001147983 */ /* 0x002f220000300800 */
[----:B0-----:R-:W-:-:S03]  /*47850*/  LOP3.LUT R9, R2, 0x40, RZ, 0x3c, !PT ;  /* 0x0000004002097812 */ /* 0x001fc600078e3cff */
[----:B------:R0:W-:Y:S04]  /*47860*/  STS.U16 [R17+UR4+0x37580], R19 ;  /* 0x0375801311007988 */ /* 0x0001e80008000404 */
[----:B------:R1:W-:Y:S04]  /*47870*/  STS.U16 [R17+UR4+0x37980], R18 ;  /* 0x0379801211007988 */ /* 0x0003e80008000404 */
[----:B------:R1:W-:Y:S04]  /*47880*/  STS.U16 [R17+UR4+0x37d80], R16 ;  /* 0x037d801011007988 */ /* 0x0003e80008000404 */
[----:B0-----:R-:W4:Y:S04]  /*47890*/  LDL.LU R19, [R1+0x1b30] ;  /* 0x001b300001137983 */ /* 0x001f280000300800 */
[----:B-1----:R-:W4:Y:S04]  /*478a0*/  LDL.LU R18, [R1+0x1b2c] ;  /* 0x001b2c0001127983 */ /* 0x002f280000300800 */
[----:B------:R-:W4:Y:S04]  /*478b0*/  LDL.LU R17, [R1+0x1b28] ;  /* 0x001b280001117983 */ /* 0x000f280000300800 */
        /* <DEDUP_REMOVED lines=11> */
[----:B------:R0:W-:Y:S04]  /*47970*/  STS.U16 [R9+UR4+0x31a00], R12 ;  /* 0x031a000c09007988 */ /* 0x0001e80008000404 */
[----:B-1----:R-:W4:Y:S04]  /*47980*/  LDL.LU R0, [R1+0x1b10] ;  /* 0x001b100001007983 */ /* 0x002f280000300800 */
[----:B------:R1:W-:Y:S04]  /*47990*/  STS.U16 [R9+UR4+0x31e00], R7 ;  /* 0x031e000709007988 */ /* 0x0003e80008000404 */
[----:B------:R-:W4:Y:S04]  /*479a0*/  LDL R13, [R1+0xafc] ;  /* 0x000afc00010d7983 */ /* 0x000f280000100800 */
[----:B0-----:R-:W4:Y:S04]  /*479b0*/  LDL R12, [R1+0xb00] ;  /* 0x000b0000010c7983 */ /* 0x001f280000100800 */
[----:B------:R0:W-:Y:S04]  /*479c0*/  STS.U16 [R9+UR4+0x32200], R6 ;  /* 0x0322000609007988 */ /* 0x0001e80008000404 */
[----:B-1----:R-:W4:Y:S04]  /*479d0*/  LDL R7, [R1+0xb04] ;  /* 0x000b040001077983 */ /* 0x002f280000100800 */
[----:B------:R1:W-:Y:S04]  /*479e0*/  STS.U16 [R9+UR4+0x32600], R90 ;  /* 0x0326005a09007988 */ /* 0x0003e80008000404 */
[----:B0-----:R-:W4:Y:S04]  /*479f0*/  LDL R6, [R1+0xb08] ;  /* 0x000b080001067983 */ /* 0x001f280000100800 */
[----:B------:R0:W-:Y:S04]  /*47a00*/  STS.U16 [R9+UR4+0x32a00], R93 ;  /* 0x032a005d09007988 */ /* 0x0001e80008000404 */
[----:B-1----:R-:W4:Y:S04]  /*47a10*/  LDL.LU R90, [R1+0x1b0c] ;  /* 0x001b0c00015a7983 */ /* 0x002f280000300800 */
[----:B------:R1:W-:Y:S04]  /*47a20*/  STS.U16 [R9+UR4+0x32e00], R5 ;  /* 0x032e000509007988 */ /* 0x0003e80008000404 */
[----:B0-----:R-:W4:Y:S04]  /*47a30*/  LDL.LU R93, [R1+0x1b08] ;  /* 0x001b0800015d7983 */ /* 0x001f280000300800 */
[----:B------:R0:W-:Y:S04]  /*47a40*/  STS.U16 [R9+UR4+0x33200], R4 ;  /* 0x0332000409007988 */ /* 0x0001e80008000404 */
[----:B-1----:R-:W4:Y:S04]  /*47a50*/  LDL R5, [R1+0xb0c] ;  /* 0x000b0c0001057983 */ /* 0x002f280000100800 */
[----:B0-----:R-:W4:Y:S04]  /*47a60*/  LDL R4, [R1+0xb10] ;  /* 0x000b100001047983 */ /* 0x001f280000100800 */
[----:B------:R0:W-:Y:S04]  /*47a70*/  STS.U16 [R9+UR4+0x33600], R10 ;  /* 0x0336000a09007988 */ /* 0x0001e80008000404 */
[----:B------:R-:W-:Y:S04]  /*47a80*/  STS.U16 [R9+UR4+0x33a00], R92 ;  /* 0x033a005c09007988 */ /* 0x000fe80008000404 */
[----:B------:R1:W-:Y:S04]  /*47a90*/  STS.U16 [R9+UR4+0x33e00], R91 ;  /* 0x033e005b09007988 */ /* 0x0003e80008000404 */
[----:B0-----:R-:W4:Y:S04]  /*47aa0*/  LDL R10, [R1+0xb3c] ;  /* 0x000b3c00010a7983 */ /* 0x001f280000100800 */
[----:B-1----:R-:W4:Y:S01]  /*47ab0*/  LDL R9, [R1+0xb40] ;  /* 0x000b400001097983 */ /* 0x002f220000100800 */
[----:B--2---:R-:W-:-:S02]  /*47ac0*/  PRMT R62, RZ, 0x7610, R62 ;  /* 0x00007610ff3e7816 */ /* 0x004fc4000000003e */
[----:B---3--:R-:W-:Y:S02]  /*47ad0*/  PRMT R30, RZ, 0x7610, R30 ;  /* 0x00007610ff1e7816 */ /* 0x008fe4000000001e */
[----:B----4-:R-:W-:-:S06]  /*47ae0*/  PRMT R11, RZ, 0x7610, R11 ;  /* 0x00007610ff0b7816 */ /* 0x010fcc000000000b */
[----:B------:R0:W2:Y:S02]  /*47af0*/  @!P4 LDG.E.U16 R11, desc[UR20][R12.64] ;  /* 0x000000140c0bc981 */ /* 0x0000a4000c1e1500 */
[----:B0-----:R-:W-:Y:S02]  /*47b00*/  @!P4 IMAD.MOV.U32 R13, RZ, RZ, R7 ;  /* 0x000000ffff0dc224 */ /* 0x001fe400078e0007 */
[----:B------:R-:W3:Y:S01]  /*47b10*/  LDL R7, [R1+0xb44] ;  /* 0x000b440001077983 */ /* 0x000ee20000100800 */
[----:B------:R-:W-:-:S03]  /*47b20*/  @!P4 IMAD.MOV.U32 R12, RZ, RZ, R6 ;  /* 0x000000ffff0cc224 */ /* 0x000fc600078e0006 */
[----:B------:R-:W3:Y:S04]  /*47b30*/  LDL R6, [R1+0xb48] ;  /* 0x000b480001067983 */ /* 0x000ee80000100800 */
[----:B------:R0:W4:Y:S02]  /*47b40*/  @!P4 LDG.E.U16 R62, desc[UR20][R12.64] ;  /* 0x000000140c3ec981 */ /* 0x000124000c1e1500 */
[----:B0-----:R-:W-:Y:S02]  /*47b50*/  @!P4 IMAD.MOV.U32 R13, RZ, RZ, R5 ;  /* 0x000000ffff0dc224 */ /* 0x001fe400078e0005 */
[----:B------:R-:W-:-:S05]  /*47b60*/  @!P4 IMAD.MOV.U32 R12, RZ, RZ, R4 ;  /* 0x000000ffff0cc224 */ /* 0x000fca00078e0004 */
[----:B------:R0:W2:Y:S01]  /*47b70*/  @!P4 LDG.E.U16 R30, desc[UR20][R12.64] ;  /* 0x000000140c1ec981 */ /* 0x0000a2000c1e1500 */
[----:B------:R-:W-:Y:S01]  /*47b80*/  PRMT R8, RZ, 0x7610, R8 ;  /* 0x00007610ff087816 */ /* 0x000fe20000000008 */
[----:B0-----:R-:W-:Y:S02]  /*47b90*/  @!P4 IMAD.MOV.U32 R13, RZ, RZ, R10 ;  /* 0x000000ffff0dc224 */ /* 0x001fe400078e000a */
[----:B------:R-:W-:-:S05]  /*47ba0*/  @!P4 IMAD.MOV.U32 R12, RZ, RZ, R9 ;  /* 0x000000ffff0cc224 */ /* 0x000fca00078e0009 */
[----:B------:R-:W2:Y:S01]  /*47bb0*/  @!P4 LDG.E.U16 R8, desc[UR20][R12.64] ;  /* 0x000000140c08c981 */ /* 0x000ea2000c1e1500 */
[----:B------:R-:W-:-:S06]  /*47bc0*/  PRMT R63, RZ, 0x7610, R63 ;  /* 0x00007610ff3f7816 */ /* 0x000fcc000000003f */
[----:B---3--:R-:W3:Y:S04]  /*47bd0*/  @!P4 LDG.E.U16 R63, desc[UR20][R6.64] ;  /* 0x00000014063fc981 */ /* 0x008ee8000c1e1500 */
[----:B----4-:R-:W-:Y:S04]  /*47be0*/  STL [R1+0x1a64], R62 ;  /* 0x001a643e01007387 */ /* 0x010fe80000100800 */
[----:B------:R-:W4:Y:S04]  /*47bf0*/  LDL R5, [R1+0xb4c] ;  /* 0x000b4c0001057983 */ /* 0x000f280000100800 */
[----:B------:R-:W4:Y:S04]  /*47c00*/  LDL R4, [R1+0xb50] ;  /* 0x000b500001047983 */ /* 0x000f280000100800 */
[----:B--2---:R-:W-:Y:S04]  /*47c10*/  STL [R1+0x1a68], R30 ;  /* 0x001a681e01007387 */ /* 0x004fe80000100800 */
[----:B------:R0:W-:Y:S04]  /*47c20*/  STL [R1+0x874], R11 ;  /* 0x0008740b01007387 */ /* 0x0001e80000100800 */
[----:B------:R-:W2:Y:S04]  /*47c30*/  LDL R10, [R1+0xb80] ;  /* 0x000b8000010a7983 */ /* 0x000ea80000100800 */
[----:B------:R-:W2:Y:S04]  /*47c40*/  LDL R9, [R1+0xb84] ;  /* 0x000b840001097983 */ /* 0x000ea80000100800 */
[----:B0-----:R-:W2:Y:S04]  /*47c50*/  LDL R11, [R1+0xb7c] ;  /* 0x000b7c00010b7983 */ /* 0x001ea80000100800 */
[----:B------:R0:W-:Y:S04]  /*47c60*/  STL [R1+0x868], R8 ;  /* 0x0008680801007387 */ /* 0x0001e80000100800 */
[----:B------:R-:W2:Y:S04]  /*47c70*/  LDL R7, [R1+0xb8c] ;  /* 0x000b8c0001077983 */ /* 0x000ea80000100800 */
[----:B------:R-:W2:Y:S04]  /*47c80*/  LDL R6, [R1+0xb90] ;  /* 0x000b900001067983 */ /* 0x000ea80000100800 */
[----:B0-----:R-:W2:Y:S01]  /*47c90*/  LDL R8, [R1+0xb88] ;  /* 0x000b880001087983 */ /* 0x001ea20000100800 */
[----:B------:R-:W-:-:S02]  /*47ca0*/  PRMT R31, RZ, 0x7610, R31 ;  /* 0x00007610ff1f7816 */ /* 0x000fc4000000001f */
[----:B------:R-:W-:Y:S02]  /*47cb0*/  PRMT R60, RZ, 0x7610, R60 ;  /* 0x00007610ff3c7816 */ /* 0x000fe4000000003c */
[----:B------:R-:W-:Y:S01]  /*47cc0*/  PRMT R28, RZ, 0x7610, R28 ;  /* 0x00007610ff1c7816 */ /* 0x000fe2000000001c */
[----:B---3--:R0:W-:Y:S02]  /*47cd0*/  STL [R1+0x1a6c], R63 ;  /* 0x001a6c3f01007387 */ /* 0x0081e40000100800 */
[----:B0-----:R-:W-:Y:S02]  /*47ce0*/  PRMT R63, RZ, 0x7610, R63 ;  /* 0x00007610ff3f7816 */ /* 0x001fe4000000003f */
[----:B----4-:R-:W3:Y:S04]  /*47cf0*/  @!P4 LDG.E.U16 R31, desc[UR20][R4.64] ;  /* 0x00000014041fc981 */ /* 0x010ee8000c1e1500 */
[----:B------:R-:W4:Y:S04]  /*47d00*/  LDL R5, [R1+0xbbc] ;  /* 0x000bbc0001057983 */ /* 0x000f280000100800 */
[----:B------:R-:W4:Y:S04]  /*47d10*/  LDL R4, [R1+0xbc0] ;  /* 0x000bc00001047983 */ /* 0x000f280000100800 */
[----:B--2---:R-:W2:Y:S04]  /*47d20*/  @!P4 LDG.E.U16 R63, desc[UR20][R10.64] ;  /* 0x000000140a3fc981 */ /* 0x004ea8000c1e1500 */
[----:B------:R-:W2:Y:S04]  /*47d30*/  @!P4 LDG.E.U16 R28, desc[UR20][R6.64] ;  /* 0x00000014061cc981 */ /* 0x000ea8000c1e1500 */
[----:B------:R-:W2:Y:S01]  /*47d40*/  @!P4 LDG.E.U16 R60, desc[UR20][R8.64] ;  /* 0x00000014083cc981 */ /* 0x000ea2000c1e1500 */
[----:B------:R-:W-:-:S03]  /*47d50*/  PRMT R30, RZ, 0x7610, R30 ;  /* 0x00007610ff1e7816 */ /* 0x000fc6000000001e */
[----:B---3--:R-:W-:Y:S04]  /*47d60*/  STL [R1+0x1a70], R31 ;  /* 0x001a701f01007387 */ /* 0x008fe80000100800 */
[----:B----4-:R-:W3:Y:S04]  /*47d70*/  @!P4 LDG.E.U16 R30, desc[UR20][R4.64] ;  /* 0x00000014041ec981 */ /* 0x010ee8000c1e1500 */
[----:B--2---:R-:W-:Y:S04]  /*47d80*/  STL [R1+0x1a74], R63 ;  /* 0x001a743f01007387 */ /* 0x004fe80000100800 */
[----:B------:R-:W2:Y:S04]  /*47d90*/  LDL R9, [R1+0xbc4] ;  /* 0x000bc40001097983 */ /* 0x000ea80000100800 */
[----:B------:R-:W2:Y:S04]  /*47da0*/  LDL R8, [R1+0xbc8] ;  /* 0x000bc80001087983 */ /* 0x000ea80000100800 */
[----:B------:R-:W-:Y:S04]  /*47db0*/  STL [R1+0x1a78], R60 ;  /* 0x001a783c01007387 */ /* 0x000fe80000100800 */
[----:B------:R-:W4:Y:S04]  /*47dc0*/  LDL R7, [R1+0xbcc] ;  /* 0x000bcc0001077983 */ /* 0x000f280000100800 */
[----:B------:R-:W4:Y:S04]  /*47dd0*/  LDL R6, [R1+0xbd0] ;  /* 0x000bd00001067983 */ /* 0x000f280000100800 */
[----:B------:R-:W-:Y:S04]  /*47de0*/  STL [R1+0x1a7c], R28 ;  /* 0x001a7c1c01007387 */ /* 0x000fe80000100800 */
[----:B------:R-:W4:Y:S04]  /*47df0*/  LDL R11, [R1+0xbfc] ;  /* 0x000bfc00010b7983 */ /* 0x000f280000100800 */
[----:B------:R-:W4:Y:S01]  /*47e00*/  LDL R10, [R1+0xc00] ;  /* 0x000c0000010a7983 */ /* 0x000f220000100800 */
[----:B------:R-:W-:-:S03]  /*47e10*/  PRMT R61, RZ, 0x7610, R61 ;  /* 0x00007610ff3d7816 */ /* 0x000fc6000000003d */
[----:B------:R-:W4:Y:S04]  /*47e20*/  LDL R5, [R1+0xc04] ;  /* 0x000c040001057983 */ /* 0x000f280000100800 */
[----:B------:R-:W4:Y:S01]  /*47e30*/  LDL R4, [R1+0xc08] ;  /* 0x000c080001047983 */ /* 0x000f220000100800 */
[----:B------:R-:W-:Y:S02]  /*47e40*/  PRMT R29, RZ, 0x7610, R29 ;  /* 0x00007610ff1d7816 */ /* 0x000fe4000000001d */
[----:B------:R-:W-:Y:S01]  /*47e50*/  PRMT R62, RZ, 0x7610, R62 ;  /* 0x00007610ff3e7816 */ /* 0x000fe2000000003e */
[----:B---3--:R-:W-:Y:S04]  /*47e60*/  STL [R1+0x1a80], R30 ;  /* 0x001a801e01007387 */ /* 0x008fe80000100800 */
[----:B--2---:R-:W2:Y:S04]  /*47e70*/  @!P4 LDG.E.U16 R61, desc[UR20][R8.64] ;  /* 0x00000014083dc981 */ /* 0x004ea8000c1e1500 */
[----:B------:R-:W3:Y:S04]  /*47e80*/  LDL R9, [R1+0xc0c] ;  /* 0x000c0c0001097983 */ /* 0x000ee80000100800 */
[----:B------:R-:W3:Y:S04]  /*47e90*/  LDL R8, [R1+0xc10] ;  /* 0x000c100001087983 */ /* 0x000ee80000100800 */
[----:B----4-:R-:W4:Y:S04]  /*47ea0*/  @!P4 LDG.E.U16 R29, desc[UR20][R6.64] ;  /* 0x00000014061dc981 */ /* 0x010f28000c1e1500 */
[----:B------:R-:W4:Y:S01]  /*47eb0*/  @!P4 LDG.E.U16 R62, desc[UR20][R10.64] ;  /* 0x000000140a3ec981 */ /* 0x000f22000c1e1500 */
[----:B------:R-:W-:-:S02]  /*47ec0*/  PRMT R58, RZ, 0x7610, R58 ;  /* 0x00007610ff3a7816 */ /* 0x000fc4000000003a */
[----:B------:R-:W-:-:S04]  /*47ed0*/  PRMT R26, RZ, 0x7610, R26 ;  /* 0x00007610ff1a7816 */ /* 0x000fc8000000001a */
[----:B------:R-:W4:Y:S04]  /*47ee0*/  @!P4 LDG.E.U16 R58, desc[UR20][R4.64] ;  /* 0x00000014043ac981 */ /* 0x000f28000c1e1500 */
[----:B---3--:R-:W3:Y:S04]  /*47ef0*/  @!P4 LDG.E.U16 R26, desc[UR20][R8.64] ;  /* 0x00000014081ac981 */ /* 0x008ee8000c1e1500 */
[----:B--2---:R-:W-:Y:S04]  /*47f00*/  STL [R1+0x1a84], R61 ;  /* 0x001a843d01007387 */ /* 0x004fe80000100800 */
[----:B------:R-:W2:Y:S04]  /*47f10*/  LDL R7, [R1+0xc3c] ;  /* 0x000c3c0001077983 */ /* 0x000ea80000100800 */
[----:B------:R-:W2:Y:S04]  /*47f20*/  LDL R6, [R1+0xc40] ;  /* 0x000c400001067983 */ /* 0x000ea80000100800 */
[----:B----4-:R-:W-:Y:S04]  /*47f30*/  STL [R1+0x1a88], R29 ;  /* 0x001a881d01007387 */ /* 0x010fe80000100800 */
[----:B------:R-:W-:Y:S04]  /*47f40*/  STL [R1+0x1a8c], R62 ;  /* 0x001a8c3e01007387 */ /* 0x000fe80000100800 */
[----:B------:R-:W4:Y:S04]  /*47f50*/  LDL R5, [R1+0xc44] ;  /* 0x000c440001057983 */ /* 0x000f280000100800 */
[----:B------:R-:W4:Y:S04]  /*47f60*/  LDL R4, [R1+0xc48] ;  /* 0x000c480001047983 */ /* 0x000f280000100800 */
[----:B------:R-:W-:Y:S04]  /*47f70*/  STL [R1+0x1a90], R58 ;  /* 0x001a903a01007387 */ /* 0x000fe80000100800 */
[----:B------:R-:W4:Y:S04]  /*47f80*/  LDL R9, [R1+0xc4c] ;  /* 0x000c4c0001097983 */ /* 0x000f280000100800 */
[----:B------:R-:W4:Y:S01]  /*47f90*/  LDL R8, [R1+0xc50] ;  /* 0x000c500001087983 */ /* 0x000f220000100800 */
[----:B------:R-:W-:-:S02]  /*47fa0*/  PRMT R3, RZ, 0x7610, R3 ;  /* 0x00007610ff037816 */ /* 0x000fc40000000003 */
[----:B------:R-:W-:Y:S01]  /*47fb0*/  PRMT R59, RZ, 0x7610, R59 ;  /* 0x00007610ff3b7816 */ /* 0x000fe2000000003b */
[----:B---3--:R-:W-:Y:S04]  /*47fc0*/  STL [R1+0x1a94], R26 ;  /* 0x001a941a01007387 */ /* 0x008fe80000100800 */
[----:B------:R-:W3:Y:S04]  /*47fd0*/  LDL R11, [R1+0xc7c] ;  /* 0x000c7c00010b7983 */ /* 0x000ee80000100800 */
[----:B------:R-:W3:Y:S04]  /*47fe0*/  LDL R10, [R1+0xc80] ;  /* 0x000c8000010a7983 */ /* 0x000ee80000100800 */
[----:B--2---:R-:W2:Y:S01]  /*47ff0*/  @!P4 LDG.E.U16 R3, desc[UR20][R6.64] ;  /* 0x000000140603c981 */ /* 0x004ea2000c1e1500 */
[----:B------:R-:W-:-:S02]  /*48000*/  PRMT R27, RZ, 0x7610, R27 ;  /* 0x00007610ff1b7816 */ /* 0x000fc4000000001b */
[----:B------:R-:W-:Y:S01]  /*48010*/  PRMT R88, RZ, 0x7610, R88 ;  /* 0x00007610ff587816 */ /* 0x000fe20000000058 */
[----:B------:R-:W2:Y:S04]  /*48020*/  LDL R7, [R1+0xc84] ;  /* 0x000c840001077983 */ /* 0x000ea80000100800 */
[----:B------:R-:W2:Y:S04]  /*48030*/  LDL R6, [R1+0xc88] ;  /* 0x000c880001067983 */ /* 0x000ea80000100800 */
[----:B----4-:R-:W4:Y:S04]  /*48040*/  @!P4 LDG.E.U16 R59, desc[UR20][R4.64] ;  /* 0x00000014043bc981 */ /* 0x010f28000c1e1500 */
[----:B------:R-:W4:Y:S04]  /*48050*/  @!P4 LDG.E.U16 R27, desc[UR20][R8.64] ;  /* 0x00000014081bc981 */ /* 0x000f28000c1e1500 */
[----:B---3--:R-:W3:Y:S04]  /*48060*/  @!P4 LDG.E.U16 R88, desc[UR20][R10.64] ;  /* 0x000000140a58c981 */ /* 0x008ee8000c1e1500 */
[----:B--2---:R-:W-:Y:S04]  /*48070*/  STL [R1+0x1a98], R3 ;  /* 0x001a980301007387 */ /* 0x004fe80000100800 */
[----:B------:R-:W2:Y:S04]  /*48080*/  LDL R5, [R1+0xc8c] ;  /* 0x000c8c0001057983 */ /* 0x000ea80000100800 */
[----:B------:R-:W2:Y:S04]  /*48090*/  LDL R4, [R1+0xc90] ;  /* 0x000c900001047983 */ /* 0x000ea80000100800 */
[----:B----4-:R-:W-:Y:S04]  /*480a0*/  STL [R1+0x1a9c], R59 ;  /* 0x001a9c3b01007387 */ /* 0x010fe80000100800 */
[----:B------:R-:W4:Y:S04]  /*480b0*/  LDL R9, [R1+0xcbc] ;  /* 0x000cbc0001097983 */ /* 0x000f280000100800 */
[----:B------:R-:W4:Y:S01]  /*480c0*/  LDL R8, [R1+0xcc0] ;  /* 0x000cc00001087983 */ /* 0x000f220000100800 */
[----:B------:R-:W-:-:S03]  /*480d0*/  PRMT R56, RZ, 0x7610, R56 ;  /* 0x00007610ff387816 */ /* 0x000fc60000000038 */
[----:B------:R-:W-:Y:S04]  /*480e0*/  STL [R1+0x1aa0], R27 ;  /* 0x001aa01b01007387 */ /* 0x000fe80000100800 */
[----:B------:R-:W4:Y:S01]  /*480f0*/  @!P4 LDG.E.U16 R56, desc[UR20][R6.64] ;  /* 0x000000140638c981 */ /* 0x000f22000c1e1500 */
[----:B------:R-:W-:Y:S02]  /*48100*/  PRMT R24, RZ, 0x7610, R24 ;  /* 0x00007610ff187816 */ /* 0x000fe40000000018 */
[----:B------:R-:W-:Y:S01]  /*48110*/  PRMT R89, RZ, 0x7610, R89 ;  /* 0x00007610ff597816 */ /* 0x000fe20000000059 */
[----:B---3--:R-:W-:Y:S04]  /*48120*/  STL [R1+0x1aa4], R88 ;  /* 0x001aa45801007387 */ /* 0x008fe80000100800 */
[----:B------:R-:W3:Y:S04]  /*48130*/  LDL R7, [R1+0xcc4] ;  /* 0x000cc40001077983 */ /* 0x000ee80000100800 */
[----:B------:R-:W3:Y:S04]  /*48140*/  LDL R6, [R1+0xcc8] ;  /* 0x000cc80001067983 */ /* 0x000ee80000100800 */
[----:B--2---:R-:W2:Y:S04]  /*48150*/  @!P4 LDG.E.U16 R24, desc[UR20][R4.64] ;  /* 0x000000140418c981 */ /* 0x004ea8000c1e1500 */
[----:B----4-:R3:W4:Y:S01]  /*48160*/  @!P4 LDG.E.U16 R89, desc[UR20][R8.64] ;  /* 0x000000140859c981 */ /* 0x010722000c1e1500 */
[----:B------:R-:W-:-:S03]  /*48170*/  PRMT R57, RZ, 0x7610, R57 ;  /* 0x00007610ff397816 */ /* 0x000fc60000000039 */
[----:B------:R-:W-:Y:S04]  /*48180*/  STL [R1+0x1aa8], R56 ;  /* 0x001aa83801007387 */ /* 0x000fe80000100800 */
[----:B------:R-:W4:Y:S04]  /*48190*/  LDL R5, [R1+0xccc] ;  /* 0x000ccc0001057983 */ /* 0x000f280000100800 */
[----:B------:R-:W4:Y:S01]  /*481a0*/  LDL R4, [R1+0xcd0] ;  /* 0x000cd00001047983 */ /* 0x000f220000100800 */
[----:B---3--:R-:W-:Y:S02]  /*481b0*/  @!P4 IMAD.MOV.U32 R9, RZ, RZ, R7 ;  /* 0x000000ffff09c224 */ /* 0x008fe400078e0007 */
[----:B------:R-:W-:-:S05]  /*481c0*/  @!P4 IMAD.MOV.U32 R8, RZ, RZ, R6 ;  /* 0x000000ffff08c224 */ /* 0x000fca00078e0006 */
[----:B------:R-:W3:Y:S04]  /*481d0*/  @!P4 LDG.E.U16 R57, desc[UR20][R8.64] ;  /* 0x000000140839c981 */ /* 0x000ee8000c1e1500 */
[----:B--2---:R-:W-:Y:S04]  /*481e0*/  STL [R1+0x1aac], R24 ;  /* 0x001aac1801007387 */ /* 0x004fe80000100800 */
[----:B------:R-:W2:Y:S04]  /*481f0*/  LDL R13, [R1+0xcfc] ;  /* 0x000cfc00010d7983 */ /* 0x000ea80000100800 */
[----:B------:R-:W2:Y:S04]  /*48200*/  LDL R12, [R1+0xd00] ;  /* 0x000d0000010c7983 */ /* 0x000ea80000100800 */
[----:B------:R-:W2:Y:S04]  /*48210*/  LDL R11, [R1+0xd04] ;  /* 0x000d0400010b7983 */ /* 0x000ea80000100800 */
[----:B------:R-:W2:Y:S04]  /*48220*/  LDL R10, [R1+0xd08] ;  /* 0x000d0800010a7983 */ /* 0x000ea80000100800 */
[----:B----4-:R-:W-:Y:S04]  /*48230*/  STL [R1+0x1ab0], R89 ;  /* 0x001ab05901007387 */ /* 0x010fe80000100800 */
[----:B------:R-:W4:Y:S04]  /*48240*/  LDL R7, [R1+0xd0c] ;  /* 0x000d0c0001077983 */ /* 0x000f280000100800 */
[----:B------:R-:W4:Y:S01]  /*48250*/  LDL R6, [R1+0xd10] ;  /* 0x000d100001067983 */ /* 0x000f220000100800 */
[----:B------:R-:W-:-:S03]  /*48260*/  PRMT R25, RZ, 0x7610, R25 ;  /* 0x00007610ff197816 */ /* 0x000fc60000000019 */
[----:B------:R-:W4:Y:S04]  /*48270*/  LDL R9, [R1+0xd3c] ;  /* 0x000d3c0001097983 */ /* 0x000f280000100800 */
[----:B------:R-:W4:Y:S04]  /*48280*/  LDL R8, [R1+0xd40] ;  /* 0x000d400001087983 */ /* 0x000f280000100800 */
[----:B------:R-:W4:Y:S01]  /*48290*/  @!P4 LDG.E.U16 R25, desc[UR20][R4.64] ;  /* 0x000000140419c981 */ /* 0x000f22000c1e1500 */
[----:B------:R-:W-:Y:S02]  /*482a0*/  PRMT R86, RZ, 0x7610, R86 ;  /* 0x00007610ff567816 */ /* 0x000fe40000000056 */
[----:B------:R-:W-:Y:S01]  /*482b0*/  PRMT R54, RZ, 0x7610, R54 ;  /* 0x00007610ff367816 */ /* 0x000fe20000000036 */
[----:B---3--:R-:W-:Y:S04]  /*482c0*/  STL [R1+0x1ab4], R57 ;  /* 0x001ab43901007387 */ /* 0x008fe80000100800 */
[----:B------:R-:W3:Y:S04]  /*482d0*/  LDL R5, [R1+0xd44] ;  /* 0x000d440001057983 */ /* 0x000ee80000100800 */
[----:B------:R-:W3:Y:S04]  /*482e0*/  LDL R4, [R1+0xd48] ;  /* 0x000d480001047983 */ /* 0x000ee80000100800 */
[----:B--2---:R-:W2:Y:S04]  /*482f0*/  @!P4 LDG.E.U16 R86, desc[UR20][R12.64] ;  /* 0x000000140c56c981 */ /* 0x004ea8000c1e1500 */
[----:B------:R4:W2:Y:S04]  /*48300*/  @!P4 LDG.E.U16 R54, desc[UR20][R10.64] ;  /* 0x000000140a36c981 */ /* 0x0008a8000c1e1500 */
[----:B------:R-:W2:Y:S01]  /*48310*/  LDL.LU.64 R12, [R1+0x1b00] ;  /* 0x001b0000010c7983 */ /* 0x000ea20000300a00 */
[----:B----4-:R-:W-:-:S02]  /*48320*/  @!P4 IMAD.MOV.U32 R11, RZ, RZ, R7 ;  /* 0x000000ffff0bc224 */ /* 0x010fc400078e0007 */
[----:B------:R-:W-:Y:S01]  /*48330*/  @!P4 IMAD.MOV.U32 R10, RZ, RZ, R6 ;  /* 0x000000ffff0ac224 */ /* 0x000fe200078e0006 */
[----:B------:R-:W4:Y:S04]  /*48340*/  LDL R7, [R1+0xd4c] ;  /* 0x000d4c0001077983 */ /* 0x000f280000100800 */
[----:B------:R-:W4:Y:S01]  /*48350*/  LDL R6, [R1+0xd50] ;  /* 0x000d500001067983 */ /* 0x000f220000100800 */
[----:B------:R-:W-:Y:S02]  /*48360*/  PRMT R87, RZ, 0x7610, R87 ;  /* 0x00007610ff577816 */ /* 0x000fe40000000057 */
[----:B------:R-:W-:-:S04]  /*48370*/  PRMT R55, RZ, 0x7610, R55 ;  /* 0x00007610ff377816 */ /* 0x000fc80000000037 */
[----:B------:R3:W2:Y:S01]  /*48380*/  @!P4 LDG.E.U16 R87, desc[UR20][R8.64] ;  /* 0x000000140857c981 */ /* 0x0006a2000c1e1500 */
[----:B------:R-:W-:Y:S02]  /*48390*/  PRMT R22, RZ, 0x7610, R22 ;  /* 0x00007610ff167816 */ /* 0x000fe40000000016 */
[----:B------:R-:W-:-:S04]  /*483a0*/  PRMT R23, RZ, 0x7610, R23 ;  /* 0x00007610ff177816 */ /* 0x000fc80000000017 */
[----:B------:R-:W2:Y:S04]  /*483b0*/  @!P4 LDG.E.U16 R22, desc[UR20][R10.64] ;  /* 0x000000140a16c981 */ /* 0x000ea8000c1e1500 */
[----:B------:R-:W2:Y:S01]  /*483c0*/  LDL.LU.64 R10, [R1+0x1af8] ;  /* 0x001af800010a7983 */ /* 0x000ea20000300a00 */
[----:B---3--:R-:W-:Y:S02]  /*483d0*/  @!P4 IMAD.MOV.U32 R9, RZ, RZ, R5 ;  /* 0x000000ffff09c224 */ /* 0x008fe400078e0005 */
[----:B------:R-:W-:-:S05]  /*483e0*/  @!P4 IMAD.MOV.U32 R8, RZ, RZ, R4 ;  /* 0x000000ffff08c224 */ /* 0x000fca00078e0004 */
[----:B------:R-:W3:Y:S04]  /*483f0*/  @!P4 LDG.E.U16 R55, desc[UR20][R8.64] ;  /* 0x000000140837c981 */ /* 0x000ee8000c1e1500 */
[----:B----4-:R-:W4:Y:S04]  /*48400*/  @!P4 LDG.E.U16 R23, desc[UR20][R6.64] ;  /* 0x000000140617c981 */ /* 0x010f28000c1e1500 */
[----:B--2---:R0:W-:Y:S04]  /*48410*/  STL.64 [R1+0x1ab8], R86 ;  /* 0x001ab85601007387 */ /* 0x0041e80000100a00 */
[----:B------:R-:W2:Y:S04]  /*48420*/  LDL R5, [R1+0xd84] ;  /* 0x000d840001057983 */ /* 0x000ea80000100800 */
[----:B------:R-:W2:Y:S04]  /*48430*/  LDL R4, [R1+0xd88] ;  /* 0x000d880001047983 */ /* 0x000ea80000100800 */
[----:B0-----:R-:W2:Y:S04]  /*48440*/  LDL R87, [R1+0xd80] ;  /* 0x000d800001577983 */ /* 0x001ea80000100800 */
[----:B------:R-:W2:Y:S04]  /*48450*/  LDL.LU.64 R8, [R1+0x1af0] ;  /* 0x001af00001087983 */ /* 0x000ea80000300a00 */
[----:B------:R-:W2:Y:S04]  /*48460*/  LDL R86, [R1+0xd8c] ;  /* 0x000d8c0001567983 */ /* 0x000ea80000100800 */
[----:B------:R-:W2:Y:S04]  /*48470*/  LDL R63, [R1+0xd90] ;  /* 0x000d9000013f7983 */ /* 0x000ea80000100800 */
[----:B---3--:R0:W-:Y:S04]  /*48480*/  STL.64 [R1+0x1ac0], R54 ;  /* 0x001ac03601007387 */ /* 0x0081e80000100a00 */
[----:B------:R-:W3:Y:S04]  /*48490*/  LDL R31, [R1+0xdbc] ;  /* 0x000dbc00011f7983 */ /* 0x000ee80000100800 */
[----:B------:R-:W3:Y:S04]  /*484a0*/  LDL R28, [R1+0xdc0] ;  /* 0x000dc000011c7983 */ /* 0x000ee80000100800 */
[----:B0-----:R-:W3:Y:S04]  /*484b0*/  LDL R55, [R1+0xd7c] ;  /* 0x000d7c0001377983 */ /* 0x001ee80000100800 */
[----:B------:R-:W3:Y:S04]  /*484c0*/  LDL.LU.64 R6, [R1+0x1ae8] ;  /* 0x001ae80001067983 */ /* 0x000ee80000300a00 */
[----:B----4-:R0:W-:Y:S04]  /*484d0*/  STL.64 [R1+0x1ac8], R22 ;  /* 0x001ac81601007387 */ /* 0x0101e80000100a00 */
[----:B0-----:R-:W4:Y:S04]  /*484e0*/  LDL R23, [R1+0xdc4] ;  /* 0x000dc40001177983 */ /* 0x001f280000100800 */
[----:B------:R-:W4:Y:S01]  /*484f0*/  LDL R22, [R1+0xdc8] ;  /* 0x000dc80001167983 */ /* 0x000f220000100800 */
[----:B------:R-:W-:Y:S01]  /*48500*/  PRMT R84, RZ, 0x7610, R84 ;  /* 0x00007610ff547816 */ /* 0x000fe20000000054 */
[----:B--2---:R-:W-:Y:S01]  /*48510*/  @!P4 IMAD.MOV.U32 R54, RZ, RZ, R87 ;  /* 0x000000ffff36c224 */ /* 0x004fe200078e0057 */
[----:B------:R-:W-:-:S02]  /*48520*/  PRMT R20, RZ, 0x7610, R20 ;  /* 0x00007610ff147816 */ /* 0x000fc40000000014 */
[----:B------:R-:W-:Y:S02]  /*48530*/  PRMT R85, RZ, 0x7610, R85 ;  /* 0x00007610ff557816 */ /* 0x000fe40000000055 */
[----:B------:R-:W-:Y:S02]  /*48540*/  PRMT R52, RZ, 0x7610, R52 ;  /* 0x00007610ff347816 */ /* 0x000fe40000000034 */
[----:B------:R-:W-:-:S04]  /*48550*/  PRMT R53, RZ, 0x7610, R53 ;  /* 0x00007610ff357816 */ /* 0x000fc80000000035 */
[----:B------:R-:W2:Y:S04]  /*48560*/  @!P4 LDG.E.U16 R52, desc[UR20][R4.64] ;  /* 0x000000140434c981 */ /* 0x000ea8000c1e1500 */
[----:B------:R-:W2:Y:S04]  /*48570*/  LDL R5, [R1+0xdcc] ;  /* 0x000dcc0001057983 */ /* 0x000ea80000100800 */
[----:B------:R-:W2:Y:S04]  /*48580*/  LDL R4, [R1+0xdd0] ;  /* 0x000dd00001047983 */ /* 0x000ea80000100800 */
[----:B---3--:R0:W3:Y:S02]  /*48590*/  @!P4 LDG.E.U16 R84, desc[UR20][R54.64] ;  /* 0x000000143654c981 */ /* 0x0080e4000c1e1500 */
[----:B0-----:R-:W-:-:S02]  /*485a0*/  @!P4 IMAD.MOV.U32 R54, RZ, RZ, R63 ;  /* 0x000000ffff36c224 */ /* 0x001fc400078e003f */
[----:B------:R-:W-:-:S05]  /*485b0*/  @!P4 IMAD.MOV.U32 R55, RZ, RZ, R86 ;  /* 0x000000ffff37c224 */ /* 0x000fca00078e0056 */
[----:B------:R0:W3:Y:S02]  /*485c0*/  @!P4 LDG.E.U16 R20, desc[UR20][R54.64] ;  /* 0x000000143614c981 */ /* 0x0000e4000c1e1500 */
[----:B0-----:R-:W-:Y:S02]  /*485d0*/  @!P4 IMAD.MOV.U32 R54, RZ, RZ, R28 ;  /* 0x000000ffff36c224 */ /* 0x001fe400078e001c */
[----:B----4-:R-:W4:Y:S01]  /*485e0*/  @!P4 LDG.E.U16 R53, desc[UR20][R22.64] ;  /* 0x000000141635c981 */ /* 0x010f22000c1e1500 */
[----:B------:R-:W-:-:S03]  /*485f0*/  @!P4 IMAD.MOV.U32 R55, RZ, RZ, R31 ;  /* 0x000000ffff37c224 */ /* 0x000fc600078e001f */
[----:B------:R-:W3:Y:S04]  /*48600*/  LDL R31, [R1+0xdfc] ;  /* 0x000dfc00011f7983 */ /* 0x000ee80000100800 */
[----:B------:R-:W3:Y:S04]  /*48610*/  @!P4 LDG.E.U16 R85, desc[UR20][R54.64] ;  /* 0x000000143655c981 */ /* 0x000ee8000c1e1500 */
[----:B------:R-:W4:Y:S01]  /*48620*/  LDL R28, [R1+0xe00] ;  /* 0x000e0000011c7983 */ /* 0x000f220000100800 */
[----:B------:R-:W-:-:S06]  /*48630*/  PRMT R21, RZ, 0x7610, R21 ;  /* 0x00007610ff157816 */ /* 0x000fcc0000000015 */
[----:B--2---:R-:W2:Y:S04]  /*48640*/  @!P4 LDG.E.U16 R21, desc[UR20][R4.64] ;  /* 0x000000140415c981 */ /* 0x004ea8000c1e1500 */
[----:B---3--:R-:W-:Y:S04]  /*48650*/  STL.64 [R1+0x1ad0], R84 ;  /* 0x001ad05401007387 */ /* 0x008fe80000100a00 */
[----:B------:R-:W3:Y:S04]  /*48660*/  LDL R23, [R1+0xe04] ;  /* 0x000e040001177983 */ /* 0x000ee80000100800 */
[----:B------:R-:W3:Y:S04]  /*48670*/  LDL R22, [R1+0xe08] ;  /* 0x000e080001167983 */ /* 0x000ee80000100800 */
[----:B----4-:R0:W-:Y:S04]  /*48680*/  STL.64 [R1+0x1ad8], R52 ;  /* 0x001ad83401007387 */ /* 0x0101e80000100a00 */
[----:B------:R-:W4:Y:S04]  /*48690*/  LDL R5, [R1+0xe44] ;  /* 0x000e440001057983 */ /* 0x000f280000100800 */
[----:B------:R-:W2:Y:S04]  /*486a0*/  LDL R4, [R1+0xe48] ;  /* 0x000e480001047983 */ /* 0x000ea80000100800 */
[----:B0-----:R-:W2:Y:S04]  /*486b0*/  LDL R53, [R1+0xe3c] ;  /* 0x000e3c0001357983 */ /* 0x001ea80000100800 */
[----:B------:R-:W2:Y:S01]  /*486c0*/  LDL R52, [R1+0xe40] ;  /* 0x000e400001347983 */ /* 0x000ea20000100800 */
[----:B------:R-:W-:-:S02]  /*486d0*/  @!P4 IMAD.MOV.U32 R84, RZ, RZ, R28 ;  /* 0x000000ffff54c224 */ /* 0x000fc400078e001c */
[----:B------:R-:W-:Y:S01]  /*486e0*/  @!P4 IMAD.MOV.U32 R85, RZ, RZ, R31 ;  /* 0x000000ffff55c224 */ /* 0x000fe200078e001f */
[----:B------:R-:W4:Y:S04]  /*486f0*/  LDL R28, [R1+0xe50] ;  /* 0x000e5000011c7983 */ /* 0x000f280000100800 */
[----:B------:R-:W4:Y:S01]  /*48700*/  LDL R31, [R1+0xe4c] ;  /* 0x000e4c00011f7983 */ /* 0x000f220000100800 */
[----:B------:R-:W-:Y:S02]  /*48710*/  PRMT R50, RZ, 0x7610, R50 ;  /* 0x00007610ff327816 */ /* 0x000fe40000000032 */
[----:B------:R-:W-:Y:S01]  /*48720*/  PRMT R83, RZ, 0x7610, R83 ;  /* 0x00007610ff537816 */ /* 0x000fe20000000053 */
[----:B------:R-:W4:Y:S01]  /*48730*/  LDL R55, [R1+0xe0c] ;  /* 0x000e0c0001377983 */ /* 0x000f220000100800 */
[----:B------:R-:W-:-:S02]  /*48740*/  PRMT R51, RZ, 0x7610, R51 ;  /* 0x00007610ff337816 */ /* 0x000fc40000000033 */
[----:B------:R-:W-:Y:S01]  /*48750*/  PRMT R19, RZ, 0x7610, R19 ;  /* 0x00007610ff137816 */ /* 0x000fe20000000013 */
[----:B------:R-:W4:Y:S01]  /*48760*/  LDL R54, [R1+0xe10] ;  /* 0x000e100001367983 */ /* 0x000f220000100800 */
[----:B------:R-:W-:Y:S02]  /*48770*/  PRMT R80, RZ, 0x7610, R80 ;  /* 0x00007610ff507816 */ /* 0x000fe40000000050 */
[----:B------:R-:W-:Y:S01]  /*48780*/  PRMT R48, RZ, 0x7610, R48 ;  /* 0x00007610ff307816 */ /* 0x000fe20000000030 */
[----:B------:R-:W4:Y:S01]  /*48790*/  LDL R87, [R1+0xab4] ;  /* 0x000ab40001577983 */ /* 0x000f220000100800 */
[----:B------:R-:W-:Y:S02]  /*487a0*/  PRMT R82, RZ, 0x7610, R82 ;  /* 0x00007610ff527816 */ /* 0x000fe40000000052 */
[----:B------:R-:W-:Y:S01]  /*487b0*/  PRMT R49, RZ, 0x7610, R49 ;  /* 0x00007610ff317816 */ /* 0x000fe20000000031 */
[----:B------:R-:W4:Y:S04]  /*487c0*/  LDL R86, [R1+0xab8] ;  /* 0x000ab80001567983 */ /* 0x000f280000100800 */
[----:B------:R-:W4:Y:S04]  /*487d0*/  @!P4 LDG.E.U16 R82, desc[UR20][R84.64] ;  /* 0x000000145452c981 */ /* 0x000f28000c1e1500 */
[----:B---3--:R-:W3:Y:S04]  /*487e0*/  @!P4 LDG.E.U16 R50, desc[UR20][R22.64] ;  /* 0x000000141632c981 */ /* 0x008ee8000c1e1500 */
[----:B------:R-:W3:Y:S04]  /*487f0*/  LDL R23, [R1+0xe7c] ;  /* 0x000e7c0001177983 */ /* 0x000ee80000100800 */
[----:B------:R-:W3:Y:S04]  /*48800*/  LDL R22, [R1+0xe80] ;  /* 0x000e800001167983 */ /* 0x000ee80000100800 */
[----:B--2---:R0:W2:Y:S02]  /*48810*/  @!P4 LDG.E.U16 R83, desc[UR20][R52.64] ;  /* 0x000000143453c981 */ /* 0x0040a4000c1e1500 */
[----:B0-----:R-:W-:-:S02]  /*48820*/  @!P4 IMAD.MOV.U32 R52, RZ, RZ, R4 ;  /* 0x000000ffff34c224 */ /* 0x001fc400078e0004 */
[----:B----4-:R-:W-:Y:S01]  /*48830*/  @!P4 IMAD.MOV.U32 R53, RZ, RZ, R5 ;  /* 0x000000ffff35c224 */ /* 0x010fe200078e0005 */
[----:B------:R-:W4:Y:S04]  /*48840*/  LDL R4, [R1+0xe88] ;  /* 0x000e880001047983 */ /* 0x000f280000100800 */
[----:B------:R-:W4:Y:S04]  /*48850*/  LDL R5, [R1+0xe84] ;  /* 0x000e840001057983 */ /* 0x000f280000100800 */
[----:B------:R0:W2:Y:S02]  /*48860*/  @!P4 LDG.E.U16 R51, desc[UR20][R52.64] ;  /* 0x000000143433c981 */ /* 0x0000a4000c1e1500 */
[----:B0-----:R-:W-:-:S02]  /*48870*/  @!P4 IMAD.MOV.U32 R52, RZ, RZ, R28 ;  /* 0x000000ffff34c224 */ /* 0x001fc400078e001c */
[----:B------:R-:W-:Y:S01]  /*48880*/  @!P4 IMAD.MOV.U32 R53, RZ, RZ, R31 ;  /* 0x000000ffff35c224 */ /* 0x000fe200078e001f */
[----:B------:R-:W2:Y:S04]  /*48890*/  LDL R28, [R1+0xe90] ;  /* 0x000e9000011c7983 */ /* 0x000ea80000100800 */
[----:B------:R-:W2:Y:S04]  /*488a0*/  LDL R31, [R1+0xe8c] ;  /* 0x000e8c00011f7983 */ /* 0x000ea80000100800 */
[----:B------:R-:W2:Y:S04]  /*488b0*/  @!P4 LDG.E.U16 R19, desc[UR20][R52.64] ;  /* 0x000000143413c981 */ /* 0x000ea8000c1e1500 */
[----:B------:R-:W2:Y:S04]  /*488c0*/  LDL R53, [R1+0xec4] ;  /* 0x000ec40001357983 */ /* 0x000ea80000100800 */
[----:B------:R-:W2:Y:S04]  /*488d0*/  LDL R52, [R1+0xec8] ;  /* 0x000ec80001347983 */ /* 0x000ea80000100800 */
[----:B---3--:R-:W3:Y:S04]  /*488e0*/  @!P4 LDG.E.U16 R80, desc[UR20][R22.64] ;  /* 0x000000141650c981 */ /* 0x008ee8000c1e1500 */
[----:B------:R-:W3:Y:S04]  /*488f0*/  LDL R23, [R1+0xecc] ;  /* 0x000ecc0001177983 */ /* 0x000ee80000100800 */
[----:B------:R-:W3:Y:S04]  /*48900*/  LDL R22, [R1+0xed0] ;  /* 0x000ed00001167983 */ /* 0x000ee80000100800 */
[----:B----4-:R-:W4:Y:S04]  /*48910*/  @!P4 LDG.E.U16 R48, desc[UR20][R4.64] ;  /* 0x000000140430c981 */ /* 0x010f28000c1e1500 */
[----:B------:R-:W4:Y:S04]  /*48920*/  LDL R5, [R1+0xef4] ;  /* 0x000ef40001057983 */ /* 0x000f280000100800 */
[----:B------:R-:W4:Y:S01]  /*48930*/  LDL R4, [R1+0xef8] ;  /* 0x000ef80001047983 */ /* 0x000f220000100800 */
[----:B--2---:R-:W-:-:S03]  /*48940*/  @!P4 IMAD.MOV.U32 R84, RZ, RZ, R28 ;  /* 0x000000ffff54c224 */ /* 0x004fc600078e001c */
[----:B------:R-:W2:Y:S01]  /*48950*/  LDL R28, [R1+0xf00] ;  /* 0x000f0000011c7983 */ /* 0x000ea20000100800 */
[----:B------:R-:W-:-:S03]  /*48960*/  @!P4 IMAD.MOV.U32 R85, RZ, RZ, R31 ;  /* 0x000000ffff55c224 */ /* 0x000fc600078e001f */
[----:B------:R-:W2:Y:S01]  /*48970*/  LDL R31, [R1+0xefc] ;  /* 0x000efc00011f7983 */ /* 0x000ea20000100800 */
[----:B------:R-:W-:-:S03]  /*48980*/  PRMT R17, RZ, 0x7610, R17 ;  /* 0x00007610ff117816 */ /* 0x000fc60000000011 */
[----:B------:R3:W2:Y:S02]  /*48990*/  @!P4 LDG.E.U16 R49, desc[UR20][R52.64] ;  /* 0x000000143431c981 */ /* 0x0006a4000c1e1500 */
[----:B---3--:R-:W-:Y:S02]  /*489a0*/  @!P4 IMAD.MOV.U32 R53, RZ, RZ, R23 ;  /* 0x000000ffff35c224 */ /* 0x008fe400078e0017 */
[----:B------:R-:W3:Y:S01]  /*489b0*/  LDL R23, [R1+0xf04] ;  /* 0x000f040001177983 */ /* 0x000ee20000100800 */
[----:B------:R-:W-:-:S03]  /*489c0*/  @!P4 IMAD.MOV.U32 R52, RZ, RZ, R22 ;  /* 0x000000ffff34c224 */ /* 0x000fc600078e0016 */
[----:B------:R-:W3:Y:S04]  /*489d0*/  LDL R22, [R1+0xf08] ;  /* 0x000f080001167983 */ /* 0x000ee80000100800 */
[----:B------:R4:W3:Y:S02]  /*489e0*/  @!P4 LDG.E.U16 R17, desc[UR20][R52.64] ;  /* 0x000000143411c981 */ /* 0x0008e4000c1e1500 */
[----:B----4-:R-:W-:Y:S02]  /*489f0*/  @!P4 IMAD.MOV.U32 R53, RZ, RZ, R5 ;  /* 0x000000ffff35c224 */ /* 0x010fe400078e0005 */
[----:B------:R-:W4:Y:S01]  /*48a00*/  LDL R5, [R1+0xf0c] ;  /* 0x000f0c0001057983 */ /* 0x000f220000100800 */
[----:B------:R-:W-:-:S03]  /*48a10*/  @!P4 IMAD.MOV.U32 R52, RZ, RZ, R4 ;  /* 0x000000ffff34c224 */ /* 0x000fc600078e0004 */
[----:B------:R-:W4:Y:S01]  /*48a20*/  LDL R4, [R1+0xf10] ;  /* 0x000f100001047983 */ /* 0x000f220000100800 */
[----:B------:R-:W-:Y:S02]  /*48a30*/  PRMT R57, RZ, 0x7610, R57 ;  /* 0x00007610ff397816 */ /* 0x000fe40000000039 */
[----:B------:R-:W-:-:S04]  /*48a40*/  PRMT R78, RZ, 0x7610, R78 ;  /* 0x00007610ff4e7816 */ /* 0x000fc8000000004e */
[----:B------:R2:W4:Y:S02]  /*48a50*/  @!P4 LDG.E.U16 R57, desc[UR20][R52.64] ;  /* 0x000000143439c981 */ /* 0x000524000c1e1500 */
[----:B--2---:R-:W-:Y:S01]  /*48a60*/  @!P4 IMAD.MOV.U32 R52, RZ, RZ, R28 ;  /* 0x000000ffff34c224 */ /* 0x004fe200078e001c */
[----:B------:R-:W-:Y:S01]  /*48a70*/  @!P4 MOV R53, R31 ;  /* 0x0000001f0035c202 */ /* 0x000fe20000000f00 */
[----:B------:R-:W2:Y:S04]  /*48a80*/  LDL R28, [R1+0xf48] ;  /* 0x000f4800011c7983 */ /* 0x000ea80000100800 */
[----:B------:R-:W2:Y:S04]  /*48a90*/  @!P4 LDG.E.U16 R78, desc[UR20][R52.64] ;  /* 0x00000014344ec981 */ /* 0x000ea8000c1e1500 */
[----:B------:R-:W2:Y:S04]  /*48aa0*/  LDL R31, [R1+0xf44] ;  /* 0x000f4400011f7983 */ /* 0x000ea80000100800 */
[----:B------:R-:W2:Y:S04]  /*48ab0*/  LDL R53, [R1+0xf3c] ;  /* 0x000f3c0001357983 */ /* 0x000ea80000100800 */
[----:B------:R-:W2:Y:S01]  /*48ac0*/  LDL R52, [R1+0xf40] ;  /* 0x000f400001347983 */ /* 0x000ea20000100800 */
[----:B------:R-:W-:-:S02]  /*48ad0*/  PRMT R46, RZ, 0x7610, R46 ;  /* 0x00007610ff2e7816 */ /* 0x000fc4000000002e */
[----:B------:R-:W-:-:S04]  /*48ae0*/  PRMT R14, RZ, 0x7610, R14 ;  /* 0x00007610ff0e7816 */ /* 0x000fc8000000000e */
[----:B---3--:R-:W3:Y:S04]  /*48af0*/  @!P4 LDG.E.U16 R46, desc[UR20][R22.64] ;  /* 0x00000014162ec981 */ /* 0x008ee8000c1e1500 */
[----:B------:R-:W3:Y:S04]  /*48b00*/  LDL R23, [R1+0xf4c] ;  /* 0x000f4c0001177983 */ /* 0x000ee80000100800 */
[----:B------:R-:W3:Y:S04]  /*48b10*/  LDL R22, [R1+0xf50] ;  /* 0x000f500001167983 */ /* 0x000ee80000100800 */
[----:B----4-:R-:W4:Y:S04]  /*48b20*/  @!P4 LDG.E.U16 R14, desc[UR20][R4.64] ;  /* 0x00000014040ec981 */ /* 0x010f28000c1e1500 */
[----:B------:R-:W4:Y:S04]  /*48b30*/  LDL R5, [R1+0xf74] ;  /* 0x000f740001057983 */ /* 0x000f280000100800 */
[----:B------:R-:W4:Y:S01]  /*48b40*/  LDL R4, [R1+0xf78] ;  /* 0x000f780001047983 */ /* 0x000f220000100800 */
[----:B------:R-:W-:-:S02]  /*48b50*/  PRMT R79, RZ, 0x7610, R79 ;  /* 0x00007610ff4f7816 */ /* 0x000fc4000000004f */
[----:B------:R-:W-:Y:S02]  /*48b60*/  PRMT R47, RZ, 0x7610, R47 ;  /* 0x00007610ff2f7816 */ /* 0x000fe4000000002f */
[----:B------:R-:W-:Y:S02]  /*48b70*/  PRMT R15, RZ, 0x7610, R15 ;  /* 0x00007610ff0f7816 */ /* 0x000fe4000000000f */
[----:B--2---:R0:W2:Y:S02]  /*48b80*/  @!P4 LDG.E.U16 R79, desc[UR20][R52.64] ;  /* 0x00000014344fc981 */ /* 0x0040a4000c1e1500 */
[----:B0-----:R-:W-:Y:S02]  /*48b90*/  @!P4 IMAD.MOV.U32 R52, RZ, RZ, R28 ;  /* 0x000000ffff34c224 */ /* 0x001fe400078e001c */
[----:B------:R-:W-:Y:S01]  /*48ba0*/  @!P4 IMAD.MOV.U32 R53, RZ, RZ, R31 ;  /* 0x000000ffff35c224 */ /* 0x000fe200078e001f */
[----:B------:R-:W2:Y:S04]  /*48bb0*/  LDL R28, [R1+0xf80] ;  /* 0x000f8000011c7983 */ /* 0x000ea80000100800 */
[----:B------:R-:W2:Y:S01]  /*48bc0*/  LDL R31, [R1+0xf7c] ;  /* 0x000f7c00011f7983 */ /* 0x000ea20000100800 */
[----:B------:R-:W-:-:S03]  /*48bd0*/  PRMT R24, RZ, 0x7610, R24 ;  /* 0x00007610ff187816 */ /* 0x000fc60000000018 */
[----:B------:R3:W2:Y:S02]  /*48be0*/  @!P4 LDG.E.U16 R47, desc[UR20][R52.64] ;  /* 0x00000014342fc981 */ /* 0x0006a4000c1e1500 */
[----:B---3--:R-:W-:Y:S02]  /*48bf0*/  @!P4 IMAD.MOV.U32 R53, RZ, RZ, R23 ;  /* 0x000000ffff35c224 */ /* 0x008fe400078e0017 */
[----:B------:R-:W3:Y:S01]  /*48c00*/  LDL R23, [R1+0xf84] ;  /* 0x000f840001177983 */ /* 0x000ee20000100800 */
[----:B------:R-:W-:-:S03]  /*48c10*/  @!P4 IMAD.MOV.U32 R52, RZ, RZ, R22 ;  /* 0x000000ffff34c224 */ /* 0x000fc600078e0016 */
[----:B------:R-:W3:Y:S04]  /*48c20*/  LDL R22, [R1+0xf88] ;  /* 0x000f880001167983 */ /* 0x000ee80000100800 */
[----:B------:R-:W3:Y:S04]  /*48c30*/  @!P4 LDG.E.U16 R15, desc[UR20][R52.64] ;  /* 0x00000014340fc981 */ /* 0x000ee8000c1e1500 */
[----:B------:R-:W3:Y:S04]  /*48c40*/  LDL R53, [R1+0xfb4] ;  /* 0x000fb40001357983 */ /* 0x000ee80000100800 */
[----:B------:R-:W3:Y:S04]  /*48c50*/  LDL R52, [R1+0xfb8] ;  /* 0x000fb80001347983 */ /* 0x000ee80000100800 */
[----:B----4-:R-:W4:Y:S04]  /*48c60*/  @!P4 LDG.E.U16 R24, desc[UR20][R4.64] ;  /* 0x000000140418c981 */ /* 0x010f28000c1e1500 */
[----:B------:R-:W4:Y:S04]  /*48c70*/  LDL R5, [R1+0xfbc] ;  /* 0x000fbc0001057983 */ /* 0x000f280000100800 */
[----:B------:R-:W4:Y:S01]  /*48c80*/  LDL R4, [R1+0xfc0] ;  /* 0x000fc00001047983 */ /* 0x000f220000100800 */
[----:B------:R-:W-:-:S06]  /*48c90*/  PRMT R16, RZ, 0x7610, R16 ;  /* 0x00007610ff107816 */ /* 0x000fcc0000000010 */
[----:B------:R2:W4:Y:S01]  /*48ca0*/  @!P4 LDG.E.U16 R16, desc[UR20][R84.64] ;  /* 0x000000145410c981 */ /* 0x000522000c1e1500 */
[----:B------:R-:W-:Y:S01]  /*48cb0*/  PRMT R44, RZ, 0x7610, R44 ;  /* 0x00007610ff2c7816 */ /* 0x000fe2000000002c */
[----:B--2---:R-:W-:Y:S02]  /*48cc0*/  @!P4 IMAD.MOV.U32 R84, RZ, RZ, R28 ;  /* 0x000000ffff54c224 */ /* 0x004fe400078e001c */
[----:B------:R-:W2:Y:S01]  /*48cd0*/  LDL R28, [R1+0xfc8] ;  /* 0x000fc800011c7983 */ /* 0x000ea20000100800 */
[----:B------:R-:W-:-:S03]  /*48ce0*/  @!P4 IMAD.MOV.U32 R85, RZ, RZ, R31 ;  /* 0x000000ffff55c224 */ /* 0x000fc600078e001f */
[----:B------:R-:W2:Y:S01]  /*48cf0*/  LDL R31, [R1+0xfc4] ;  /* 0x000fc400011f7983 */ /* 0x000ea20000100800 */
[----:B------:R-:W-:-:S03]  /*48d00*/  PRMT R56, RZ, 0x7610, R56 ;  /* 0x00007610ff387816 */ /* 0x000fc60000000038 */
[----:B---3--:R-:W3:Y:S04]  /*48d10*/  @!P4 LDG.E.U16 R44, desc[UR20][R22.64] ;  /* 0x00000014162cc981 */ /* 0x008ee8000c1e1500 */
[----:B------:R-:W3:Y:S04]  /*48d20*/  LDL R23, [R1+0xfcc] ;  /* 0x000fcc0001177983 */ /* 0x000ee80000100800 */
[----:B------:R-:W3:Y:S04]  /*48d30*/  LDL R22, [R1+0xfd0] ;  /* 0x000fd00001167983 */ /* 0x000ee80000100800 */
[----:B------:R4:W3:Y:S02]  /*48d40*/  @!P4 LDG.E.U16 R56, desc[UR20][R52.64] ;  /* 0x000000143438c981 */ /* 0x0008e4000c1e1500 */
[----:B----4-:R-:W-:-:S02]  /*48d50*/  @!P4 IMAD.MOV.U32 R53, RZ, RZ, R5 ;  /* 0x000000ffff35c224 */ /* 0x010fc400078e0005 */
[----:B------:R-:W4:Y:S01]  /*48d60*/  LDL R5, [R1+0xff4] ;  /* 0x000ff40001057983 */ /* 0x000f220000100800 */
[----:B------:R-:W-:-:S03]  /*48d70*/  @!P4 IMAD.MOV.U32 R52, RZ, RZ, R4 ;  /* 0x000000ffff34c224 */ /* 0x000fc600078e0004 */
        /* <DEDUP_REMOVED lines=8> */
[----:B------:R-:W-:Y:S02]  /*48e00*/  PRMT R13, RZ, 0x7610, R13 ;  /* 0x00007610ff0d7816 */ /* 0x000fe4000000000d */
[----:B------:R-:W-:Y:S01]  /*48e10*/  PRMT R88, RZ, 0x7610, R88 ;  /* 0x00007610ff587816 */ /* 0x000fe20000000058 */
        /* <DEDUP_REMOVED lines=9> */
[----:B------:R-:W-:-:S06]  /*48eb0*/  PRMT R76, RZ, 0x7610, R76 ;  /* 0x00007610ff4c7816 */ /* 0x000fcc000000004c */
[----:B------:R2:W4:Y:S02]  /*48ec0*/  @!P4 LDG.E.U16 R76, desc[UR20][R84.64] ;  /* 0x00000014544cc981 */ /* 0x000524000c1e1500 */
[----:B--2---:R-:W-:Y:S02]  /*48ed0*/  @!P4 IMAD.MOV.U32 R84, RZ, RZ, R28 ;  /* 0x000000ffff54c224 */ /* 0x004fe400078e001c */
[----:B------:R-:W-:Y:S01]  /*48ee0*/  @!P4 IMAD.MOV.U32 R85, RZ, RZ, R31 ;  /* 0x000000ffff55c224 */ /* 0x000fe200078e001f */
[----:B------:R-:W2:Y:S04]  /*48ef0*/  LDL R28, [R1+0x10b8] ;  /* 0x0010b800011c7983 */ /* 0x000ea80000100800 */
[----:B------:R-:W2:Y:S01]  /*48f00*/  LDL R31, [R1+0x10b4] ;  /* 0x0010b400011f7983 */ /* 0x000ea20000100800 */
[----:B------:R-:W-:-:S02]  /*48f10*/  PRMT R18, RZ, 0x7610, R18 ;  /* 0x00007610ff127816 */ /* 0x000fc40000000012 */
[----:B------:R-:W-:Y:S02]  /*48f20*/  PRMT R10, RZ, 0x7610, R10 ;  /* 0x00007610ff0a7816 */ /* 0x000fe4000000000a */
[----:B------:R-:W-:Y:S02]  /*48f30*/  PRMT R27, RZ, 0x7610, R27 ;  /* 0x00007610ff1b7816 */ /* 0x000fe4000000001b */
[----:B------:R-:W2:Y:S04]  /*48f40*/  @!P4 LDG.E.U16 R18, desc[UR20][R54.64] ;  /* 0x000000143612c981 */ /* 0x000ea8000c1e1500 */
[----:B------:R3:W2:Y:S04]  /*48f50*/  @!P4 LDG.E.U16 R10, desc[UR20][R52.64] ;  /* 0x00000014340ac981 */ /* 0x0006a8000c1e1500 */
[----:B------:R-:W2:Y:S04]  /*48f60*/  LDL R55, [R1+0xebc] ;  /* 0x000ebc0001377983 */ /* 0x000ea80000100800 */
[----:B------:R-:W2:Y:S01]  /*48f70*/  LDL R54, [R1+0xec0] ;  /* 0x000ec00001367983 */ /* 0x000ea20000100800 */
[----:B---3--:R-:W-:-:S03]  /*48f80*/  @!P4 IMAD.MOV.U32 R53, RZ, RZ, R23 ;  /* 0x000000ffff35c224 */ /* 0x008fc600078e0017 */
        /* <DEDUP_REMOVED lines=11> */
[----:B--2---:R-:W-:Y:S02]  /*49040*/  @!P4 IMAD.MOV.U32 R52, RZ, RZ, R28 ;  /* 0x000000ffff34c224 */ /* 0x004fe400078e001c */
[----:B------:R-:W2:Y:S01]  /*49050*/  LDL R28, [R1+0x11f8] ;  /* 0x0011f800011c7983 */ /* 0x000ea20000100800 */
[----:B------:R-:W-:-:S03]  /*49060*/  @!P4 IMAD.MOV.U32 R53, RZ, RZ, R31 ;  /* 0x000000ffff35c224 */ /* 0x000fc600078e001f */
[----:B------:R-:W2:Y:S04]  /*49070*/  LDL R31, [R1+0x11f4] ;  /* 0x0011f400011f7983 */ /* 0x000ea80000100800 */
[----:B------:R-:W2:Y:S01]  /*49080*/  @!P4 LDG.E.U16 R3, desc[UR20][R52.64] ;  /* 0x000000143403c981 */ /* 0x000ea2000c1e1500 */
[----:B------:R-:W-:Y:S02]  /*49090*/  PRMT R81, RZ, 0x7610, R81 ;  /* 0x00007610ff517816 */ /* 0x000fe40000000051 */
[----:B------:R-:W-:Y:S01]  /*490a0*/  PRMT R26, RZ, 0x7610, R26 ;  /* 0x00007610ff1a7816 */ /* 0x000fe2000000001a */
[----:B------:R-:W2:Y:S04]  /*490b0*/  LDL R53, [R1+0x11b4] ;  /* 0x0011b40001357983 */ /* 0x000ea80000100800 */
[----:B------:R-:W2:Y:S01]  /*490c0*/  LDL R52, [R1+0x11b8] ;  /* 0x0011b80001347983 */ /* 0x000ea20000100800 */
[----:B------:R-:W-:-:S03]  /*490d0*/  PRMT R58, RZ, 0x7610, R58 ;  /* 0x00007610ff3a7816 */ /* 0x000fc6000000003a */
        /* <DEDUP_REMOVED lines=12> */
[----:B------:R-:W-:Y:S02]  /*491a0*/  PRMT R61, RZ, 0x7610, R61 ;  /* 0x00007610ff3d7816 */ /* 0x000fe4000000003d */
[----:B------:R-:W-:Y:S01]  /*491b0*/  PRMT R30, RZ, 0x7610, R30 ;  /* 0x00007610ff1e7816 */ /* 0x000fe2000000001e */
[----:B--2---:R0:W2:Y:S02]  /*491c0*/  @!P4 LDG.E.U16 R29, desc[UR20][R52.64] ;  /* 0x00000014341dc981 */ /* 0x0040a4000c1e1500 */
        /* <DEDUP_REMOVED lines=20> */
[----:B------:R-:W-:Y:S02]  /*49310*/  PRMT R12, RZ, 0x7610, R12 ;  /* 0x00007610ff0c7816 */ /* 0x000fe4000000000c */
[----:B------:R-:W-:Y:S02]  /*49320*/  PRMT R75, RZ, 0x7610, R75 ;  /* 0x00007610ff4b7816 */ /* 0x000fe4000000004b */
[----:B------:R-:W-:Y:S01]  /*49330*/  PRMT R73, RZ, 0x7610, R73 ;  /* 0x00007610ff497816 */ /* 0x000fe20000000049 */
[----:B--2---:R-:W-:Y:S02]  /*49340*/  @!P4 IMAD.MOV.U32 R84, RZ, RZ, R28 ;  /* 0x000000ffff54c224 */ /* 0x004fe400078e001c */
[----:B------:R-:W2:Y:S01]  /*49350*/  LDL R28, [R1+0x1140] ;  /* 0x00114000011c7983 */ /* 0x000ea20000100800 */
[----:B------:R-:W-:-:S03]  /*49360*/  @!P4 IMAD.MOV.U32 R85, RZ, RZ, R31 ;  /* 0x000000ffff55c224 */ /* 0x000fc600078e001f */
[----:B------:R-:W2:Y:S04]  /*49370*/  LDL R31, [R1+0x113c] ;  /* 0x00113c00011f7983 */ /* 0x000ea80000100800 */
[----:B------:R-:W2:Y:S04]  /*49380*/  @!P4 LDG.E.U16 R12, desc[UR20][R54.64] ;  /* 0x00000014360cc981 */ /* 0x000ea8000c1e1500 */
[----:B------:R-:W2:Y:S04]  /*49390*/  LDL R55, [R1+0x1004] ;  /* 0x0010040001377983 */ /* 0x000ea80000100800 */
[----:B------:R-:W2:Y:S04]  /*493a0*/  LDL R54, [R1+0x1008] ;  /* 0x0010080001367983 */ /* 0x000ea80000100800 */
        /* <DEDUP_REMOVED lines=10> */
[----:B------:R-:W-:Y:S02]  /*49450*/  PRMT R42, RZ, 0x7610, R42 ;  /* 0x00007610ff2a7816 */ /* 0x000fe4000000002a */
        /* <DEDUP_REMOVED lines=22> */
[----:B------:R-:W-:Y:S01]  /*495c0*/  PRMT R67, RZ, 0x7610, R67 ;  /* 0x00007610ff437816 */ /* 0x000fe20000000043 */
[----:B--2---:R-:W-:Y:S02]  /*495d0*/  @!P4 IMAD.MOV.U32 R84, RZ, RZ, R28 ;  /* 0x000000ffff54c224 */ /* 0x004fe400078e001c */
[----:B------:R-:W-:Y:S01]  /*495e0*/  @!P4 IMAD.MOV.U32 R85, RZ, RZ, R31 ;  /* 0x000000ffff55c224 */ /* 0x000fe200078e001f */
[----:B------:R-:W2:Y:S04]  /*495f0*/  LDL R28, [R1+0x1088] ;  /* 0x00108800011c7983 */ /* 0x000ea80000100800 */
        /* <DEDUP_REMOVED lines=17> */
[----:B------:R2:W4:Y:S01]  /*49710*/  @!P4 LDG.E.U16 R43, desc[UR20][R52.64] ;  /* 0x00000014342bc981 */ /* 0x000522000c1e1500 */
[----:B------:R-:W-:Y:S02]  /*49720*/  PRMT R72, RZ, 0x7610, R72 ;  /* 0x00007610ff487816 */ /* 0x000fe40000000048 */
[----:B------:R-:W-:Y:S01]  /*49730*/  PRMT R41, RZ, 0x7610, R41 ;  /* 0x00007610ff297816 */ /* 0x000fe20000000029 */
[----:B--2---:R-:W-:Y:S02]  /*49740*/  @!P4 IMAD.MOV.U32 R52, RZ, RZ, R28 ;  /* 0x000000ffff34c224 */ /* 0x004fe400078e001c */
[----:B------:R-:W2:Y:S01]  /*49750*/  LDL R28, [R1+0x11c8] ;  /* 0x0011c800011c7983 */ /* 0x000ea20000100800 */
[----:B------:R-:W-:-:S03]  /*49760*/  @!P4 IMAD.MOV.U32 R53, RZ, RZ, R31 ;  /* 0x000000ffff35c224 */ /* 0x000fc600078e001f */
[----:B------:R-:W2:Y:S04]  /*49770*/  LDL R31, [R1+0x11c4] ;  /* 0x0011c400011f7983 */ /* 0x000ea80000100800 */
[----:B------:R-:W2:Y:S01]  /*49780*/  @!P4 LDG.E.U16 R40, desc[UR20][R52.64] ;  /* 0x000000143428c981 */ /* 0x000ea2000c1e1500 */
[----:B------:R-:W-:-:S03]  /*49790*/  PRMT R38, RZ, 0x7610, R38 ;  /* 0x00007610ff267816 */ /* 0x000fc60000000026 */
        /* <DEDUP_REMOVED lines=20> */
[----:B------:R3:W2:Y:S04]  /*498e0*/  @!P4 LDG.E.U16 R37, desc[UR20][R52.64] ;  /* 0x000000143425c981 */ /* 0x0006a8000c1e1500 */
[----:B------:R-:W2:Y:S04]  /*498f0*/  LDL R31, [R1+0x127c] ;  /* 0x00127c00011f7983 */ /* 0x000ea80000100800 */
[----:B------:R-:W2:Y:S04]  /*49900*/  @!P4 LDG.E.U16 R66, desc[UR20][R54.64] ;  /* 0x000000143642c981 */ /* 0x000ea8000c1e1500 */
        /* <DEDUP_REMOVED lines=15> */
[----:B------:R2:W4:Y:S01]  /*49a00*/  @!P4 LDG.E.U16 R32, desc[UR20][R84.64] ;  /* 0x000000145420c981 */ /* 0x000522000c1e1500 */
        /* <DEDUP_REMOVED lines=16> */
[----:B------:R-:W-:Y:S02]  /*49b10*/  PRMT R11, RZ, 0x7610, R11 ;  /* 0x00007610ff0b7816 */ /* 0x000fe4000000000b */
[----:B------:R-:W-:Y:S02]  /*49b20*/  PRMT R35, RZ, 0x7610, R35 ;  /* 0x00007610ff237816 */ /* 0x000fe40000000023 */
[----:B------:R-:W-:Y:S02]  /*49b30*/  PRMT R9, RZ, 0x7610, R9 ;  /* 0x00007610ff097816 */ /* 0x000fe40000000009 */
[----:B------:R-:W-:Y:S02]  /*49b40*/  PRMT R6, RZ, 0x7610, R6 ;  /* 0x00007610ff067816 */ /* 0x000fe40000000006 */
[----:B------:R-:W-:Y:S01]  /*49b50*/  PRMT R7, RZ, 0x7610, R7 ;  /* 0x00007610ff077816 */ /* 0x000fe20000000007 */
[----:B------:R-:W4:Y:S01]  /*49b60*/  @!P4 LDG.E.U16 R35, desc[UR20][R84.64] ;  /* 0x000000145423c981 */ /* 0x000f22000c1e1500 */
[----:B------:R-:W-:-:S03]  /*49b70*/  PRMT R93, RZ, 0x7610, R93 ;  /* 0x00007610ff5d7816 */ /* 0x000fc6000000005d */
[----:B------:R-:W4:Y:S04]  /*49b80*/  @!P4 LDG.E.U16 R9, desc[UR20][R52.64] ;  /* 0x000000143409c981 */ /* 0x000f28000c1e1500 */
[----:B------:R-:W4:Y:S04]  /*49b90*/  LDL R84, [R1+0x120c] ;  /* 0x00120c0001547983 */ /* 0x000f280000100800 */
[----:B------:R-:W4:Y:S04]  /*49ba0*/  LDL R52, [R1+0x11cc] ;  /* 0x0011cc0001347983 */ /* 0x000f280000100800 */
[----:B--2---:R0:W2:Y:S02]  /*49bb0*/  @!P4 LDG.E.U16 R11, desc[UR20][R54.64] ;  /* 0x00000014360bc981 */ /* 0x0040a4000c1e1500 */
[----:B0-----:R-:W-:Y:S01]  /*49bc0*/  @!P4 IMAD.MOV.U32 R54, RZ, RZ, R28 ;  /* 0x000000ffff36c224 */ /* 0x001fe200078e001c */
[----:B------:R-:W-:Y:S01]  /*49bd0*/  @!P4 MOV R55, R31 ;  /* 0x0000001f0037c202 */ /* 0x000fe20000000f00 */
[----:B------:R-:W2:Y:S04]  /*49be0*/  LDL R28, [R1+0xac8] ;  /* 0x000ac800011c7983 */ /* 0x000ea80000100800 */
[----:B------:R0:W2:Y:S04]  /*49bf0*/  @!P4 LDG.E.U16 R6, desc[UR20][R54.64] ;  /* 0x000000143606c981 */ /* 0x0000a8000c1e1500 */
[----:B------:R-:W2:Y:S04]  /*49c00*/  LDL R31, [R1+0x11d0] ;  /* 0x0011d000011f7983 */ /* 0x000ea80000100800 */
[----:B------:R-:W2:Y:S04]  /*49c10*/  LDL R55, [R1+0x1210] ;  /* 0x0012100001377983 */ /* 0x000ea80000100800 */
[----:B------:R-:W0:Y:S04]  /*49c20*/  LDL R54, [R1+0xac4] ;  /* 0x000ac40001367983 */ /* 0x000e280000100800 */
[----:B---3--:R-:W3:Y:S04]  /*49c30*/  @!P4 LDG.E.U16 R7, desc[UR20][R22.64] ;  /* 0x000000141607c981 */ /* 0x008ee8000c1e1500 */
[----:B------:R-:W3:Y:S04]  /*49c40*/  LDL R23, [R1+0xabc] ;  /* 0x000abc0001177983 */ /* 0x000ee80000100800 */
[----:B------:R-:W3:Y:S04]  /*49c50*/  LDL R22, [R1+0xac0] ;  /* 0x000ac00001167983 */ /* 0x000ee80000100800 */
[----:B----4-:R1:W4:Y:S04]  /*49c60*/  @!P4 LDG.E.U16 R93, desc[UR20][R4.64] ;  /* 0x00000014045dc981 */ /* 0x010328000c1e1500 */
[----:B------:R-:W1:Y:S04]  /*49c70*/  LDL.LU.64 R4, [R1+0x1ae0] ;  /* 0x001ae00001047983 */ /* 0x000e680000300a00 */
[----:B------:R-:W3:Y:S01]  /*49c80*/  LDL.LU R63, [R1+0x874] ;  /* 0x00087400013f7983 */ /* 0x000ee20000300800 */
[----:B------:R-:W-:-:S02]  /*49c90*/  PRMT R90, RZ, 0x7610, R90 ;  /* 0x00007610ff5a7816 */ /* 0x000fc4000000005a */
[----:B------:R-:W-:Y:S01]  /*49ca0*/  PRMT R92, RZ, 0x7610, R92 ;  /* 0x00007610ff5c7816 */ /* 0x000fe2000000005c */
[----:B------:R-:W-:Y:S02]  /*49cb0*/  @!P4 IMAD.MOV.U32 R85, RZ, RZ, R84 ;  /* 0x000000ffff55c224 */ /* 0x000fe400078e0054 */
[----:B------:R-:W-:Y:S01]  /*49cc0*/  @!P4 IMAD.MOV.U32 R53, RZ, RZ, R52 ;  /* 0x000000ffff35c224 */ /* 0x000fe200078e0034 */
[----:B------:R-:W-:-:S06]  /*49cd0*/  PRMT R91, RZ, 0x7610, R91 ;  /* 0x00007610ff5b7816 */ /* 0x000fcc000000005b */
[----:B------:R-:W4:Y:S01]  /*49ce0*/  @!P4 LDG.E.U16 R91, desc[UR20][R86.64] ;  /* 0x00000014565bc981 */ /* 0x000f22000c1e1500 */
[----:B--2---:R-:W-:-:S03]  /*49cf0*/  @!P4 IMAD.MOV.U32 R52, RZ, RZ, R31 ;  /* 0x000000ffff34c224 */ /* 0x004fc600078e001f */
[----:B------:R-:W2:Y:S01]  /*49d00*/  LDL.LU R31, [R1+0x868] ;  /* 0x00086800011f7983 */ /* 0x000ea20000300800 */
[----:B------:R-:W-:-:S03]  /*49d10*/  @!P4 IMAD.MOV.U32 R84, RZ, RZ, R55 ;  /* 0x000000ffff54c224 */ /* 0x000fc600078e0037 */
[----:B------:R-:W2:Y:S01]  /*49d20*/  @!P4 LDG.E.U16 R90, desc[UR20][R52.64] ;  /* 0x00000014345ac981 */ /* 0x000ea2000c1e1500 */
[----:B0-----:R-:W-:Y:S02]  /*49d30*/  @!P4 IMAD.MOV.U32 R55, RZ, RZ, R54 ;  /* 0x000000ffff37c224 */ /* 0x001fe400078e0036 */
[----:B------:R-:W-:Y:S01]  /*49d40*/  @!P4 IMAD.MOV.U32 R54, RZ, RZ, R28 ;  /* 0x000000ffff36c224 */ /* 0x000fe200078e001c */
[C---:B------:R-:W-:Y:S01]  /*49d50*/  LOP3.LUT R28, R2.reuse, 0x40, RZ, 0x3c, !PT ;  /* 0x00000040021c7812 */ /* 0x040fe200078e3cff */
[----:B------:R-:W4:Y:S04]  /*49d60*/  LDL.LU.64 R52, [R1+0x1ad8] ;  /* 0x001ad80001347983 */ /* 0x000f280000300a00 */
[----:B------:R-:W4:Y:S04]  /*49d70*/  @!P4 LDG.E.U16 R92, desc[UR20][R54.64] ;  /* 0x00000014365cc981 */ /* 0x000f28000c1e1500 */
        /* <DEDUP_REMOVED lines=14> */
[----:B------:R1:W-:Y:S01]  /*49e60*/  STS.U16 [R28+UR4+0x37a00], R30 ;  /* 0x037a001e1c007988 */ /* 0x0003e20008000404 */
[----:B0-----:R-:W-:-:S03]  /*49e70*/  LOP3.LUT R64, R2, 0x50, RZ, 0x3c, !PT ;  /* 0x0000005002407812 */ /* 0x001fc600078e3cff */
[----:B------:R0:W-:Y:S01]  /*49e80*/  STS.U16 [R28+UR4+0x37e00], R60 ;  /* 0x037e003c1c007988 */ /* 0x0001e20008000404 */
[----:B-1----:R-:W-:Y:S02]  /*49e90*/  PRMT R5, RZ, 0x7610, R5 ;  /* 0x00007610ff057816 */ /* 0x002fe40000000005 */
[----:B------:R-:W-:-:S04]  /*49ea0*/  PRMT R4, RZ, 0x7610, R4 ;  /* 0x00007610ff047816 */ /* 0x000fc80000000004 */
[----:B------:R-:W4:Y:S04]  /*49eb0*/  @!P4 LDG.E.U16 R5, desc[UR20][R84.64] ;  /* 0x000000145405c981 */ /* 0x000f28000c1e1500 */
[----:B---3--:R-:W3:Y:S04]  /*49ec0*/  @!P4 LDG.E.U16 R4, desc[UR20][R22.64] ;  /* 0x000000141604c981 */ /* 0x008ee8000c1e1500 */
[----:B------:R-:W3:Y:S04]  /*49ed0*/  LDL.LU.64 R84, [R1+0x1ad0] ;  /* 0x001ad00001547983 */ /* 0x000ee80000300a00 */
[----:B------:R-:W3:Y:S04]  /*49ee0*/  LDL.LU.64 R22, [R1+0x1ac8] ;  /* 0x001ac80001167983 */ /* 0x000ee80000300a00 */
[----:B------:R-:W3:Y:S04]  /*49ef0*/  LDL.LU.64 R54, [R1+0x1ac0] ;  /* 0x001ac00001367983 */ /* 0x000ee80000300a00 */
[----:B------:R-:W3:Y:S04]  /*49f00*/  LDL.LU.64 R86, [R1+0x1ab8] ;  /* 0x001ab80001567983 */ /* 0x000ee80000300a00 */
        /* <DEDUP_REMOVED lines=16> */
[----:B------:R0:W-:Y:S04]  /*4a010*/  STS.U16 [R64+UR4+0x30280], R63 ;  /* 0x0302803f40007988 */ /* 0x0001e80008000404 */
[----:B0-----:R-:W3:Y:S04]  /*4a020*/  LDL.LU R63, [R1+0x1a74] ;  /* 0x001a7400013f7983 */ /* 0x001ee80000300800 */
[----:B--2---:R0:W-:Y:S04]  /*4a030*/  STS.U16 [R64+UR4+0x30680], R31 ;  /* 0x0306801f40007988 */ /* 0x0041e80008000404 */
[----:B0-----:R-:W2:Y:S04]  /*4a040*/  LDL.LU R31, [R1+0x1a70] ;  /* 0x001a7000011f7983 */ /* 0x001ea80000300800 */
        /* <DEDUP_REMOVED lines=9> */
[----:B------:R1:W-:Y:S04]  /*4a0e0*/  STS.U16 [R64+UR4+0x32280], R86 ;  /* 0x0322805640007988 */ /* 0x0003e80008000404 */
[----:B------:R1:W-:Y:S04]  /*4a0f0*/  STS.U16 [R64+UR4+0x32680], R87 ;  /* 0x0326805740007988 */ /* 0x0003e80008000404 */
[----:B0-----:R0:W5:Y:S04]  /*4a100*/  LDL.LU R3, [R1+0x1a60] ;  /* 0x001a600001037983 */ /* 0x0011680000300800 */
[----:B------:R0:W-:Y:S04]  /*4a110*/  STS.U16 [R64+UR4+0x32a80], R84 ;  /* 0x032a805440007988 */ /* 0x0001e80008000404 */
[----:B-1----:R1:W5:Y:S04]  /*4a120*/  LDL.LU R88, [R1+0x1a5c] ;  /* 0x001a5c0001587983 */ /* 0x0023680000300800 */
[----:B------:R0:W-:Y:S04]  /*4a130*/  STS.U16 [R64+UR4+0x32e80], R85 ;  /* 0x032e805540007988 */ /* 0x0001e80008000404 */
[----:B------:R1:W5:Y:S04]  /*4a140*/  LDL.LU R89, [R1+0x1a58] ;  /* 0x001a580001597983 */ /* 0x0003680000300800 */
[----:B------:R0:W-:Y:S04]  /*4a150*/  STS.U16 [R64+UR4+0x33280], R82 ;  /* 0x0332805240007988 */ /* 0x0001e80008000404 */
[----:B------:R1:W5:Y:S04]  /*4a160*/  LDL.LU R86, [R1+0x1a54] ;  /* 0x001a540001567983 */ /* 0x0003680000300800 */
[----:B------:R0:W-:Y:S04]  /*4a170*/  STS.U16 [R64+UR4+0x33680], R83 ;  /* 0x0336805340007988 */ /* 0x0001e80008000404 */
[----:B------:R1:W5:Y:S04]  /*4a180*/  LDL.LU R87, [R1+0x1a50] ;  /* 0x001a500001577983 */ /* 0x0003680000300800 */
[----:B------:R1:W-:Y:S04]  /*4a190*/  STS.U16 [R64+UR4+0x33a80], R80 ;  /* 0x033a805040007988 */ /* 0x0003e80008000404 */
[----:B0-----:R0:W5:Y:S04]  /*4a1a0*/  LDL.LU R84, [R1+0x1a4c] ;  /* 0x001a4c0001547983 */ /* 0x0011680000300800 */
[----:B------:R0:W-:Y:S04]  /*4a1b0*/  STS.U16 [R64+UR4+0x33e80], R81 ;  /* 0x033e805140007988 */ /* 0x0001e80008000404 */
[----:B------:R0:W5:Y:S04]  /*4a1c0*/  LDL.LU R85, [R1+0x1a48] ;  /* 0x001a480001557983 */ /* 0x0001680000300800 */
[----:B------:R0:W-:Y:S04]  /*4a1d0*/  STS.U16 [R64+UR4+0x34280], R78 ;  /* 0x0342804e40007988 */ /* 0x0001e80008000404 */
[----:B------:R0:W5:Y:S04]  /*4a1e0*/  LDL.LU R82, [R1+0x1a44] ;  /* 0x001a440001527983 */ /* 0x0001680000300800 */
[----:B------:R0:W-:Y:S04]  /*4a1f0*/  STS.U16 [R64+UR4+0x34680], R79 ;  /* 0x0346804f40007988 */ /* 0x0001e80008000404 */
[----:B------:R0:W5:Y:S04]  /*4a200*/  LDL.LU R83, [R1+0x1a40] ;  /* 0x001a400001537983 */ /* 0x0001680000300800 */
[----:B------:R0:W-:Y:S04]  /*4a210*/  STS.U16 [R64+UR4+0x34a80], R76 ;  /* 0x034a804c40007988 */ /* 0x0001e80008000404 */
[----:B-1----:R1:W5:Y:S04]  /*4a220*/  LDL.LU R80, [R1+0x1a3c] ;  /* 0x001a3c0001507983 */ /* 0x0023680000300800 */
        /* <DEDUP_REMOVED lines=14> */
[----:B------:R-:W-:Y:S04]  /*4a310*/  STS.U16 [R64+UR4+0x36a80], R68 ;  /* 0x036a804440007988 */ /* 0x000fe80008000404 */
[----:B------:R0:W5:Y:S04]  /*4a320*/  LDL.LU R72, [R1+0x1a1c] ;  /* 0x001a1c0001487983 */ /* 0x0001680000300800 */
[----:B------:R-:W-:Y:S04]  /*4a330*/  STS.U16 [R64+UR4+0x36e80], R69 ;  /* 0x036e804540007988 */ /* 0x000fe80008000404 */
[----:B------:R0:W5:Y:S04]  /*4a340*/  LDL.LU R73, [R1+0x1a18] ;  /* 0x001a180001497983 */ /* 0x0001680000300800 */
[----:B------:R4:W-:Y:S04]  /*4a350*/  STS.U16 [R64+UR4+0x37280], R32 ;  /* 0x0372802040007988 */ /* 0x0009e80008000404 */
[----:B-1----:R1:W5:Y:S04]  /*4a360*/  LDL.LU R70, [R1+0x1a14] ;  /* 0x001a140001467983 */ /* 0x0023680000300800 */
[----:B0-----:R1:W5:Y:S01]  /*4a370*/  LDL.LU R71, [R1+0x1a10] ;  /* 0x001a100001477983 */ /* 0x0013620000300800 */
[----:B----4-:R-:W-:-:S03]  /*4a380*/  LOP3.LUT R32, R2, 0x60, RZ, 0x3c, !PT ;  /* 0x0000006002207812 */ /* 0x010fc600078e3cff */
[----:B------:R1:W5:Y:S04]  /*4a390*/  LDL.LU R68, [R1+0x1a0c] ;  /* 0x001a0c0001447983 */ /* 0x0003680000300800 */
[----:B------:R0:W-:Y:S04]  /*4a3a0*/  STS.U16 [R64+UR4+0x37680], R66 ;  /* 0x0376804240007988 */ /* 0x0001e80008000404 */
[----:B------:R1:W5:Y:S04]  /*4a3b0*/  LDL.LU R69, [R1+0x1a08] ;  /* 0x001a080001457983 */ /* 0x0003680000300800 */
[----:B------:R4:W-:Y:S04]  /*4a3c0*/  STS.U16 [R64+UR4+0x37a80], R67 ;  /* 0x037a804340007988 */ /* 0x0009e80008000404 */
[----:B0-----:R1:W5:Y:S04]  /*4a3d0*/  LDL.LU R66, [R1+0x1a04] ;  /* 0x001a040001427983 */ /* 0x0013680000300800 */
[----:B------:R0:W-:Y:S04]  /*4a3e0*/  STS.U16 [R64+UR4+0x37e80], R65 ;  /* 0x037e804140007988 */ /* 0x0001e80008000404 */
[----:B----4-:R1:W5:Y:S04]  /*4a3f0*/  LDL.LU R67, [R1+0x1a00] ;  /* 0x001a000001437983 */ /* 0x0103680000300800 */
[----:B0-----:R1:W5:Y:S04]  /*4a400*/  LDL.LU R64, [R1+0x19fc] ;  /* 0x0019fc0001407983 */ /* 0x0013680000300800 */
[----:B------:R1:W5:Y:S04]  /*4a410*/  LDL.LU R65, [R1+0x19f8] ;  /* 0x0019f80001417983 */ /* 0x0003680000300800 */
[----:B---3--:R0:W-:Y:S04]  /*4a420*/  STS.U16 [R32+UR4+0x30300], R62 ;  /* 0x0303003e20007988 */ /* 0x0081e80008000404 */
[----:B--2---:R2:W-:Y:S04]  /*4a430*/  STS.U16 [R32+UR4+0x30700], R63 ;  /* 0x0307003f20007988 */ /* 0x0045e80008000404 */
[----:B------:R3:W-:Y:S04]  /*4a440*/  STS.U16 [R32+UR4+0x30b00], R60 ;  /* 0x030b003c20007988 */ /* 0x0007e80008000404 */
[----:B0-----:R1:W5:Y:S04]  /*4a450*/  LDL.LU R62, [R1+0x19f4] ;  /* 0x0019f400013e7983 */ /* 0x0013680000300800 */
[----:B------:R0:W-:Y:S04]  /*4a460*/  STS.U16 [R32+UR4+0x30f00], R61 ;  /* 0x030f003d20007988 */ /* 0x0001e80008000404 */
[----:B--2---:R1:W5:Y:S04]  /*4a470*/  LDL.LU R63, [R1+0x19f0] ;  /* 0x0019f000013f7983 */ /* 0x0043680000300800 */
[----:B------:R2:W-:Y:S04]  /*4a480*/  STS.U16 [R32+UR4+0x31300], R58 ;  /* 0x0313003a20007988 */ /* 0x0005e80008000404 */
[----:B---3--:R1:W5:Y:S04]  /*4a490*/  LDL.LU R60, [R1+0x19ec] ;  /* 0x0019ec00013c7983 */ /* 0x0083680000300800 */
        /* <DEDUP_REMOVED lines=48> */
[----:B0-----:R1:W5:Y:S01]  /*4a7a0*/  LDL.LU R37, [R1+0x1988] ;  /* 0x0019880001257983 */ /* 0x0013620000300800 */
[----:B--2---:R-:W-:-:S03]  /*4a7b0*/  LOP3.LUT R0, R2, 0x70, RZ, 0x3c, !PT ;  /* 0x0000007002007812 */ /* 0x004fc600078e3cff */
[----:B------:R0:W-:Y:S04]  /*4a7c0*/  STS.U16 [R32+UR4+0x37700], R34 ;  /* 0x0377002220007988 */ /* 0x0001e80008000404 */
[----:B------:R2:W-:Y:S04]  /*4a7d0*/  STS.U16 [R32+UR4+0x37b00], R35 ;  /* 0x037b002320007988 */ /* 0x0005e80008000404 */
[----:B------:R3:W-:Y:S04]  /*4a7e0*/  STS.U16 [R32+UR4+0x37f00], R33 ;  /* 0x037f002120007988 */ /* 0x0007e80008000404 */
[----:B0-----:R1:W5:Y:S04]  /*4a7f0*/  LDL.LU R34, [R1+0x1984] ;  /* 0x0019840001227983 */ /* 0x0013680000300800 */
[----:B--2---:R1:W5:Y:S04]  /*4a800*/  LDL.LU R35, [R1+0x1980] ;  /* 0x0019800001237983 */ /* 0x0043680000300800 */
[----:B---3--:R1:W5:Y:S04]  /*4a810*/  LDL.LU R32, [R1+0x197c] ;  /* 0x00197c0001207983 */ /* 0x0083680000300800 */
[----:B------:R1:W5:Y:S04]  /*4a820*/  LDL.LU R33, [R1+0x1978] ;  /* 0x0019780001217983 */ /* 0x0003680000300800 */
[----:B------:R0:W-:Y:S04]  /*4a830*/  STS.U16 [R0+UR4+0x30380], R30 ;  /* 0x0303801e00007988 */ /* 0x0001e80008000404 */
[----:B------:R2:W-:Y:S04]  /*4a840*/  STS.U16 [R0+UR4+0x30780], R31 ;  /* 0x0307801f00007988 */ /* 0x0005e80008000404 */
[----:B------:R3:W-:Y:S04]  /*4a850*/  STS.U16 [R0+UR4+0x30b80], R28 ;  /* 0x030b801c00007988 */ /* 0x0007e80008000404 */
[----:B0-----:R1:W5:Y:S04]  /*4a860*/  LDL.LU R30, [R1+0x1974] ;  /* 0x00197400011e7983 */ /* 0x0013680000300800 */
[----:B--2---:R1:W5:Y:S04]  /*4a870*/  LDL.LU R31, [R1+0x1970] ;  /* 0x00197000011f7983 */ /* 0x0043680000300800 */
[----:B---3--:R1:W5:Y:S04]  /*4a880*/  LDL.LU R28, [R1+0x196c] ;  /* 0x00196c00011c7983 */ /* 0x0083680000300800 */
        /* <DEDUP_REMOVED lines=55> */
[----:B0-----:R1:W5:Y:S01]  /*4ac00*/  LDL.LU R0, [R1+0x18fc] ;  /* 0x0018fc0001007983 */ /* 0x0013620000300800 */
[----:B------:R-:W-:-:S05]  /*4ac10*/  LOP3.LUT R92, R2, 0x70, RZ, 0x3c, !PT ;  /* 0x00000070025c7812 */ /* 0x000fca00078e3cff */
[----:B------:R1:W-:Y:S01]  /*4ac20*/  STS.U16 [R92+UR4+0x37f80], R91 ;  /* 0x037f805b5c007988 */ /* 0x0003e20008000404 */
[----:B------:R0:W-:Y:S06]  /*4ac30*/  MEMBAR.ALL.CTA ;  /* 0x0000000000007992 */ /* 0x0001ec0000008000 */
[----:B0-----:R-:W0:Y:S01]  /*4ac40*/  FENCE.VIEW.ASYNC.S ;  /* 0x00000000000073c6 */ /* 0x001e220000000000 */
[----:B------:R-:W-:-:S04]  /*4ac50*/  ULEA UR8, UR9, UR4, 0x3 ;  /* 0x0000000409087291 */ /* 0x000fc8000f8e18ff */
[----:B------:R-:W-:Y:S01]  /*4ac60*/  UIADD3 UR8, UPT, UPT, UR8, 0x40000, URZ ;  /* 0x0004000008087890 */ /* 0x000fe2000fffe0ff */
[----:B0-----:R-:W-:Y:S06]  /*4ac70*/  BAR.SYNC.DEFER_BLOCKING 0x0 ;  /* 0x0000000000007b1d */ /* 0x001fec0000010000 */
[----:B-1----:R-:W-:Y:S05]  /*4ac80*/  @P0 BRA `(.L_x_9) ;  /* 0x0000000000bc0947 */ /* 0x002fea0003800000 */
[----:B------:R-:W-:Y:S01]  /*4ac90*/  UMOV UR68, 0x0 ;  /* 0x0000000000447882 */ /* 0x000fe20000000000 */
        /* <DEDUP_REMOVED lines=9> */
[----:B------:R-:W-:Y:S01]  /*4ad30*/  UTCHMMA gdesc[UR12], gdesc[UR16], tmem[UR5], tmem[UR70], idesc[UR71], UPT ;  /* 0x00ff46100c0075ea */ /* 0x000fe2000b800005 */
[----:B------:R-:W-:Y:S01]  /*4ad40*/  UMOV UR62, 0x0 ;  /* 0x00000000003e7882 */ /* 0x000fe20000000000 */
[----:B------:R-:W-:Y:S01]  /*4ad50*/  UMOV UR63, 0x8408490 ;  /* 0x08408490003f7882 */ /* 0x000fe20000000000 */
[----:B------:R-:W-:-:S02]  /*4ad60*/  UIADD3 UR76, UPT, UPT, UR5, 0x100, URZ ;  /* 0x00000100054c7890 */ /* 0x000fc4000fffe0ff */
[----:B------:R-:W-:Y:S01]  /*4ad70*/  UTCHMMA gdesc[UR18], gdesc[UR22], tmem[UR5], tmem[UR60], idesc[UR61], UPT ;  /* 0x00ff3c16120075ea */ /* 0x000fe2000b800005 */
[----:B------:R-:W-:Y:S01]  /*4ad80*/  UMOV UR64, 0x0 ;  /* 0x0000000000407882 */ /* 0x000fe20000000000 */
[----:B------:R-:W-:Y:S01]  /*4ad90*/  UMOV UR65, 0x8408490 ;  /* 0x0840849000417882 */ /* 0x000fe20000000000 */
[----:B------:R-:W-:Y:S02]  /*4ada0*/  UIADD3 UR77, UPT, UPT, UR5, 0x100, URZ ;  /* 0x00000100054d7890 */ /* 0x000fe4000fffe0ff */
[----:B------:R1:W-:Y:S01]  /*4adb0*/  UTCHMMA gdesc[UR24], gdesc[UR26], tmem[UR5], tmem[UR72], idesc[UR73], UPT ;  /* 0x00ff481a180075ea */ /* 0x0003e2000b800005 */
[----:B------:R-:W-:Y:S01]  /*4adc0*/  UMOV UR74, 0x0 ;  /* 0x00000000004a7882 */ /* 0x000fe20000000000 */
[----:B------:R-:W-:Y:S01]  /*4add0*/  UMOV UR75, 0x8408490 ;  /* 0x08408490004b7882 */ /* 0x000fe20000000000 */
[----:B0-----:R-:W-:Y:S02]  /*4ade0*/  UIADD3 UR15, UPT, UPT, UR5, 0x100, URZ ;  /* 0x00000100050f7890 */ /* 0x001fe4000fffe0ff */
[----:B------:R-:W-:Y:S01]  /*4adf0*/  UTCHMMA gdesc[UR28], gdesc[UR30], tmem[UR5], tmem[UR62], idesc[UR63], UPT ;  /* 0x00ff3e1e1c0075ea */ /* 0x000fe2000b800005 */
[----:B------:R-:W-:Y:S01]  /*4ae00*/  UTCHMMA gdesc[UR32], gdesc[UR34], tmem[UR5], tmem[UR64], idesc[UR65], UPT ;  /* 0x00ff4022200075ea */ /* 0x000fe2000b800005 */
[----:B------:R0:W-:Y:S01]  /*4ae10*/  UTCHMMA gdesc[UR36], gdesc[UR38], tmem[UR5], tmem[UR74], idesc[UR75], UPT ;  /* 0x00ff4a26240075ea */ /* 0x0001e2000b800005 */
[----:B------:R-:W-:Y:S01]  /*4ae20*/  UMOV UR66, 0x0 ;  /* 0x0000000000427882 */ /* 0x000fe20000000000 */
[----:B------:R-:W-:Y:S01]  /*4ae30*/  UMOV UR67, 0x8408490 ;  /* 0x0840849000437882 */ /* 0x000fe20000000000 */
[----:B-1----:R-:W-:-:S02]  /*4ae40*/  UIADD3 UR72, UPT, UPT, UR5, 0x100, URZ ;  /* 0x0000010005487890 */ /* 0x002fc4000fffe0ff */
[----:B------:R-:W-:Y:S01]  /*4ae50*/  UTCHMMA gdesc[UR40], gdesc[UR42], tmem[UR5], tmem[UR66], idesc[UR67], UPT ;  /* 0x00ff422a280075ea */ /* 0x000fe2000b800005 */
[----:B------:R-:W-:Y:S01]  /*4ae60*/  UIADD3 UR73, UPT, UPT, UR5, 0x100, URZ ;  /* 0x0000010005497890 */ /* 0x000fe2000fffe0ff */
[----:B------:R-:W-:Y:S01]  /*4ae70*/  UTCHMMA gdesc[UR44], gdesc[UR10], tmem[UR76], tmem[UR68], idesc[UR69], UPT ;  /* 0x00ff440a2c0075ea */ /* 0x000fe2000b80004c */
[----:B------:R1:W-:Y:S01]  /*4ae80*/  UTCHMMA gdesc[UR46], gdesc[UR16], tmem[UR77], tmem[UR70], idesc[UR71], UPT ;  /* 0x00ff46102e0075ea */ /* 0x0003e2000b80004d */
[----:B------:R2:W-:Y:S01]  /*4ae90*/  UTCHMMA gdesc[UR48], gdesc[UR22], tmem[UR15], tmem[UR60], idesc[UR61], UPT ;  /* 0x00ff3c16300075ea */ /* 0x0005e2000b80000f */
[----:B0-----:R-:W-:Y:S02]  /*4aea0*/  UIADD3 UR74, UPT, UPT, UR5, 0x100, URZ ;  /* 0x00000100054a7890 */ /* 0x001fe4000fffe0ff */
[----:B------:R-:W-:Y:S01]  /*4aeb0*/  UIADD3 UR75, UPT, UPT, UR5, 0x100, URZ ;  /* 0x00000100054b7890 */ /* 0x000fe2000fffe0ff */
[----:B------:R2:W-:Y:S02]  /*4aec0*/  UTCHMMA gdesc[UR50], gdesc[UR26], tmem[UR72], tmem[UR62], idesc[UR63], UPT ;  /* 0x00ff3e1a320075ea */ /* 0x0005e4000b800048 */
[----:B------:R2:W-:Y:S01]  /*4aed0*/  UTCHMMA gdesc[UR52], gdesc[UR30], tmem[UR73], tmem[UR64], idesc[UR65], UPT ;  /* 0x00ff401e340075ea */ /* 0x0005e2000b800049 */
[----:B-1----:R-:W-:Y:S01]  /*4aee0*/  UMOV UR70, UR8 ;  /* 0x0000000800467c82 */ /* 0x002fe20008000000 */
[----:B------:R-:W-:-:S02]  /*4aef0*/  UMOV UR71, URZ ;  /* 0x000000ff00477c82 */ /* 0x000fc40008000000 */
[----:B------:R2:W-:Y:S01]  /*4af00*/  UTCHMMA gdesc[UR54], gdesc[UR34], tmem[UR74], tmem[UR66], idesc[UR67], UPT ;  /* 0x00ff4222360075ea */ /* 0x0005e2000b80004a */
[----:B------:R-:W-:Y:S01]  /*4af10*/  UMOV UR77, UR70 ;  /* 0x00000046004d7c82 */ /* 0x000fe20008000000 */
[----:B------:R-:W-:Y:S01]  /*4af20*/  UMOV UR70, 0x0 ;  /* 0x0000000000467882 */ /* 0x000fe20000000000 */
[----:B------:R-:W-:Y:S01]  /*4af30*/  UMOV UR71, 0x8408490 ;  /* 0x0840849000477882 */ /* 0x000fe20000000000 */
[----:B------:R2:W-:Y:S01]  /*4af40*/  UTCHMMA gdesc[UR56], gdesc[UR38], tmem[UR75], tmem[UR68], idesc[UR69], UPT ;  /* 0x00ff4426380075ea */ /* 0x0005e2000b80004b */
[----:B------:R2:W-:Y:S01]  /*4af50*/  UTCHMMA gdesc[UR58], gdesc[UR42], tmem[UR76], tmem[UR70], idesc[UR71], UPT ;  /* 0x00ff462a3a0075ea */ /* 0x0005e2000b80004c */
[----:B------:R2:W-:Y:S01]  /*4af60*/  UTCBAR [UR77], URZ ;  /* 0x000000ff4d0073e9 */ /* 0x0005e200080000ff */
[----:B------:R-:W-:Y:S01]  /*4af70*/  NOP ;  /* 0x0000000000007918 */ /* 0x000fe20000000000 */
.L_x_9:
[----:B------:R-:W3:Y:S04]  /*4af80*/  LDL R92, [R1+0x1568] ;  /* 0x00156800015c7983 */ /* 0x000ee80000100800 */
[----:B------:R-:W3:Y:S01]  /*4af90*/  LDL R91, [R1+0xa58] ;  /* 0x000a5800015b7983 */ /* 0x000ee20000100800 */
[----:B------:R-:W-:Y:S01]  /*4afa0*/  UIADD3 UR9, UPT, UPT, UR9, 0x1, URZ ;  /* 0x0000000109097890 */ /* 0x000fe2000fffe0ff */
[----:B--2---:R-:W-:-:S03]  /*4afb0*/  UMOV UR60, UR7 ;  /* 0x00000007003c7c82 */ /* 0x004fc60008000000 */
[----:B------:R-:W-:-:S04]  /*4afc0*/  UISETP.GT.AND UP1, UPT, UR9, 0x1, UPT ;  /* 0x000000010900788c */ /* 0x000fc8000bf24270 */
[----:B------:R-:W-:Y:S02]  /*4afd0*/  USEL UR15, URZ, 0x1, !UP1 ;  /* 0x00000001ff0f7887 */ /* 0x000fe4000c800000 */
[----:B------:R-:W-:Y:S02]  /*4afe0*/  USEL UR9, UR9, URZ, !UP1 ;  /* 0x000000ff09097287 */ /* 0x000fe4000c800000 */
[----:B------:R-:W-:-:S07]  /*4aff0*/  ULOP3.LUT UR15, UR7, UR15, URZ, 0x3c, !UPT ;  /* 0x0000000f070f7292 */ /* 0x000fce000f8e3cff */
[----:B------:R-:W-:Y:S01]  /*4b000*/  UMOV UR7, UR15 ;  /* 0x0000000f00077c82 */ /* 0x000fe20008000000 */
[----:B---3--:R-:W-:-:S13]  /*4b010*/  ISETP.NE.U32.AND P2, PT, R91, R92, PT ;  /* 0x0000005c5b00720c */ /* 0x008fda0003f45070 */
[----:B------:R-:W-:Y:S05]  /*4b020*/  @P2 BRA `(.L_x_10) ;  /* 0xfffffddc00f82947 */ /* 0x000fea000383ffff */
.L_x_7:
[----:B------:R-:W0:Y:S01]  /*4b030*/  LDC R91, c[0x0][0x3a0] ;  /* 0x0000e800ff5b7b82 */ /* 0x000e220000000800 */
[----:B------:R-:W2:Y:S01]  /*4b040*/  LDCU.64 UR30, c[0x0][0x398] ;  /* 0x00007300ff1e77ac */ /* 0x000ea20008000a00 */
[----:B0-----:R-:W-:Y:S02]  /*4b050*/  VIADD R92, R91, 0x7f ;  /* 0x0000007f5b5c7836 */ /* 0x001fe40000000000 */
[----:B------:R-:W2:Y:S03]  /*4b060*/  LDL.LU R91, [R1+0x1570] ;  /* 0x00157000015b7983 */ /* 0x000ea60000300800 */
[----:B------:R-:W-:Y:S02]  /*4b070*/  ISETP.GE.AND P0, PT, R92, 0x80, PT ;  /* 0x000000805c00780c */ /* 0x000fe40003f06270 */
[----:B--2---:R-:W-:-:S11]  /*4b080*/  ISETP.GE.AND P3, PT, R91, UR31, PT ;  /* 0x0000001f5b007c0c */ /* 0x004fd6000bf66270 */
[----:B------:R-:W-:Y:S05]  /*4b090*/  @!P0 BRA `(.L_x_11) ;  /* 0x0000000000108947 */ /* 0x000fea0003800000 */
[----:B------:R-:W-:-:S06]  /*4b0a0*/  USHF.L.U32 UR60, UR60, 0x1f, URZ ;  /* 0x0000001f3c3c7899 */ /* 0x000fcc00080006ff */
[----:B-----5:R-:W-:-:S04]  /*4b0b0*/  IMAD.U32 R0, RZ, RZ, UR60 ;  /* 0x0000003cff007e24 */ /* 0x020fc8000f8e00ff */
[----:B------:R-:W0:Y:S02]  /*4b0c0*/  SYNCS.PHASECHK.TRANS64.TRYWAIT P0, [UR8], R0 ;  /* 0x00000000ff0075a7 */ /* 0x000e240008001108 */
[----:B0-----:R-:W-:Y:S05]  /*4b0d0*/  @!P0 BRA `(.L_x_12) ;  /* 0x0000012c004c8947 */ /* 0x001fea0003800000 */
.L_x_11:
[----:B------:R-:W-:Y:S06]  /*4b0e0*/  BAR.SYNC.DEFER_BLOCKING 0x0 ;  /* 0x0000000000007b1d */ /* 0x000fec0000010000 */
[----:B------:R-:W0:Y:S01]  /*4b0f0*/  LDCU.128 UR8, c[0x0][0x390] ;  /* 0x00007200ff0877ac */ /* 0x000e220008000c00 */
[----:B-----5:R2:W-:Y:S01]  /*4b100*/  STL [R1+0x19b8], R84 ;  /* 0x0019b85401007387 */ /* 0x0205e20000100800 */
[----:B------:R-:W3:Y:S03]  /*4b110*/  LDCU.64 UR32, c[0x0][0x398] ;  /* 0x00007300ff2077ac */ /* 0x000ee60008000a00 */
[----:B------:R-:W-:Y:S01]  /*4b120*/  STL [R1+0x19b4], R83 ;  /* 0x0019b45301007387 */ /* 0x000fe20000100800 */
[----:B------:R-:W4:Y:S03]  /*4b130*/  LDCU UR28, c[0x0][0x3b8] ;  /* 0x00007700ff1c77ac */ /* 0x000f260008000800 */
[----:B------:R1:W-:Y:S01]  /*4b140*/  STL [R1+0x19b0], R82 ;  /* 0x0019b05201007387 */ /* 0x0003e20000100800 */
[----:B------:R-:W0:Y:S03]  /*4b150*/  LDCU.64 UR26, c[0x0][0x398] ;  /* 0x00007300ff1a77ac */ /* 0x000e260008000a00 */
[----:B------:R0:W-:Y:S01]  /*4b160*/  STL [R1+0x19ac], R81 ;  /* 0x0019ac5101007387 */ /* 0x0001e20000100800 */
[----:B------:R-:W0:Y:S01]  /*4b170*/  LDCU.64 UR14, c[0x0][0x398] ;  /* 0x00007300ff0e77ac */ /* 0x000e220008000a00 */
[----:B------:R-:W0:Y:S02]  /*4b180*/  @!P1 SYNCS.CCTL.IV [UR4+0x40000] ;  /* 0x04000000ff0099b1 */ /* 0x000e240008000004 */
[----:B0-----:R-:W-:Y:S06]  /*4b190*/  BAR.SYNC.DEFER_BLOCKING 0x0 ;  /* 0x0000000000007b1d */ /* 0x001fec0000010000 */
[----:B------:R-:W0:Y:S01]  /*4b1a0*/  LDCU.64 UR12, c[0x0][0x398] ;  /* 0x00007300ff0c77ac */ /* 0x000e220008000a00 */
[----:B------:R-:W2:Y:S01]  /*4b1b0*/  LDTM.x64 R4, tmem[UR6] ;  /* 0x00000006000479ee */ /* 0x000ea20008340000 */
[----:B------:R0:W-:Y:S01]  /*4b1c0*/  STL [R1+0x19a8], R80 ;  /* 0x0019a85001007387 */ /* 0x0001e20000100800 */
[----:B------:R-:W0:Y:S03]  /*4b1d0*/  LDCU.64 UR24, c[0x0][0x398] ;  /* 0x00007300ff1877ac */ /* 0x000e260008000a00 */
[----:B------:R0:W-:Y:S01]  /*4b1e0*/  STL [R1+0x19a4], R79 ;  /* 0x0019a44f01007387 */ /* 0x0001e20000100800 */
[----:B------:R-:W0:Y:S03]  /*4b1f0*/  LDCU.64 UR22, c[0x0][0x398] ;  /* 0x00007300ff1677ac */ /* 0x000e260008000a00 */
[----:B------:R-:W-:Y:S01]  /*4b200*/  STL [R1+0x19a0], R78 ;  /* 0x0019a04e01007387 */ /* 0x000fe20000100800 */
[----:B------:R-:W0:Y:S03]  /*4b210*/  LDCU.64 UR18, c[0x0][0x398] ;  /* 0x00007300ff1277ac */ /* 0x000e260008000a00 */
[----:B------:R0:W-:Y:S01]  /*4b220*/  STL [R1+0x199c], R77 ;  /* 0x00199c4d01007387 */ /* 0x0001e20000100800 */
[----:B------:R-:W3:Y:S01]  /*4b230*/  LDCU.64 UR16, c[0x0][0x398] ;  /* 0x00007300ff1077ac */ /* 0x000ee20008000a00 */
[----:B------:R-:W3:Y:S02]  /*4b240*/  @!P1 SYNCS.CCTL.IV [UR4+0x40008] ;  /* 0x04000800ff0099b1 */ /* 0x000ee40008000004 */
[----:B------:R0:W-:Y:S01]  /*4b250*/  STL [R1+0x1998], R76 ;  /* 0x0019984c01007387 */ /* 0x0001e20000100800 */
[----:B------:R-:W3:Y:S03]  /*4b260*/  LDCU UR4, c[0x0][0x39c] ;  /* 0x00007380ff0477ac */ /* 0x000ee60008000800 */
[----:B------:R0:W-:Y:S01]  /*4b270*/  STL [R1+0x1994], R75 ;  /* 0x0019944b01007387 */ /* 0x0001e20000100800 */
[----:B------:R-:W3:Y:S01]  /*4b280*/  LDCU UR77, c[0x0][0x39c] ;  /* 0x00007380ff4d77ac */ /* 0x000ee20008000800 */
[----:B--2---:R-:W-:-:S02]  /*4b290*/  IMAD.MOV.U32 R84, RZ, RZ, R67 ;  /* 0x000000ffff547224 */ /* 0x004fc400078e0043 */
[----:B------:R2:W-:Y:S01]  /*4b2a0*/  STL [R1+0x1990], R74 ;  /* 0x0019904a01007387 */ /* 0x0005e20000100800 */
[----:B-1----:R-:W-:Y:S01]  /*4b2b0*/  IMAD.MOV.U32 R82, RZ, RZ, R66 ;  /* 0x000000ffff527224 */ /* 0x002fe200078e0042 */
[----:B------:R-:W1:Y:S01]  /*4b2c0*/  LDCU UR50, c[0x0][0x398] ;  /* 0x00007300ff3277ac */ /* 0x000e620008000800 */
[----:B------:R-:W-:Y:S01]  /*4b2d0*/  IMAD.MOV.U32 R81, RZ, RZ, R65 ;  /* 0x000000ffff517224 */ /* 0x000fe200078e0041 */
[----:B------:R2:W-:Y:S01]  /*4b2e0*/  STL [R1+0x198c], R73 ;  /* 0x00198c4901007387 */ /* 0x0005e20000100800 */
[----:B0-----:R-:W-:Y:S01]  /*4b2f0*/  IMAD.MOV.U32 R80, RZ, RZ, R64 ;  /* 0x000000ffff507224 */ /* 0x001fe200078e0040 */
[----:B------:R-:W0:Y:S01]  /*4b300*/  LDCU UR49, c[0x0][0x39c] ;  /* 0x00007380ff3177ac */ /* 0x000e220008000800 */
[----:B------:R-:W-:Y:S01]  /*4b310*/  IMAD.MOV.U32 R79, RZ, RZ, R63 ;  /* 0x000000ffff4f7224 */ /* 0x000fe200078e003f */
[----:B------:R3:W-:Y:S01]  /*4b320*/  STL [R1+0x1988], R72 ;  /* 0x0019884801007387 */ /* 0x0007e20000100800 */
[----:B------:R-:W-:Y:S01]  /*4b330*/  IMAD.MOV.U32 R77, RZ, RZ, R62 ;  /* 0x000000ffff4d7224 */ /* 0x000fe200078e003e */
[----:B------:R-:W0:Y:S01]  /*4b340*/  LDCU UR65, c[0x0][0x39c] ;  /* 0x00007380ff4177ac */ /* 0x000e220008000800 */
[----:B------:R-:W-:Y:S01]  /*4b350*/  IMAD.MOV.U32 R76, RZ, RZ, R57 ;  /* 0x000000ffff4c7224 */ /* 0x000fe200078e0039 */
[----:B------:R1:W-:Y:S01]  /*4b360*/  STL [R1+0x1984], R71 ;  /* 0x0019844701007387 */ /* 0x0003e20000100800 */
[----:B------:R-:W-:Y:S01]  /*4b370*/  IMAD.MOV.U32 R75, RZ, RZ, R56 ;  /* 0x000000ffff4b7224 */ /* 0x000fe200078e0038 */
[----:B------:R-:W0:Y:S01]  /*4b380*/  LDCU UR48, c[0x0][0x398] ;  /* 0x00007300ff3077ac */ /* 0x000e220008000800 */
[----:B--2---:R-:W-:Y:S01]  /*4b390*/  IMAD.MOV.U32 R74, RZ, RZ, R55 ;  /* 0x000000ffff4a7224 */ /* 0x004fe200078e0037 */
[----:B------:R2:W-:Y:S01]  /*4b3a0*/  STL [R1+0x1980], R70 ;  /* 0x0019804601007387 */ /* 0x0005e20000100800 */
[----:B------:R-:W-:Y:S01]  /*4b3b0*/  IMAD.MOV.U32 R73, RZ, RZ, R54 ;  /* 0x000000ffff497224 */ /* 0x000fe200078e0036 */
[----:B------:R-:W0:Y:S01]  /*4b3c0*/  LDCU UR64, c[0x0][0x39c] ;  /* 0x00007380ff4077ac */ /* 0x000e220008000800 */
[----:B---3--:R-:W-:Y:S01]  /*4b3d0*/  IMAD.MOV.U32 R72, RZ, RZ, R53 ;  /* 0x000000ffff487224 */ /* 0x008fe200078e0035 */
[----:B------:R3:W-:Y:S01]  /*4b3e0*/  STL [R1+0x197c], R69 ;  /* 0x00197c4501007387 */ /* 0x0007e20000100800 */
[----:B-1----:R-:W-:Y:S01]  /*4b3f0*/  IMAD.MOV.U32 R71, RZ, RZ, R52 ;  /* 0x000000ffff477224 */ /* 0x002fe200078e0034 */
[----:B------:R-:W1:Y:S02]  /*4b400*/  LDCU UR47, c[0x0][0x39c] ;  /* 0x00007380ff2f77ac */ /* 0x000e640008000800 */
[----:B------:R4:W-:Y:S01]  /*4b410*/  STL [R1+0x1978], R68 ;  /* 0x0019784401007387 */ /* 0x0009e20000100800 */
[----:B--2---:R-:W-:Y:S01]  /*4b420*/  IMAD.MOV.U32 R70, RZ, RZ, R51 ;  /* 0x000000ffff467224 */ /* 0x004fe200078e0033 */
[----:B------:R-:W2:Y:S02]  /*4b430*/  LDCU UR63, c[0x0][0x398] ;  /* 0x00007300ff3f77ac */ /* 0x000ea40008000800 */
[----:B------:R-:W-:Y:S01]  /*4b440*/  STL [R1+0x1930], R3 ;  /* 0x0019300301007387 */ /* 0x000fe20000100800 */
[----:B---3--:R-:W-:Y:S01]  /*4b450*/  IMAD.MOV.U32 R69, RZ, RZ, R50 ;  /* 0x000000ffff457224 */ /* 0x008fe200078e0032 */
[----:B------:R-:W3:Y:S02]  /*4b460*/  LDCU UR38, c[0x0][0x39c] ;  /* 0x00007380ff2677ac */ /* 0x000ee40008000800 */
[----:B------:R-:W-:Y:S01]  /*4b470*/  STL [R1+0x192c], R0 ;  /* 0x00192c0001007387 */ /* 0x000fe20000100800 */
[----:B----4-:R-:W-:Y:S01]  /*4b480*/  IMAD.MOV.U32 R68, RZ, RZ, R49 ;  /* 0x000000ffff447224 */ /* 0x010fe200078e0031 */
[----:B------:R-:W4:Y:S02]  /*4b490*/  LDCU UR62, c[0x0][0x398] ;  /* 0x00007300ff3e77ac */ /* 0x000f240008000800 */
[----:B------:R-:W-:Y:S01]  /*4b4a0*/  STL [R1+0x1928], R93 ;  /* 0x0019285d01007387 */ /* 0x000fe20000100800 */
[----:B------:R-:W0:Y:S03]  /*4b4b0*/  LDCU UR61, c[0x0][0x398] ;  /* 0x00007300ff3d77ac */ /* 0x000e260008000800 */
[----:B------:R-:W-:Y:S01]  /*4b4c0*/  STL.64 [R1+0x300], R4 ;  /* 0x0003000401007387 */ /* 0x000fe20000100a00 */
        /* <DEDUP_REMOVED lines=43> */
[----:B------:R-:W-:Y:S01]  /*4b780*/  STL [R1+0x3b0], R48 ;  /* 0x0003b03001007387 */ /* 0x000fe20000100800 */
[----:B------:R-:W0:Y:S03]  /*4b790*/  LDCU UR72, c[0x0][0x39c] ;  /* 0x00007380ff4877ac */ /* 0x000e260008000800 */
[----:B------:R-:W-:Y:S01]  /*4b7a0*/  STL.64 [R1+0x3d8], R58 ;  /* 0x0003d83a01007387 */ /* 0x000fe20000100a00 */
[----:B------:R-:W0:Y:S03]  /*4b7b0*/  LDCU UR40, c[0x0][0x398] ;  /* 0x00007300ff2877ac */ /* 0x000e260008000800 */
[----:B------:R1:W-:Y:S01]  /*4b7c0*/  STL.64 [R1+0x3e0], R60 ;  /* 0x0003e03c01007387 */ /* 0x0003e20000100a00 */
[----:B------:R-:W0:Y:S01]  /*4b7d0*/  LDCU UR71, c[0x0][0x39c] ;  /* 0x00007380ff4777ac */ /* 0x000e220008000800 */
[----:B------:R-:W0:Y:S01]  /*4b7e0*/  LDCU UR52, c[0x0][0x398] ;  /* 0x00007300ff3477ac */ /* 0x000e220008000800 */
[----:B------:R-:W0:Y:S01]  /*4b7f0*/  LDCU UR34, c[0x0][0x39c] ;  /* 0x00007380ff2277ac */ /* 0x000e220008000800 */
[----:B-1----:R-:W1:Y:S01]  /*4b800*/  LDTM.x64 R4, tmem[UR6+0x40] ;  /* 0x00004006000479ee */ /* 0x002e620008340000 */
[----:B------:R-:W0:Y:S01]  /*4b810*/  LDCU UR53, c[0x0][0x398] ;  /* 0x00007300ff3577ac */ /* 0x000e220008000800 */
[----:B------:R-:W0:Y:S01]  /*4b820*/  LDCU UR70, c[0x0][0x398] ;  /* 0x00007300ff4677ac */ /* 0x000e220008000800 */
[----:B------:R-:W0:Y:S01]  /*4b830*/  LDCU UR69, c[0x0][0x398] ;  /* 0x00007300ff4577ac */ /* 0x000e220008000800 */
[----:B------:R-:W0:Y:S01]  /*4b840*/  LDCU UR68, c[0x0][0x398] ;  /* 0x00007300ff4477ac */ /* 0x000e220008000800 */
[----:B------:R-:W0:Y:S01]  /*4b850*/  LDCU UR51, c[0x0][0x398] ;  /* 0x00007300ff3377ac */ /* 0x000e220008000800 */
[----:B------:R-:W0:Y:S01]  /*4b860*/  LDCU UR39, c[0x0][0x398] ;  /* 0x00007300ff2777ac */ /* 0x000e220008000800 */
[----:B-1----:R-:W-:Y:S01]  /*4b870*/  STL.64 [R1+0x200], R4 ;  /* 0x0002000401007387 */ /* 0x002fe20000100a00 */
[----:B------:R-:W1:Y:S03]  /*4b880*/  LDCU UR67, c[0x0][0x398] ;  /* 0x00007300ff4377ac */ /* 0x000e660008000800 */
[----:B------:R-:W-:Y:S01]  /*4b890*/  STL.64 [R1+0x208], R6 ;  /* 0x0002080601007387 */ /* 0x000fe20000100a00 */
[----:B------:R-:W0:Y:S03]  /*4b8a0*/  LDCU UR66, c[0x0][0x398] ;  /* 0x00007300ff4277ac */ /* 0x000e260008000800 */
        /* <DEDUP_REMOVED lines=29> */
[----:B------:R0:W-:Y:S02]  /*4ba80*/  STL.64 [R1+0x2f8], R66 ;  /* 0x0002f84201007387 */ /* 0x0001e40000100a00 */
[----:B0-----:R-:W0:Y:S02]  /*4ba90*/  LDTM.x64 R4, tmem[UR6+0x80] ;  /* 0x00008006000479ee */ /* 0x001e240008340000 */
[----:B0-----:R-:W-:Y:S04]  /*4baa0*/  STL.64 [R1+0x100], R4 ;  /* 0x0001000401007387 */ /* 0x001fe80000100a00 */
        /* <DEDUP_REMOVED lines=32> */
[----:B0-----:R-:W-:Y:S01]  /*4bcb0*/  STL [R1], R4 ;  /* 0x0000000401007387 */ /* 0x001fe20000100800 */
[----:B------:R-:W-:-:S02]  /*4bcc0*/  IMAD.MOV.U32 R3, RZ, RZ, R9 ;  /* 0x000000ffff037224 */ /* 0x000fc400078e0009 */
[----:B------:R-:W-:Y:S01]  /*4bcd0*/  IMAD.MOV.U32 R0, RZ, RZ, R8 ;  /* 0x000000ffff007224 */ /* 0x000fe200078e0008 */
[----:B------:R-:W-:Y:S01]  /*4bce0*/  STL [R1+0xc], R7 ;  /* 0x00000c0701007387 */ /* 0x000fe20000100800 */
[----:B------:R-:W-:Y:S02]  /*4bcf0*/  IMAD.MOV.U32 R93, RZ, RZ, R6 ;  /* 0x000000ffff5d7224 */ /* 0x000fe400078e0006 */
[----:B------:R-:W-:Y:S01]  /*4bd00*/  IMAD.MOV.U32 R2, RZ, RZ, R5 ;  /* 0x000000ffff027224 */ /* 0x000fe200078e0005 */
        /* <DEDUP_REMOVED lines=29> */
[----:B------:R-:W-:Y:S04]  /*4bee0*/  STL [R1+0x1940], R2 ;  /* 0x0019400201007387 */ /* 0x000fe80000100800 */
[----:B------:R1:W-:Y:S01]  /*4bef0*/  STL [R1+0x193c], R93 ;  /* 0x00193c5d01007387 */ /* 0x0003e20000100800 */
[----:B0-----:R-:W0:Y:S03]  /*4bf00*/  LDTM.x64 R4, tmem[UR6+0x100] ;  /* 0x00010006000479ee */ /* 0x001e260008340000 */
[----:B-1----:R-:W2:Y:S04]  /*4bf10*/  LDL.LU R93, [R1+0x3d8] ;  /* 0x0003d800015d7983 */ /* 0x002ea80000300800 */
[----:B------:R-:W-:Y:S04]  /*4bf20*/  STL [R1+0x1938], R0 ;  /* 0x0019380001007387 */ /* 0x000fe80000100800 */
[----:B------:R-:W-:Y:S04]  /*4bf30*/  STL [R1+0x1974], R0 ;  /* 0x0019740001007387 */ /* 0x000fe80000100800 */
[----:B------:R-:W-:Y:S01]  /*4bf40*/  STL [R1+0x1934], R3 ;  /* 0x0019340301007387 */ /* 0x000fe20000100800 */
[----:B0-----:R-:W-:-:S02]  /*4bf50*/  F2FP.BF16.F32.PACK_AB R83, R67, R84 ;  /* 0x000000544353723e */ /* 0x001fc400000010ff */
[----:B------:R-:W-:Y:S01]  /*4bf60*/  F2FP.BF16.F32.PACK_AB R66, R66, R82 ;  /* 0x000000524242723e */ /* 0x000fe200000010ff */
[----:B------:R0:W3:Y:S01]  /*4bf70*/  LDL.LU R84, [R1+0x19b8] ;  /* 0x0019b80001547983 */ /* 0x0000e20000300800 */
[----:B------:R-:W-:-:S03]  /*4bf80*/  F2FP.BF16.F32.PACK_AB R65, R65, R81 ;  /* 0x000000514141723e */ /* 0x000fc600000010ff */
[----:B------:R1:W-:Y:S01]  /*4bf90*/  STL [R1+0x3fc], R83 ;  /* 0x0003fc5301007387 */ /* 0x0003e20000100800 */
[----:B------:R-:W-:-:S03]  /*4bfa0*/  F2FP.BF16.F32.PACK_AB R64, R64, R80 ;  /* 0x000000504040723e */ /* 0x000fc600000010ff */
[----:B-1----:R0:W3:Y:S04]  /*4bfb0*/  LDL.LU R83, [R1+0x19b4] ;  /* 0x0019b40001537983 */ /* 0x0020e80000300800 */
[----:B------:R0:W3:Y:S04]  /*4bfc0*/  LDL.LU R82, [R1+0x19b0] ;  /* 0x0019b00001527983 */ /* 0x0000e80000300800 */
[----:B------:R1:W-:Y:S04]  /*4bfd0*/  STL [R1+0x3f8], R66 ;  /* 0x0003f84201007387 */ /* 0x0003e80000100800 */
[----:B-1----:R-:W3:Y:S04]  /*4bfe0*/  LDL.LU R66, [R1+0x3dc] ;  /* 0x0003dc0001427983 */ /* 0x002ee80000300800 */
[----:B------:R0:W4:Y:S04]  /*4bff0*/  LDL.LU R81, [R1+0x19ac] ;  /* 0x0019ac0001517983 */ /* 0x0001280000300800 */
[----:B------:R1:W-:Y:S04]  /*4c000*/  STL [R1+0x3f4], R65 ;  /* 0x0003f44101007387 */ /* 0x0003e80000100800 */
[----:B-1----:R-:W4:Y:S04]  /*4c010*/  LDL.LU R65, [R1+0x3e0] ;  /* 0x0003e00001417983 */ /* 0x002f280000300800 */
[----:B------:R0:W4:Y:S04]  /*4c020*/  LDL.LU R80, [R1+0x19a8] ;  /* 0x0019a80001507983 */ /* 0x0001280000300800 */
[----:B------:R1:W-:Y:S04]  /*4c030*/  STL [R1+0x3f0], R64 ;  /* 0x0003f04001007387 */ /* 0x0003e80000100800 */
[----:B-1----:R-:W4:Y:S01]  /*4c040*/  LDL.LU R64, [R1+0x3e4] ;  /* 0x0003e40001407983 */ /* 0x002f220000300800 */
[----:B------:R-:W-:-:S02]  /*4c050*/  F2FP.BF16.F32.PACK_AB R78, R63, R79 ;  /* 0x0000004f3f4e723e */ /* 0x000fc400000010ff */
[----:B------:R-:W-:Y:S01]  /*4c060*/  F2FP.BF16.F32.PACK_AB R63, R62, R77 ;  /* 0x0000004d3e3f723e */ /* 0x000fe200000010ff */
[----:B------:R0:W4:Y:S04]  /*4c070*/  LDL.LU R79, [R1+0x19a4] ;  /* 0x0019a400014f7983 */ /* 0x0001280000300800 */
[----:B------:R1:W-:Y:S04]  /*4c080*/  STL [R1+0x3ec], R78 ;  /* 0x0003ec4e01007387 */ /* 0x0003e80000100800 */
[----:B-1----:R0:W4:Y:S04]  /*4c090*/  LDL.LU R78, [R1+0x19a0] ;  /* 0x0019a000014e7983 */ /* 0x0021280000300800 */
[----:B------:R0:W4:Y:S04]  /*4c0a0*/  LDL.LU R77, [R1+0x199c] ;  /* 0x00199c00014d7983 */ /* 0x0001280000300800 */
[----:B------:R-:W-:Y:S01]  /*4c0b0*/  STL [R1+0x3e8], R63 ;  /* 0x0003e83f01007387 */ /* 0x000fe20000100800 */
[----:B------:R-:W-:-:S02]  /*4c0c0*/  F2FP.BF16.F32.PACK_AB R57, R57, R76 ;  /* 0x0000004c3939723e */ /* 0x000fc400000010ff */
[----:B------:R-:W-:Y:S02]  /*4c0d0*/  F2FP.BF16.F32.PACK_AB R56, R56, R75 ;  /* 0x0000004b3838723e */ /* 0x000fe400000010ff */
[----:B------:R-:W-:Y:S02]  /*4c0e0*/  F2FP.BF16.F32.PACK_AB R55, R55, R74 ;  /* 0x0000004a3737723e */ /* 0x000fe400000010ff */
[----:B------:R-:W-:Y:S02]  /*4c0f0*/  F2FP.BF16.F32.PACK_AB R54, R54, R73 ;  /* 0x000000493636723e */ /* 0x000fe400000010ff */
[----:B------:R-:W-:Y:S02]  /*4c100*/  F2FP.BF16.F32.PACK_AB R53, R53, R72 ;  /* 0x000000483535723e */ /* 0x000fe400000010ff */
[----:B------:R-:W-:Y:S02]  /*4c110*/  F2FP.BF16.F32.PACK_AB R52, R52, R71 ;  /* 0x000000473434723e */ /* 0x000fe400000010ff */
[----:B------:R-:W-:-:S02]  /*4c120*/  F2FP.BF16.F32.PACK_AB R51, R51, R70 ;  /* 0x000000463333723e */ /* 0x000fc400000010ff */
[----:B------:R-:W-:Y:S02]  /*4c130*/  F2FP.BF16.F32.PACK_AB R50, R50, R69 ;  /* 0x000000453232723e */ /* 0x000fe400000010ff */
[----:B--2---:R-:W-:Y:S02]  /*4c140*/  F2FP.BF16.F32.PACK_AB R2, R58, R93 ;  /* 0x0000005d3a02723e */ /* 0x004fe400000010ff */
[----:B---3--:R-:W-:Y:S02]  /*4c150*/  F2FP.BF16.F32.PACK_AB R67, R59, R66 ;  /* 0x000000423b43723e */ /* 0x008fe400000010ff */
[----:B----4-:R-:W-:Y:S02]  /*4c160*/  F2FP.BF16.F32.PACK_AB R62, R60, R65 ;  /* 0x000000413c3e723e */ /* 0x010fe400000010ff */
[----:B------:R-:W2:Y:S01]  /*4c170*/  LDL.LU R60, [R1+0x388] ;  /* 0x00038800013c7983 */ /* 0x000ea20000300800 */
[----:B------:R-:W-:-:S05]  /*4c180*/  F2FP.BF16.F32.PACK_AB R61, R61, R64 ;  /* 0x000000403d3d723e */ /* 0x000fca00000010ff */
[----:B------:R1:W-:Y:S04]  /*4c190*/  STL [R1+0x3e4], R61 ;  /* 0x0003e43d01007387 */ /* 0x0003e80000100800 */
[----:B-1----:R-:W3:Y:S04]  /*4c1a0*/  LDL.LU R61, [R1+0x384] ;  /* 0x00038400013d7983 */ /* 0x002ee80000300800 */
[----:B------:R1:W-:Y:S04]  /*4c1b0*/  STL [R1+0x3e0], R62 ;  /* 0x0003e03e01007387 */ /* 0x0003e80000100800 */
[----:B-1----:R-:W4:Y:S04]  /*4c1c0*/  LDL.LU R62, [R1+0x380] ;  /* 0x00038000013e7983 */ /* 0x002f280000300800 */
[----:B------:R-:W4:Y:S04]  /*4c1d0*/  LDL.LU R63, [R1+0x37c] ;  /* 0x00037c00013f7983 */ /* 0x000f280000300800 */
[----:B------:R-:W4:Y:S04]  /*4c1e0*/  LDL.LU R64, [R1+0x378] ;  /* 0x0003780001407983 */ /* 0x000f280000300800 */
[----:B------:R-:W4:Y:S04]  /*4c1f0*/  LDL.LU R65, [R1+0x374] ;  /* 0x0003740001417983 */ /* 0x000f280000300800 */
[----:B------:R-:W4:Y:S04]  /*4c200*/  LDL.LU R59, [R1+0x38c] ;  /* 0x00038c00013b7983 */ /* 0x000f280000300800 */
[----:B------:R-:W4:Y:S04]  /*4c210*/  LDL.LU R66, [R1+0x370] ;  /* 0x0003700001427983 */ /* 0x000f280000300800 */
[----:B------:R1:W-:Y:S04]  /*4c220*/  STL [R1+0x3dc], R67 ;  /* 0x0003dc4301007387 */ /* 0x0003e80000100800 */
[----:B-1----:R-:W4:Y:S04]  /*4c230*/  LDL.LU R67, [R1+0x36c] ;  /* 0x00036c0001437983 */ /* 0x002f280000300800 */
[----:B------:R-:W4:Y:S04]  /*4c240*/  LDL.LU R58, [R1+0x390] ;  /* 0x00039000013a7983 */ /* 0x000f280000300800 */
[----:B------:R-:W4:Y:S04]  /*4c250*/  LDL.LU R93, [R1+0x368] ;  /* 0x00036800015d7983 */ /* 0x000f280000300800 */
[----:B------:R1:W-:Y:S04]  /*4c260*/  STL [R1+0x3d8], R2 ;  /* 0x0003d80201007387 */ /* 0x0003e80000100800 */
[----:B-1----:R-:W4:Y:S04]  /*4c270*/  LDL.LU R2, [R1+0x364] ;  /* 0x0003640001027983 */ /* 0x002f280000300800 */
[----:B------:R0:W4:Y:S04]  /*4c280*/  LDL.LU R76, [R1+0x1998] ;  /* 0x00199800014c7983 */ /* 0x0001280000300800 */
        /* <DEDUP_REMOVED lines=22> */
[----:B-1----:R-:W4:Y:S01]  /*4c3f0*/  LDL.LU R50, [R1+0x3b0] ;  /* 0x0003b00001327983 */ /* 0x002f220000300800 */
[----:B------:R-:W-:-:S03]  /*4c400*/  F2FP.BF16.F32.PACK_AB R49, R49, R68 ;  /* 0x000000443131723e */ /* 0x000fc600000010ff */
[----:B------:R0:W4:Y:S04]  /*4c410*/  LDL.LU R68, [R1+0x1978] ;  /* 0x0019780001447983 */ /* 0x0001280000300800 */
[----:B------:R-:W-:Y:S01]  /*4c420*/  STL [R1+0x3b4], R49 ;  /* 0x0003b43101007387 */ /* 0x000fe20000100800 */
[----:B--2---:R-:W-:Y:S02]  /*4c430*/  F2FP.BF16.F32.PACK_AB R38, R38, R60 ;  /* 0x0000003c2626723e */ /* 0x004fe400000010ff */
[----:B---3--:R-:W-:Y:S02]  /*4c440*/  F2FP.BF16.F32.PACK_AB R37, R37, R61 ;  /* 0x0000003d2525723e */ /* 0x008fe400000010ff */
[----:B----4-:R-:W-:Y:S02]  /*4c450*/  F2FP.BF16.F32.PACK_AB R36, R36, R62 ;  /* 0x0000003e2424723e */ /* 0x010fe400000010ff */
        /* <DEDUP_REMOVED lines=16> */
[----:B------:R-:W-:-:S05]  /*4c560*/  F2FP.BF16.F32.PACK_AB R48, R48, R50 ;  /* 0x000000323030723e */ /* 0x000fca00000010ff */
        /* <DEDUP_REMOVED lines=14> */
[----:B-1----:R-:W2:Y:S04]  /*4c650*/  LDL.LU R45, [R1+0x360] ;  /* 0x00036000012d7983 */ /* 0x002ea80000300800 */
[----:B------:R-:W-:Y:S04]  /*4c660*/  STL [R1+0x378], R34 ;  /* 0x0003782201007387 */ /* 0x000fe80000100800 */
[----:B------:R-:W-:Y:S04]  /*4c670*/  STL [R1+0x374], R33 ;  /* 0x0003742101007387 */ /* 0x000fe80000100800 */
[----:B------:R-:W3:Y:S04]  /*4c680*/  LDL.LU R46, [R1+0x35c] ;  /* 0x00035c00012e7983 */ /* 0x000ee80000300800 */
[----:B------:R-:W-:Y:S04]  /*4c690*/  STL [R1+0x370], R32 ;  /* 0x0003702001007387 */ /* 0x000fe80000100800 */
        /* <DEDUP_REMOVED lines=26> */
[----:B-1----:R-:W4:Y:S04]  /*4c840*/  LDL.LU R0, [R1+0x2fc] ;  /* 0x0002fc0001007983 */ /* 0x002f280000300800 */
[----:B------:R-:W4:Y:S01]  /*4c850*/  LDL.LU R3, [R1+0x2f8] ;  /* 0x0002f80001037983 */ /* 0x000f220000300800 */
[----:B--2---:R-:W-:-:S05]  /*4c860*/  F2FP.BF16.F32.PACK_AB R92, R28, R45 ;  /* 0x0000002d1c5c723e */ /* 0x004fca00000010ff */
[----:B------:R-:W-:Y:S01]  /*4c870*/  STL [R1+0x1924], R92 ;  /* 0x0019245c01007387 */ /* 0x000fe20000100800 */
[----:B---3--:R-:W-:-:S03]  /*4c880*/  F2FP.BF16.F32.PACK_AB R91, R27, R46 ;  /* 0x0000002e1b5b723e */ /* 0x008fc600000010ff */
[----:B------:R-:W-:Y:S04]  /*4c890*/  STL [R1+0x1970], R92 ;  /* 0x0019705c01007387 */ /* 0x000fe80000100800 */
[----:B------:R1:W-:Y:S01]  /*4c8a0*/  STL [R1+0x1944], R91 ;  /* 0x0019445b01007387 */ /* 0x0003e20000100800 */
[----:B----4-:R-:W-:-:S03]  /*4c8b0*/  F2FP.BF16.F32.PACK_AB R90, R26, R47 ;  /* 0x0000002f1a5a723e */ /* 0x010fc600000010ff */
[----:B-1----:R-:W2:Y:S01]  /*4c8c0*/  LDL.LU R91, [R1+0x2d0] ;  /* 0x0002d000015b7983 */ /* 0x002ea20000300800 */
[----:B------:R-:W-:-:S03]  /*4c8d0*/  F2FP.BF16.F32.PACK_AB R89, R25, R48 ;  /* 0x000000301959723e */ /* 0x000fc600000010ff */
[----:B------:R1:W-:Y:S01]  /*4c8e0*/  STL [R1+0x1948], R90 ;  /* 0x0019485a01007387 */ /* 0x0003e20000100800 */
[----:B------:R-:W-:-:S03]  /*4c8f0*/  F2FP.BF16.F32.PACK_AB R88, R24, R49 ;  /* 0x000000311858723e */ /* 0x000fc600000010ff */
[----:B-1----:R-:W3:Y:S01]  /*4c900*/  LDL.LU R90, [R1+0x2d4] ;  /* 0x0002d400015a7983 */ /* 0x002ee20000300800 */
[----:B------:R-:W-:-:S03]  /*4c910*/  F2FP.BF16.F32.PACK_AB R87, R23, R50 ;  /* 0x000000321757723e */ /* 0x000fc600000010ff */
[----:B------:R1:W-:Y:S01]  /*4c920*/  STL [R1+0x194c], R89 ;  /* 0x00194c5901007387 */ /* 0x0003e20000100800 */
[----:B------:R-:W-:Y:S02]  /*4c930*/  F2FP.BF16.F32.PACK_AB R86, R22, R51 ;  /* 0x000000331656723e */ /* 0x000fe400000010ff */
[----:B------:R-:W-:Y:S01]  /*4c940*/  F2FP.BF16.F32.PACK_AB R85, R21, R52 ;  /* 0x000000341555723e */ /* 0x000fe200000010ff */
[----:B-1----:R-:W4:Y:S01]  /*4c950*/  LDL.LU R89, [R1+0x2d8] ;  /* 0x0002d80001597983 */ /* 0x002f220000300800 */
[----:B------:R-:W-:-:S03]  /*4c960*/  F2FP.BF16.F32.PACK_AB R84, R20, R53 ;  /* 0x000000351454723e */ /* 0x000fc600000010ff */
[----:B------:R1:W-:Y:S01]  /*4c970*/  STL [R1+0x1950], R88 ;  /* 0x0019505801007387 */ /* 0x0003e20000100800 */
[----:B------:R-:W-:Y:S02]  /*4c980*/  F2FP.BF16.F32.PACK_AB R83, R19, R54 ;  /* 0x000000361353723e */ /* 0x000fe400000010ff */
[----:B------:R-:W-:Y:S01]  /*4c990*/  F2FP.BF16.F32.PACK_AB R82, R18, R55 ;  /* 0x000000371252723e */ /* 0x000fe200000010ff */
[----:B-1----:R-:W4:Y:S04]  /*4c9a0*/  LDL.LU R88, [R1+0x2dc] ;  /* 0x0002dc0001587983 */ /* 0x002f280000300800 */
[----:B------:R1:W-:Y:S04]  /*4c9b0*/  STL [R1+0x1954], R87 ;  /* 0x0019545701007387 */ /* 0x0003e80000100800 */
        /* <DEDUP_REMOVED lines=10> */
[----:B-1----:R-:W4:Y:S01]  /*4ca60*/  LDL.LU R82, [R1+0x2f4] ;  /* 0x0002f40001527983 */ /* 0x002f220000300800 */
[----:B------:R-:W-:-:S02]  /*4ca70*/  F2FP.BF16.F32.PACK_AB R81, R17, R56 ;  /* 0x000000381151723e */ /* 0x000fc400000010ff */
[----:B------:R-:W-:Y:S02]  /*4ca80*/  F2FP.BF16.F32.PACK_AB R80, R16, R57 ;  /* 0x000000391050723e */ /* 0x000fe400000010ff */
[----:B------:R-:W-:Y:S01]  /*4ca90*/  F2FP.BF16.F32.PACK_AB R79, R15, R58 ;  /* 0x0000003a0f4f723e */ /* 0x000fe200000010ff */
[----:B------:R-:W-:Y:S01]  /*4caa0*/  STL [R1+0x196c], R81 ;  /* 0x00196c5101007387 */ /* 0x000fe20000100800 */
        /* <DEDUP_REMOVED lines=10> */
[----:B------:R-:W-:Y:S01]  /*4cb50*/  F2FP.BF16.F32.PACK_AB R68, R4, R2 ;  /* 0x000000020444723e */ /* 0x000fe200000010ff */
[----:B------:R-:W4:Y:S01]  /*4cb60*/  LDL.LU R93, [R1+0x2cc] ;  /* 0x0002cc00015d7983 */ /* 0x000f220000300800 */
[----:B------:R-:W1:Y:S03]  /*4cb70*/  LDTM.x64 R4, tmem[UR6+0x140] ;  /* 0x00014006000479ee */ /* 0x000e660008340000 */
[----:B------:R-:W4:Y:S01]  /*4cb80*/  LDL.LU R2, [R1+0x2c8] ;  /* 0x0002c80001027983 */ /* 0x000f220000300800 */
[----:B-1----:R-:W-:-:S03]  /*4cb90*/  F2FP.BF16.F32.PACK_AB R92, R67, R0 ;  /* 0x00000000435c723e */ /* 0x002fc600000010ff */
[----:B------:R0:W4:Y:S04]  /*4cba0*/  LDL.LU R0, [R1+0x1974] ;  /* 0x0019740001007983 */ /* 0x0001280000300800 */
[----:B------:R1:W-:Y:S04]  /*4cbb0*/  STL [R1+0x2fc], R92 ;  /* 0x0002fc5c01007387 */ /* 0x0003e80000100800 */
[----:B-1----:R-:W4:Y:S01]  /*4cbc0*/  LDL.LU R92, [R1+0x2c4] ;  /* 0x0002c400015c7983 */ /* 0x002f220000300800 */
[----:B------:R-:W-:-:S03]  /*4cbd0*/  F2FP.BF16.F32.PACK_AB R81, R66, R3 ;  /* 0x000000034251723e */ /* 0x000fc600000010ff */
[----:B------:R-:W4:Y:S04]  /*4cbe0*/  LDL.LU R66, [R1+0x2bc] ;  /* 0x0002bc0001427983 */ /* 0x000f280000300800 */
[----:B------:R-:W4:Y:S04]  /*4cbf0*/  LDL.LU R3, [R1+0x2b8] ;  /* 0x0002b80001037983 */ /* 0x000f280000300800 */
[----:B------:R-:W-:Y:S01]  /*4cc00*/  STL [R1+0x2f8], R81 ;  /* 0x0002f85101007387 */ /* 0x000fe20000100800 */
[----:B--2---:R-:W-:Y:S02]  /*4cc10*/  F2FP.BF16.F32.PACK_AB R56, R56, R91 ;  /* 0x0000005b3838723e */ /* 0x004fe400000010ff */
[----:B---3--:R-:W-:-:S02]  /*4cc20*/  F2FP.BF16.F32.PACK_AB R57, R57, R90 ;  /* 0x0000005a3939723e */ /* 0x008fc400000010ff */
[----:B----4-:R-:W-:Y:S02]  /*4cc30*/  F2FP.BF16.F32.PACK_AB R58, R58, R89 ;  /* 0x000000593a3a723e */ /* 0x010fe400000010ff */
[----:B------:R-:W-:Y:S02]  /*4cc40*/  F2FP.BF16.F32.PACK_AB R59, R59, R88 ;  /* 0x000000583b3b723e */ /* 0x000fe400000010ff */
[----:B------:R-:W-:Y:S02]  /*4cc50*/  F2FP.BF16.F32.PACK_AB R60, R60, R87 ;  /* 0x000000573c3c723e */ /* 0x000fe400000010ff */
[----:B------:R-:W-:Y:S02]  /*4cc60*/  F2FP.BF16.F32.PACK_AB R61, R61, R86 ;  /* 0x000000563d3d723e */ /* 0x000fe400000010ff */
[----:B------:R-:W-:Y:S02]  /*4cc70*/  F2FP.BF16.F32.PACK_AB R62, R62, R85 ;  /* 0x000000553e3e723e */ /* 0x000fe400000010ff */
[----:B------:R-:W-:-:S02]  /*4cc80*/  F2FP.BF16.F32.PACK_AB R63, R63, R84 ;  /* 0x000000543f3f723e */ /* 0x000fc400000010ff */
[----:B------:R-:W-:Y:S02]  /*4cc90*/  F2FP.BF16.F32.PACK_AB R64, R64, R83 ;  /* 0x000000534040723e */ /* 0x000fe400000010ff */
[----:B------:R-:W-:Y:S02]  /*4cca0*/  F2FP.BF16.F32.PACK_AB R67, R65, R82 ;  /* 0x000000524143723e */ /* 0x000fe400000010ff */
[----:B------:R-:W2:Y:S04]  /*4ccb0*/  LDL.LU R65, [R1+0x2c0] ;  /* 0x0002c00001417983 */ /* 0x000ea80000300800 */
[----:B------:R-:W3:Y:S04]  /*4ccc0*/  LDL.LU R82, [R1+0x2b4] ;  /* 0x0002b40001527983 */ /* 0x000ee80000300800 */
[----:B------:R1:W-:Y:S04]  /*4ccd0*/  STL [R1+0x2f4], R67 ;  /* 0x0002f44301007387 */ /* 0x0003e80000100800 */
[----:B-1----:R-:W4:Y:S04]  /*4cce0*/  LDL.LU R67, [R1+0x2b0] ;  /* 0x0002b00001437983 */ /* 0x002f280000300800 */
[----:B------:R-:W4:Y:S04]  /*4ccf0*/  LDL.LU R83, [R1+0x2ac] ;  /* 0x0002ac0001537983 */ /* 0x000f280000300800 */
[----:B------:R-:W-:Y:S04]  /*4cd00*/  STL [R1+0x2f0], R64 ;  /* 0x0002f04001007387 */ /* 0x000fe80000100800 */
[----:B------:R-:W4:Y:S04]  /*4cd10*/  LDL.LU R81, [R1+0x2a8] ;  /* 0x0002a80001517983 */ /* 0x000f280000300800 */
[----:B------:R-:W4:Y:S04]  /*4cd20*/  LDL.LU R84, [R1+0x2a4] ;  /* 0x0002a40001547983 */ /* 0x000f280000300800 */
[----:B------:R-:W-:Y:S04]  /*4cd30*/  STL [R1+0x2ec], R63 ;  /* 0x0002ec3f01007387 */ /* 0x000fe80000100800 */
        /* <DEDUP_REMOVED lines=12> */
[----:B------:R-:W4:Y:S01]  /*4ce00*/  LDL.LU R91, [R1+0x288] ;  /* 0x00028800015b7983 */ /* 0x000f220000300800 */
[----:B------:R-:W-:-:S03]  /*4ce10*/  F2FP.BF16.F32.PACK_AB R55, R55, R93 ;  /* 0x0000005d3737723e */ /* 0x000fc600000010ff */
        /* <DEDUP_REMOVED lines=8> */
[----:B------:R-:W-:Y:S02]  /*4cea0*/  F2FP.BF16.F32.PACK_AB R51, R51, R66 ;  /* 0x000000423333723e */ /* 0x000fe400000010ff */
[----:B------:R-:W-:Y:S01]  /*4ceb0*/  F2FP.BF16.F32.PACK_AB R50, R50, R3 ;  /* 0x000000033232723e */ /* 0x000fe200000010ff */
[----:B------:R-:W-:Y:S01]  /*4cec0*/  STL [R1+0x2c4], R53 ;  /* 0x0002c43501007387 */ /* 0x000fe20000100800 */
[----:B--2---:R-:W-:Y:S02]  /*4ced0*/  F2FP.BF16.F32.PACK_AB R52, R52, R65 ;  /* 0x000000413434723e */ /* 0x004fe400000010ff */
[----:B---3--:R-:W-:-:S03]  /*4cee0*/  F2FP.BF16.F32.PACK_AB R49, R49, R82 ;  /* 0x000000523131723e */ /* 0x008fc600000010ff */
[----:B------:R-:W-:Y:S04]  /*4cef0*/  STL [R1+0x2c0], R52 ;  /* 0x0002c03401007387 */ /* 0x000fe80000100800 */
[----:B------:R-:W2:Y:S04]  /*4cf00*/  LDL.LU R3, [R1+0x278] ;  /* 0x0002780001037983 */ /* 0x000ea80000300800 */
[----:B------:R-:W-:Y:S04]  /*4cf10*/  STL [R1+0x2bc], R51 ;  /* 0x0002bc3301007387 */ /* 0x000fe80000100800 */
[----:B------:R-:W-:Y:S01]  /*4cf20*/  STL [R1+0x2b8], R50 ;  /* 0x0002b83201007387 */ /* 0x000fe20000100800 */
[----:B----4-:R-:W-:-:S03]  /*4cf30*/  F2FP.BF16.F32.PACK_AB R48, R48, R67 ;  /* 0x000000433030723e */ /* 0x010fc600000010ff */
[----:B------:R-:W3:Y:S01]  /*4cf40*/  LDL.LU R82, [R1+0x274] ;  /* 0x0002740001527983 */ /* 0x000ee20000300800 */
[----:B------:R-:W-:-:S03]  /*4cf50*/  F2FP.BF16.F32.PACK_AB R47, R47, R83 ;  /* 0x000000532f2f723e */ /* 0x000fc600000010ff */
[----:B------:R-:W-:Y:S04]  /*4cf60*/  STL [R1+0x2b4], R49 ;  /* 0x0002b43101007387 */ /* 0x000fe80000100800 */
[----:B------:R-:W4:Y:S01]  /*4cf70*/  LDL.LU R83, [R1+0x270] ;  /* 0x0002700001537983 */ /* 0x000f220000300800 */
[----:B------:R-:W-:-:S03]  /*4cf80*/  F2FP.BF16.F32.PACK_AB R46, R46, R81 ;  /* 0x000000512e2e723e */ /* 0x000fc600000010ff */
[----:B------:R-:W-:Y:S01]  /*4cf90*/  STL [R1+0x2b0], R48 ;  /* 0x0002b03001007387 */ /* 0x000fe20000100800 */
[----:B------:R-:W-:-:S03]  /*4cfa0*/  F2FP.BF16.F32.PACK_AB R45, R45, R84 ;  /* 0x000000542d2d723e */ /* 0x000fc600000010ff */
[----:B------:R-:W-:Y:S04]  /*4cfb0*/  STL [R1+0x2ac], R47 ;  /* 0x0002ac2f01007387 */ /* 0x000fe80000100800 */
[----:B------:R-:W4:Y:S01]  /*4cfc0*/  LDL.LU R84, [R1+0x26c] ;  /* 0x00026c0001547983 */ /* 0x000f220000300800 */
[----:B------:R-:W-:-:S03]  /*4cfd0*/  F2FP.BF16.F32.PACK_AB R44, R44, R85 ;  /* 0x000000552c2c723e */ /* 0x000fc600000010ff */
[----:B------:R-:W-:Y:S04]  /*4cfe0*/  STL [R1+0x2a8], R46 ;  /* 0x0002a82e01007387 */ /* 0x000fe80000100800 */
[----:B------:R-:W-:Y:S01]  /*4cff0*/  STL [R1+0x2a4], R45 ;  /* 0x0002a42d01007387 */ /* 0x000fe20000100800 */
[----:B------:R-:W-:-:S03]  /*4d000*/  F2FP.BF16.F32.PACK_AB R43, R43, R86 ;  /* 0x000000562b2b723e */ /* 0x000fc600000010ff */
[----:B------:R-:W4:Y:S04]  /*4d010*/  LDL.LU R85, [R1+0x268] ;  /* 0x0002680001557983 */ /* 0x000f280000300800 */
        /* <DEDUP_REMOVED lines=25> */
[----:B------:R-:W4:Y:S04]  /*4d1b0*/  LDL.LU R65, [R1+0x244] ;  /* 0x0002440001417983 */ /* 0x000f280000300800 */
[----:B------:R-:W4:Y:S04]  /*4d1c0*/  LDL.LU R66, [R1+0x240] ;  /* 0x0002400001427983 */ /* 0x000f280000300800 */
[----:B------:R-:W-:Y:S04]  /*4d1d0*/  STL [R1+0x27c], R35 ;  /* 0x00027c2301007387 */ /* 0x000fe80000100800 */
[----:B------:R-:W4:Y:S01]  /*4d1e0*/  LDL.LU R92, [R1+0x23c] ;  /* 0x00023c00015c7983 */ /* 0x000f220000300800 */
[----:B--2---:R-:W-:-:S03]  /*4d1f0*/  F2FP.BF16.F32.PACK_AB R34, R34, R3 ;  /* 0x000000032222723e */ /* 0x004fc600000010ff */
[----:B------:R-:W2:Y:S04]  /*4d200*/  LDL.LU R3, [R1+0x238] ;  /* 0x0002380001037983 */ /* 0x000ea80000300800 */
[----:B------:R-:W-:Y:S04]  /*4d210*/  STL [R1+0x278], R34 ;  /* 0x0002782201007387 */ /* 0x000fe80000100800 */
[----:B------:R-:W2:Y:S01]  /*4d220*/  LDL.LU R67, [R1+0x234] ;  /* 0x0002340001437983 */ /* 0x000ea20000300800 */
[----:B---3--:R-:W-:-:S03]  /*4d230*/  F2FP.BF16.F32.PACK_AB R33, R33, R82 ;  /* 0x000000522121723e */ /* 0x008fc600000010ff */
[----:B------:R-:W3:Y:S04]  /*4d240*/  LDL.LU R81, [R1+0x230] ;  /* 0x0002300001517983 */ /* 0x000ee80000300800 */
[----:B------:R-:W-:Y:S01]  /*4d250*/  STL [R1+0x274], R33 ;  /* 0x0002742101007387 */ /* 0x000fe20000100800 */
[----:B----4-:R-:W-:-:S03]  /*4d260*/  F2FP.BF16.F32.PACK_AB R32, R32, R83 ;  /* 0x000000532020723e */ /* 0x010fc600000010ff */
[----:B------:R-:W4:Y:S04]  /*4d270*/  LDL.LU R82, [R1+0x22c] ;  /* 0x00022c0001527983 */ /* 0x000f280000300800 */
[----:B------:R-:W4:Y:S01]  /*4d280*/  LDL.LU R83, [R1+0x228] ;  /* 0x0002280001537983 */ /* 0x000f220000300800 */
[----:B------:R-:W-:-:S03]  /*4d290*/  F2FP.BF16.F32.PACK_AB R31, R31, R84 ;  /* 0x000000541f1f723e */ /* 0x000fc600000010ff */
[----:B------:R-:W-:Y:S04]  /*4d2a0*/  STL [R1+0x270], R32 ;  /* 0x0002702001007387 */ /* 0x000fe80000100800 */
[----:B------:R-:W4:Y:S04]  /*4d2b0*/  LDL.LU R84, [R1+0x224] ;  /* 0x0002240001547983 */ /* 0x000f280000300800 */
[----:B------:R-:W-:Y:S01]  /*4d2c0*/  STL [R1+0x26c], R31 ;  /* 0x00026c1f01007387 */ /* 0x000fe20000100800 */
[----:B------:R-:W-:-:S03]  /*4d2d0*/  F2FP.BF16.F32.PACK_AB R30, R30, R85 ;  /* 0x000000551e1e723e */ /* 0x000fc600000010ff */
        /* <DEDUP_REMOVED lines=27> */
[----:B------:R-:W-:Y:S01]  /*4d490*/  STL [R1+0x244], R21 ;  /* 0x0002441501007387 */ /* 0x000fe20000100800 */
[----:B------:R-:W-:-:S03]  /*4d4a0*/  F2FP.BF16.F32.PACK_AB R19, R19, R92 ;  /* 0x0000005c1313723e */ /* 0x000fc600000010ff */
[----:B------:R-:W4:Y:S01]  /*4d4b0*/  LDL.LU R92, [R1+0x1fc] ;  /* 0x0001fc00015c7983 */ /* 0x000f220000300800 */
[----:B------:R-:W-:-:S05]  /*4d4c0*/  F2FP.BF16.F32.PACK_AB R20, R20, R66 ;  /* 0x000000421414723e */ /* 0x000fca00000010ff */
[----:B------:R-:W-:Y:S04]  /*4d4d0*/  STL [R1+0x240], R20 ;  /* 0x0002401401007387 */ /* 0x000fe80000100800 */
[----:B------:R-:W-:Y:S01]  /*4d4e0*/  STL [R1+0x23c], R19 ;  /* 0x00023c1301007387 */ /* 0x000fe20000100800 */
[----:B--2---:R-:W-:-:S03]  /*4d4f0*/  F2FP.BF16.F32.PACK_AB R18, R18, R3 ;  /* 0x000000031212723e */ /* 0x004fc600000010ff */
[----:B------:R-:W2:Y:S01]  /*4d500*/  LDL.LU R3, [R1+0x1f8] ;  /* 0x0001f80001037983 */ /* 0x000ea20000300800 */
[----:B------:R-:W-:-:S03]  /*4d510*/  F2FP.BF16.F32.PACK_AB R17, R17, R67 ;  /* 0x000000431111723e */ /* 0x000fc600000010ff */
[----:B------:R-:W-:Y:S01]  /*4d520*/  STL [R1+0x238], R18 ;  /* 0x0002381201007387 */ /* 0x000fe20000100800 */
[----:B---3--:R-:W-:-:S03]  /*4d530*/  F2FP.BF16.F32.PACK_AB R16, R16, R81 ;  /* 0x000000511010723e */ /* 0x008fc600000010ff */
[----:B------:R-:W3:Y:S04]  /*4d540*/  LDL.LU R81, [R1+0x1f4] ;  /* 0x0001f40001517983 */ /* 0x000ee80000300800 */
[----:B------:R-:W-:Y:S01]  /*4d550*/  STL [R1+0x234], R17 ;  /* 0x0002341101007387 */ /* 0x000fe20000100800 */
[----:B----4-:R-:W-:-:S03]  /*4d560*/  F2FP.BF16.F32.PACK_AB R15, R15, R82 ;  /* 0x000000520f0f723e */ /* 0x010fc600000010ff */
[----:B------:R-:W-:Y:S01]  /*4d570*/  STL [R1+0x230], R16 ;  /* 0x0002301001007387 */ /* 0x000fe20000100800 */
[----:B------:R-:W-:-:S03]  /*4d580*/  F2FP.BF16.F32.PACK_AB R14, R14, R83 ;  /* 0x000000530e0e723e */ /* 0x000fc600000010ff */
[----:B------:R-:W4:Y:S04]  /*4d590*/  LDL.LU R82, [R1+0x1f0] ;  /* 0x0001f00001527983 */ /* 0x000f280000300800 */
[----:B------:R-:W-:Y:S01]  /*4d5a0*/  STL [R1+0x22c], R15 ;  /* 0x00022c0f01007387 */ /* 0x000fe20000100800 */
[----:B------:R-:W-:-:S03]  /*4d5b0*/  F2FP.BF16.F32.PACK_AB R13, R13, R84 ;  /* 0x000000540d0d723e */ /* 0x000fc600000010ff */
[----:B------:R-:W-:Y:S04]  /*4d5c0*/  STL [R1+0x228], R14 ;  /* 0x0002280e01007387 */ /* 0x000fe80000100800 */
[----:B------:R-:W3:Y:S01]  /*4d5d0*/  LDL.LU R83, [R1+0x1ec] ;  /* 0x0001ec0001537983 */ /* 0x000ee20000300800 */
        /* <DEDUP_REMOVED lines=26> */
[----:B------:R-:W3:Y:S04]  /*4d780*/  LDL.LU R2, [R1+0x1c8] ;  /* 0x0001c80001027983 */ /* 0x000ee80000300800 */
[----:B------:R-:W3:Y:S04]  /*4d790*/  LDL.LU R93, [R1+0x1c4] ;  /* 0x0001c400015d7983 */ /* 0x000ee80000300800 */
[----:B------:R1:W-:Y:S02]  /*4d7a0*/  STL [R1+0x200], R4 ;  /* 0x0002000401007387 */ /* 0x0003e40000100800 */
[----:B-1----:R-:W1:Y:S02]  /*4d7b0*/  LDTM.x64 R4, tmem[UR6+0x180] ;  /* 0x00018006000479ee */ /* 0x002e640008340000 */
[----:B-1----:R-:W-:-:S02]  /*4d7c0*/  F2FP.BF16.F32.PACK_AB R0, R67, R92 ;  /* 0x0000005c4300723e */ /* 0x002fc400000010ff */
[----:B------:R0:W3:Y:S04]  /*4d7d0*/  LDL.LU R92, [R1+0x1970] ;  /* 0x00197000015c7983 */ /* 0x0000e80000300800 */
[----:B------:R1:W-:Y:S04]  /*4d7e0*/  STL [R1+0x1fc], R0 ;  /* 0x0001fc0001007387 */ /* 0x0003e80000100800 */
[----:B-1----:R-:W3:Y:S01]  /*4d7f0*/  LDL.LU R0, [R1+0x1c0] ;  /* 0x0001c00001007983 */ /* 0x002ee20000300800 */
[----:B--2---:R-:W-:-:S03]  /*4d800*/  F2FP.BF16.F32.PACK_AB R66, R66, R3 ;  /* 0x000000034242723e */ /* 0x004fc600000010ff */
[----:B------:R-:W2:Y:S04]  /*4d810*/  LDL.LU R3, [R1+0x1bc] ;  /* 0x0001bc0001037983 */ /* 0x000ea80000300800 */
[----:B------:R1:W-:Y:S04]  /*4d820*/  STL [R1+0x1f8], R66 ;  /* 0x0001f84201007387 */ /* 0x0003e80000100800 */
[----:B-1----:R-:W2:Y:S01]  /*4d830*/  LDL.LU R66, [R1+0x1ac] ;  /* 0x0001ac0001427983 */ /* 0x002ea20000300800 */
[----:B----4-:R-:W-:Y:S02]  /*4d840*/  F2FP.BF16.F32.PACK_AB R64, R64, R82 ;  /* 0x000000524040723e */ /* 0x010fe400000010ff */
[----:B---3--:R-:W-:-:S02]  /*4d850*/  F2FP.BF16.F32.PACK_AB R63, R63, R83 ;  /* 0x000000533f3f723e */ /* 0x008fc400000010ff */
        /* <DEDUP_REMOVED lines=11> */
[----:B------:R-:W3:Y:S04]  /*4d910*/  LDL.LU R81, [R1+0x196c] ;  /* 0x00196c0001517983 */ /* 0x000ee80000300800 */
[----:B------:R-:W4:Y:S04]  /*4d920*/  LDL.LU R65, [R1+0x180] ;  /* 0x0001800001417983 */ /* 0x000f280000300800 */
[----:B------:R1:W-:Y:S04]  /*4d930*/  STL [R1+0x1f4], R92 ;  /* 0x0001f45c01007387 */ /* 0x0003e80000100800 */
[----:B-1----:R-:W3:Y:S04]  /*4d940*/  LDL.LU R92, [R1+0x17c] ;  /* 0x00017c00015c7983 */ /* 0x002ee80000300800 */
[----:B------:R-:W3:Y:S04]  /*4d950*/  LDL.LU R82, [R1+0x1968] ;  /* 0x0019680001527983 */ /* 0x000ee80000300800 */
        /* <DEDUP_REMOVED lines=21> */
[----:B------:R1:W-:Y:S01]  /*4dab0*/  STL [R1+0x1d4], R57 ;  /* 0x0001d43901007387 */ /* 0x0003e20000100800 */
[----:B------:R-:W-:-:S03]  /*4dac0*/  F2FP.BF16.F32.PACK_AB R52, R52, R0 ;  /* 0x000000003434723e */ /* 0x000fc600000010ff */
        /* <DEDUP_REMOVED lines=13> */
[----:B------:R-:W4:Y:S04]  /*4dba0*/  LDL.LU R0, [R1+0x1938] ;  /* 0x0019380001007983 */ /* 0x000f280000300800 */
[----:B------:R1:W-:Y:S04]  /*4dbb0*/  STL [R1+0x1c0], R52 ;  /* 0x0001c03401007387 */ /* 0x0003e80000100800 */
[----:B-1----:R-:W4:Y:S01]  /*4dbc0*/  LDL.LU R52, [R1+0x1b8] ;  /* 0x0001b80001347983 */ /* 0x002f220000300800 */
[----:B--2---:R-:W-:-:S03]  /*4dbd0*/  F2FP.BF16.F32.PACK_AB R51, R51, R3 ;  /* 0x000000033333723e */ /* 0x004fc600000010ff */
[----:B------:R-:W2:Y:S01]  /*4dbe0*/  LDL.LU R3, [R1+0x1934] ;  /* 0x0019340001037983 */ /* 0x000ea20000300800 */
[----:B------:R-:W-:-:S03]  /*4dbf0*/  F2FP.BF16.F32.PACK_AB R47, R47, R66 ;  /* 0x000000422f2f723e */ /* 0x000fc600000010ff */
[----:B------:R-:W-:Y:S01]  /*4dc00*/  STL [R1+0x1bc], R51 ;  /* 0x0001bc3301007387 */ /* 0x000fe20000100800 */
[----:B---3--:R-:W-:Y:S02]  /*4dc10*/  F2FP.BF16.F32.PACK_AB R49, R49, R53 ;  /* 0x000000353131723e */ /* 0x008fe400000010ff */
[----:B----4-:R-:W-:-:S05]  /*4dc20*/  F2FP.BF16.F32.PACK_AB R50, R50, R52 ;  /* 0x000000343232723e */ /* 0x010fca00000010ff */
[----:B------:R-:W-:Y:S04]  /*4dc30*/  STL [R1+0x1b8], R50 ;  /* 0x0001b83201007387 */ /* 0x000fe80000100800 */
[----:B------:R-:W-:Y:S04]  /*4dc40*/  STL [R1+0x1b4], R49 ;  /* 0x0001b43101007387 */ /* 0x000fe80000100800 */
[----:B------:R-:W3:Y:S01]  /*4dc50*/  LDL.LU R66, [R1+0x178] ;  /* 0x0001780001427983 */ /* 0x000ee20000300800 */
[----:B------:R-:W-:Y:S02]  /*4dc60*/  F2FP.BF16.F32.PACK_AB R48, R48, R54 ;  /* 0x000000363030723e */ /* 0x000fe400000010ff */
[----:B------:R-:W-:-:S02]  /*4dc70*/  F2FP.BF16.F32.PACK_AB R46, R46, R55 ;  /* 0x000000372e2e723e */ /* 0x000fc400000010ff */
[----:B------:R-:W-:Y:S01]  /*4dc80*/  F2FP.BF16.F32.PACK_AB R45, R45, R56 ;  /* 0x000000382d2d723e */ /* 0x000fe200000010ff */
[----:B------:R-:W-:Y:S01]  /*4dc90*/  STL [R1+0x1b0], R48 ;  /* 0x0001b03001007387 */ /* 0x000fe20000100800 */
[----:B------:R-:W-:Y:S02]  /*4dca0*/  F2FP.BF16.F32.PACK_AB R44, R44, R57 ;  /* 0x000000392c2c723e */ /* 0x000fe400000010ff */
[----:B------:R-:W-:Y:S01]  /*4dcb0*/  F2FP.BF16.F32.PACK_AB R43, R43, R58 ;  /* 0x0000003a2b2b723e */ /* 0x000fe200000010ff */
[----:B------:R-:W-:Y:S01]  /*4dcc0*/  STL [R1+0x1ac], R47 ;  /* 0x0001ac2f01007387 */ /* 0x000fe20000100800 */
[----:B------:R-:W-:Y:S02]  /*4dcd0*/  F2FP.BF16.F32.PACK_AB R42, R42, R59 ;  /* 0x0000003b2a2a723e */ /* 0x000fe400000010ff */
[----:B------:R-:W-:Y:S01]  /*4dce0*/  F2FP.BF16.F32.PACK_AB R41, R41, R60 ;  /* 0x0000003c2929723e */ /* 0x000fe200000010ff */
[----:B------:R-:W-:Y:S01]  /*4dcf0*/  STL [R1+0x1a8], R46 ;  /* 0x0001a82e01007387 */ /* 0x000fe20000100800 */
[----:B------:R-:W-:-:S02]  /*4dd00*/  F2FP.BF16.F32.PACK_AB R40, R40, R61 ;  /* 0x0000003d2828723e */ /* 0x000fc400000010ff */
[----:B------:R-:W-:Y:S01]  /*4dd10*/  F2FP.BF16.F32.PACK_AB R39, R39, R62 ;  /* 0x0000003e2727723e */ /* 0x000fe200000010ff */
[----:B------:R-:W-:Y:S01]  /*4dd20*/  STL [R1+0x1a4], R45 ;  /* 0x0001a42d01007387 */ /* 0x000fe20000100800 */
[----:B------:R-:W-:-:S03]  /*4dd30*/  F2FP.BF16.F32.PACK_AB R38, R38, R63 ;  /* 0x0000003f2626723e */ /* 0x000fc600000010ff */
[----:B------:R-:W-:Y:S01]  /*4dd40*/  STL [R1+0x1a0], R44 ;  /* 0x0001a02c01007387 */ /* 0x000fe20000100800 */
[----:B------:R-:W-:-:S03]  /*4dd50*/  F2FP.BF16.F32.PACK_AB R37, R37, R64 ;  /* 0x000000402525723e */ /* 0x000fc600000010ff */
[----:B------:R-:W-:Y:S01]  /*4dd60*/  STL [R1+0x19c], R43 ;  /* 0x00019c2b01007387 */ /* 0x000fe20000100800 */
[----:B------:R-:W-:-:S03]  /*4dd70*/  F2FP.BF16.F32.PACK_AB R36, R36, R65 ;  /* 0x000000412424723e */ /* 0x000fc600000010ff */
[----:B------:R-:W-:Y:S01]  /*4dd80*/  STL [R1+0x198], R42 ;  /* 0x0001982a01007387 */ /* 0x000fe20000100800 */
[----:B------:R-:W-:-:S03]  /*4dd90*/  F2FP.BF16.F32.PACK_AB R35, R35, R92 ;  /* 0x0000005c2323723e */ /* 0x000fc600000010ff */
[----:B------:R-:W-:Y:S04]  /*4dda0*/  STL [R1+0x194], R41 ;  /* 0x0001942901007387 */ /* 0x000fe80000100800 */
[----:B------:R-:W-:Y:S04]  /*4ddb0*/  STL [R1+0x190], R40 ;  /* 0x0001902801007387 */ /* 0x000fe80000100800 */
[----:B------:R-:W-:Y:S04]  /*4ddc0*/  STL [R1+0x18c], R39 ;  /* 0x00018c2701007387 */ /* 0x000fe80000100800 */
[----:B------:R1:W-:Y:S04]  /*4ddd0*/  STL [R1+0x188], R38 ;  /* 0x0001882601007387 */ /* 0x0003e80000100800 */
[----:B------:R-:W-:Y:S04]  /*4dde0*/  STL [R1+0x184], R37 ;  /* 0x0001842501007387 */ /* 0x000fe80000100800 */
[----:B-1----:R-:W4:Y:S04]  /*4ddf0*/  LDL.LU R38, [R1+0x174] ;  /* 0x0001740001267983 */ /* 0x002f280000300800 */
[----:B------:R-:W-:Y:S04]  /*4de00*/  STL [R1+0x180], R36 ;  /* 0x0001802401007387 */ /* 0x000fe80000100800 */
[----:B------:R-:W2:Y:S04]  /*4de10*/  LDL.LU R39, [R1+0x170] ;  /* 0x0001700001277983 */ /* 0x000ea80000300800 */
        /* <DEDUP_REMOVED lines=19> */
[----:B---3--:R-:W-:-:S05]  /*4df50*/  F2FP.BF16.F32.PACK_AB R34, R34, R66 ;  /* 0x000000422222723e */ /* 0x008fca00000010ff */
[----:B------:R-:W-:Y:S04]  /*4df60*/  STL [R1+0x178], R34 ;  /* 0x0001782201007387 */ /* 0x000fe80000100800 */
        /* <DEDUP_REMOVED lines=10> */
[----:B----4-:R-:W-:-:S02]  /*4e010*/  F2FP.BF16.F32.PACK_AB R33, R33, R38 ;  /* 0x000000262121723e */ /* 0x010fc400000010ff */
[----:B--2---:R-:W-:-:S03]  /*4e020*/  F2FP.BF16.F32.PACK_AB R32, R32, R39 ;  /* 0x000000272020723e */ /* 0x004fc600000010ff */
        /* <DEDUP_REMOVED lines=32> */
[----:B------:R-:W2:Y:S01]  /*4e230*/  LDL.LU R92, [R1+0xc] ;  /* 0x00000c00015c7983 */ /* 0x000ea20000300800 */
[----:B------:R-:W-:-:S03]  /*4e240*/  F2FP.BF16.F32.PACK_AB R15, R15, R55 ;  /* 0x000000370f0f723e */ /* 0x000fc600000010ff */
[----:B------:R-:W-:Y:S01]  /*4e250*/  STL [R1+0x134], R17 ;  /* 0x0001341101007387 */ /* 0x000fe20000100800 */
[----:B------:R-:W-:-:S03]  /*4e260*/  F2FP.BF16.F32.PACK_AB R14, R14, R56 ;  /* 0x000000380e0e723e */ /* 0x000fc600000010ff */
[----:B------:R-:W-:Y:S04]  /*4e270*/  STL [R1+0x130], R16 ;  /* 0x0001301001007387 */ /* 0x000fe80000100800 */
[----:B------:R-:W-:Y:S04]  /*4e280*/  STL [R1+0x12c], R15 ;  /* 0x00012c0f01007387 */ /* 0x000fe80000100800 */
[----:B------:R-:W-:Y:S01]  /*4e290*/  STL [R1+0x128], R14 ;  /* 0x0001280e01007387 */ /* 0x000fe20000100800 */
[----:B---3--:R-:W-:Y:S02]  /*4e2a0*/  F2FP.BF16.F32.PACK_AB R13, R13, R57 ;  /* 0x000000390d0d723e */ /* 0x008fe400000010ff */
        /* <DEDUP_REMOVED lines=18> */
[----:B------:R1:W-:Y:S02]  /*4e3d0*/  STL [R1+0x100], R67 ;  /* 0x0001004301007387 */ /* 0x0003e40000100800 */
[----:B-1----:R-:W1:Y:S01]  /*4e3e0*/  LDTM.x64 R4, tmem[UR6+0x1c0] ;  /* 0x0001c006000479ee */ /* 0x002e620008340000 */
[----:B------:R-:W-:Y:S01]  /*4e3f0*/  NOP ;  /* 0x0000000000007918 */ /* 0x000fe20000000000 */
[----:B------:R-:W3:Y:S01]  /*4e400*/  LDCU.64 UR6, c[0x0][0x398] ;  /* 0x00007300ff0677ac */ /* 0x000ee20008000a00 */
[----:B-1----:R-:W-:Y:S04]  /*4e410*/  STL [R1+0x1920], R58 ;  /* 0x0019203a01007387 */ /* 0x002fe80000100800 */
[----:B------:R-:W-:Y:S04]  /*4e420*/  STL [R1+0x191c], R59 ;  /* 0x00191c3b01007387 */ /* 0x000fe80000100800 */
[----:B------:R-:W-:Y:S04]  /*4e430*/  STL [R1+0x1918], R60 ;  /* 0x0019183c01007387 */ /* 0x000fe80000100800 */
[----:B------:R-:W-:Y:S04]  /*4e440*/  STL [R1+0x1914], R61 ;  /* 0x0019143d01007387 */ /* 0x000fe80000100800 */
[----:B------:R-:W-:Y:S04]  /*4e450*/  STL [R1+0x1910], R62 ;  /* 0x0019103e01007387 */ /* 0x000fe80000100800 */
[----:B------:R-:W-:Y:S01]  /*4e460*/  STL [R1+0x190c], R63 ;  /* 0x00190c3f01007387 */ /* 0x000fe20000100800 */
[----:B------:R-:W-:-:S03]  /*4e470*/  F2FP.BF16.F32.PACK_AB R9, R9, R3 ;  /* 0x000000030909723e */ /* 0x000fc600000010ff */
[----:B------:R-:W-:Y:S04]  /*4e480*/  STL [R1+0x1908], R64 ;  /* 0x0019084001007387 */ /* 0x000fe80000100800 */
[----:B------:R-:W-:Y:S04]  /*4e490*/  STL [R1+0x1904], R65 ;  /* 0x0019044101007387 */ /* 0x000fe80000100800 */
[----:B------:R-:W-:Y:S04]  /*4e4a0*/  STL [R1+0x1900], R66 ;  /* 0x0019004201007387 */ /* 0x000fe80000100800 */
[----:B------:R-:W-:Y:S04]  /*4e4b0*/  STL [R1+0x18fc], R67 ;  /* 0x0018fc4301007387 */ /* 0x000fe80000100800 */
[----:B------:R0:W4:Y:S04]  /*4e4c0*/  LDL.LU R3, [R1+0x1930] ;  /* 0x0019300001037983 */ /* 0x0001280000300800 */
[----:B------:R1:W-:Y:S01]  /*4e4d0*/  STL [R1+0x14], R9 ;  /* 0x0000140901007387 */ /* 0x0003e20000100800 */
[----:B------:R-:W-:-:S03]  /*4e4e0*/  F2FP.BF16.F32.PACK_AB R6, R6, R93 ;  /* 0x0000005d0606723e */ /* 0x000fc600000010ff */
[----:B-1----:R-:W2:Y:S01]  /*4e4f0*/  LDL R9, [R1+0x648] ;  /* 0x0006480001097983 */ /* 0x002ea20000100800 */
[----:B----4-:R-:W-:-:S03]  /*4e500*/  F2FP.BF16.F32.PACK_AB R3, R8, R0 ;  /* 0x000000000803723e */ /* 0x010fc600000010ff */
[----:B------:R0:W4:Y:S04]  /*4e510*/  LDL.LU R0, [R1+0x192c] ;  /* 0x00192c0001007983 */ /* 0x0001280000300800 */
[----:B------:R-:W3:Y:S01]  /*4e520*/  LDL.LU R93, [R1+0x1928] ;  /* 0x00192800015d7983 */ /* 0x000ee20000300800 */
[C---:B------:R-:W-:Y:S02]  /*4e530*/  PRMT R66, R3.reuse, 0x7610, R66 ;  /* 0x0000761003427816 */ /* 0x040fe40000000042 */
[----:B------:R-:W-:Y:S02]  /*4e540*/  PRMT R67, R3, 0x7632, R67 ;  /* 0x0000763203437816 */ /* 0x000fe40000000043 */
[----:B------:R-:W1:Y:S01]  /*4e550*/  LDC R3, c[0x0][0x3b4] ;  /* 0x0000ed00ff037b82 */ /* 0x000e620000000800 */
[----:B--2---:R-:W-:-:S02]  /*4e560*/  ISETP.GE.AND P0, PT, R9, UR10, PT ;  /* 0x0000000a09007c0c */ /* 0x004fc4000bf06270 */
[----:B------:R-:W-:Y:S02]  /*4e570*/  F2FP.BF16.F32.PACK_AB R7, R7, R92 ;  /* 0x0000005c0707723e */ /* 0x000fe400000010ff */
[C---:B------:R-:W-:Y:S01]  /*4e580*/  PRMT R62, R6.reuse, 0x7610, R62 ;  /* 0x00007610063e7816 */ /* 0x040fe2000000003e */
[----:B------:R-:W2:Y:S01]  /*4e590*/  LDL R92, [R1+0x64c] ;  /* 0x00064c00015c7983 */ /* 0x000ea20000100800 */
[C---:B------:R-:W-:Y:S02]  /*4e5a0*/  PRMT R64, R7.reuse, 0x7610, R64 ;  /* 0x0000761007407816 */ /* 0x040fe40000000040 */
[----:B------:R-:W-:Y:S02]  /*4e5b0*/  PRMT R65, R7, 0x7632, R65 ;  /* 0x0000763207417816 */ /* 0x000fe40000000041 */
[----:B------:R-:W-:Y:S02]  /*4e5c0*/  PRMT R63, R6, 0x7632, R63 ;  /* 0x00007632063f7816 */ /* 0x000fe4000000003f */
[----:B----4-:R-:W-:-:S04]  /*4e5d0*/  F2FP.BF16.F32.PACK_AB R0, R5, R2 ;  /* 0x000000020500723e */ /* 0x010fc800000010ff */
[C---:B------:R-:W-:Y:S02]  /*4e5e0*/  PRMT R60, R0.reuse, 0x7610, R60 ;  /* 0x00007610003c7816 */ /* 0x040fe4000000003c */
[----:B------:R-:W-:Y:S01]  /*4e5f0*/  PRMT R61, R0, 0x7632, R61 ;  /* 0x00007632003d7816 */ /* 0x000fe2000000003d */
[----:B-1----:R-:W-:Y:S01]  /*4e600*/  IMAD R0, R9, R3, RZ ;  /* 0x0000000309007224 */ /* 0x002fe200078e02ff */
[----:B---3--:R-:W-:Y:S01]  /*4e610*/  ISETP.LT.AND P0, PT, R93, UR33, !P0 ;  /* 0x000000215d007c0c */ /* 0x008fe2000c701270 */
[----:B------:R-:W1:Y:S03]  /*4e620*/  LDCU UR33, c[0x0][0x398] ;  /* 0x00007300ff2177ac */ /* 0x000e660008000800 */
[----:B------:R-:W-:Y:S01]  /*4e630*/  LEA R2, P2, R0, UR8, 0x1 ;  /* 0x0000000800027c11 */ /* 0x000fe2000f8408ff */
[----:B------:R-:W-:-:S03]  /*4e640*/  IMAD R5, R3, 0x80, R0 ;  /* 0x0000008003057824 */ /* 0x000fc600078e0200 */
[----:B------:R-:W-:Y:S01]  /*4e650*/  LEA.HI.X.SX32 R3, R0, UR9, 0x1, P2 ;  /* 0x0000000900037c11 */ /* 0x000fe200090f0eff */
[----:B------:R-:W-:-:S04]  /*4e660*/  IMAD R0, R93, UR28, RZ ;  /* 0x0000001c5d007c24 */ /* 0x000fc8000f8e02ff */
[----:B------:R-:W-:-:S05]  /*4e670*/  IMAD.WIDE R6, R0, 0x2, R2 ;  /* 0x0000000200067825 */ /* 0x000fca00078e0202 */
[----:B------:R3:W-:Y:S04]  /*4e680*/  @P0 STG.E.U16 desc[UR20][R6.64], R68 ;  /* 0x0000004406000986 */ /* 0x0007e8000c101514 */
[----:B---3--:R-:W3:Y:S01]  /*4e690*/  LDL.LU R7, [R1] ;  /* 0x0000000001077983 */ /* 0x008ee20000300800 */
[----:B------:R-:W-:Y:S01]  /*4e6a0*/  ISETP.GE.AND P0, PT, R93, UR11, PT ;  /* 0x0000000b5d007c0c */ /* 0x000fe2000bf06270 */
[----:B------:R-:W4:Y:S03]  /*4e6b0*/  LDCU.64 UR10, c[0x0][0x398] ;  /* 0x00007300ff0a77ac */ /* 0x000f260008000a00 */
[----:B--2---:R-:W-:Y:S01]  /*4e6c0*/  ISETP.LT.AND P0, PT, R92, UR6, !P0 ;  /* 0x000000065c007c0c */ /* 0x004fe2000c701270 */
[----:B------:R-:W2:Y:S01]  /*4e6d0*/  LDCU UR6, c[0x0][0x398] ;  /* 0x00007300ff0677ac */ /* 0x000ea20008000800 */
[----:B------:R-:W-:-:S02]  /*4e6e0*/  PRMT R8, R68, 0x7632, R8 ;  /* 0x0000763244087816 */ /* 0x000fc40000000008 */
[----:B---3--:R-:W-:-:S04]  /*4e6f0*/  F2FP.BF16.F32.PACK_AB R4, R4, R7 ;  /* 0x000000070404723e */ /* 0x008fc800000010ff */
[C---:B------:R-:W-:Y:S02]  /*4e700*/  PRMT R58, R4.reuse, 0x7610, R58 ;  /* 0x00007610043a7816 */ /* 0x040fe4000000003a */
[----:B------:R-:W-:Y:S02]  /*4e710*/  PRMT R59, R4, 0x7632, R59 ;  /* 0x00007632043b7816 */ /* 0x000fe4000000003b */
[----:B------:R-:W-:-:S04]  /*4e720*/  LEA R4, P1, R5, UR8, 0x1 ;  /* 0x0000000805047c11 */ /* 0x000fc8000f8208ff */
[----:B------:R-:W-:Y:S01]  /*4e730*/  LEA.HI.X.SX32 R5, R5, UR9, 0x1, P1 ;  /* 0x0000000905057c11 */ /* 0x000fe200088f0eff */
[----:B------:R-:W3:Y:S02]  /*4e740*/  LDCU.64 UR8, c[0x0][0x398] ;  /* 0x00007300ff0877ac */ /* 0x000ee40008000a00 */
[----:B------:R-:W-:-:S05]  /*4e750*/  IMAD.WIDE R6, R0, 0x2, R4 ;  /* 0x0000000200067825 */ /* 0x000fca00078e0204 */
[----:B------:R0:W-:Y:S02]  /*4e760*/  @P0 STG.E.U16 desc[UR20][R6.64], R8 ;  /* 0x0000000806000986 */ /* 0x0001e4000c101514 */
[----:B0-----:R-:W-:-:S05]  /*4e770*/  VIADD R6, R93, 0x1 ;  /* 0x000000015d067836 */ /* 0x001fca0000000000 */
[----:B------:R-:W-:Y:S01]  /*4e780*/  ISETP.GE.AND P0, PT, R6, UR4, PT ;  /* 0x0000000406007c0c */ /* 0x000fe2000bf06270 */
[----:B------:R-:W-:Y:S01]  /*4e790*/  VIADD R0, R0, UR28 ;  /* 0x0000001c00007c36 */ /* 0x000fe20008000000 */
[----:B------:R-:W0:Y:S02]  /*4e7a0*/  LDCU UR4, c[0x0][0x39c] ;  /* 0x00007380ff0477ac */ /* 0x000e240008000800 */
[----:B------:R-:W-:Y:S02]  /*4e7b0*/  ISETP.LT.AND P1, PT, R9, UR26, !P0 ;  /* 0x0000001a09007c0c */ /* 0x000fe4000c721270 */
[----:B------:R-:W-:Y:S01]  /*4e7c0*/  ISETP.LT.AND P0, PT, R92, UR14, !P0 ;  /* 0x0000000e5c007c0c */ /* 0x000fe2000c701270 */
[C---:B------:R-:W-:Y:S01]  /*4e7d0*/  IMAD.WIDE R6, R0.reuse, 0x2, R2 ;  /* 0x0000000200067825 */ /* 0x040fe200078e0202 */
[----:B------:R-:W-:Y:S01]  /*4e7e0*/  PRMT R8, R69, 0x7632, R8 ;  /* 0x0000763245087816 */ /* 0x000fe20000000008 */
[----:B------:R-:W0:Y:S01]  /*4e7f0*/  LDCU UR14, c[0x0][0x398] ;  /* 0x00007300ff0e77ac */ /* 0x000e220008000800 */
[----:B------:R-:W0:Y:S07]  /*4e800*/  LDCU UR26, c[0x0][0x398] ;  /* 0x00007300ff1a77ac */ /* 0x000e2e0008000800 */
[----:B------:R0:W-:Y:S02]  /*4e810*/  @P1 STG.E.U16 desc[UR20][R6.64], R69 ;  /* 0x0000004506001986 */ /* 0x0001e4000c101514 */
[----:B0-----:R-:W-:-:S05]  /*4e820*/  IMAD.WIDE R6, R0, 0x2, R4 ;  /* 0x0000000200067825 */ /* 0x001fca00078e0204 */
[----:B------:R0:W-:Y:S02]  /*4e830*/  @P0 STG.E.U16 desc[UR20][R6.64], R8 ;  /* 0x0000000806000986 */ /* 0x0001e4000c101514 */
[----:B0-----:R-:W-:-:S05]  /*4e840*/  VIADD R6, R93, 0x2 ;  /* 0x000000025d067836 */ /* 0x001fca0000000000 */
[----:B------:R-:W-:Y:S01]  /*4e850*/  ISETP.GE.AND P0, PT, R6, UR4, PT ;  /* 0x0000000406007c0c */ /* 0x000fe2000bf06270 */
[----:B------:R-:W-:Y:S01]  /*4e860*/  VIADD R0, R0, UR28 ;  /* 0x0000001c00007c36 */ /* 0x000fe20008000000 */
[----:B------:R-:W0:Y:S02]  /*4e870*/  LDCU UR4, c[0x0][0x39c] ;  /* 0x00007380ff0477ac */ /* 0x000e240008000800 */
[----:B------:R-:W-:Y:S02]  /*4e880*/  ISETP.LT.AND P1, PT, R9, UR12, !P0 ;  /* 0x0000000c09007c0c */ /* 0x000fe4000c721270 */
[----:B------:R-:W-:Y:S01]  /*4e890*/  ISETP.LT.AND P0, PT, R92, UR24, !P0 ;  /* 0x000000185c007c0c */ /* 0x000fe2000c701270 */
[----:B------:R-:W-:Y:S01]  /*4e8a0*/  IMAD.WIDE R6, R0, 0x2, R2 ;  /* 0x0000000200067825 */ /* 0x000fe200078e0202 */
        /* <DEDUP_REMOVED lines=11> */
[----:B---3--:R-:W-:Y:S01]  /*4e960*/  ISETP.LT.AND P0, PT, R92, UR8, !P0 ;  /* 0x000000085c007c0c */ /* 0x008fe2000c701270 */
[C---:B------:R-:W-:Y:S01]  /*4e970*/  IMAD.WIDE R6, R0.reuse, 0x2, R2 ;  /* 0x0000000200067825 */ /* 0x040fe200078e0202 */
[----:B------:R-:W-:Y:S01]  /*4e980*/  PRMT R8, R71, 0x7632, R8 ;  /* 0x0000763247087816 */ /* 0x000fe20000000008 */
[----:B------:R-:W3:Y:S01]  /*4e990*/  LDCU UR8, c[0x0][0x398] ;  /* 0x00007300ff0877ac */ /* 0x000ee20008000800 */
        /* <DEDUP_REMOVED lines=9> */
[----:B----4-:R-:W-:Y:S01]  /*4ea30*/  ISETP.LT.AND P0, PT, R92, UR10, !P0 ;  /* 0x0000000a5c007c0c */ /* 0x010fe2000c701270 */
[----:B------:R-:W-:Y:S01]  /*4ea40*/  IMAD.WIDE R6, R0, 0x2, R2 ;  /* 0x0000000200067825 */ /* 0x000fe200078e0202 */
[----:B------:R-:W-:Y:S01]  /*4ea50*/  PRMT R8, R72, 0x7632, R8 ;  /* 0x0000763248087816 */ /* 0x000fe20000000008 */
[----:B------:R-:W4:Y:S01]  /*4ea60*/  LDCU UR10, c[0x0][0x398] ;  /* 0x00007300ff0a77ac */ /* 0x000f220008000800 */
        /* <DEDUP_REMOVED lines=22> */
[----:B--2---:R-:W-:Y:S01]  /*4ebd0*/  ISETP.LT.AND P0, PT, R92, UR6, !P0 ;  /* 0x000000065c007c0c */ /* 0x004fe2000c701270 */
[----:B------:R-:W-:Y:S01]  /*4ebe0*/  IMAD.WIDE R6, R0, 0x2, R2 ;  /* 0x0000000200067825 */ /* 0x000fe200078e0202 */
[C---:B------:R-:W-:Y:S01]  /*4ebf0*/  PRMT R8, R74.reuse, 0x7610, R8 ;  /* 0x000076104a087816 */ /* 0x040fe20000000008 */
[----:B------:R-:W2:Y:S01]  /*4ec00*/  LDCU UR6, c[0x0][0x398] ;  /* 0x00007300ff0677ac */ /* 0x000ea20008000800 */
[----:B------:R-:W0:Y:S07]  /*4ec10*/  LDCU UR32, c[0x0][0x398] ;  /* 0x00007300ff2077ac */ /* 0x000e2e0008000800 */
[----:B------:R0:W-:Y:S02]  /*4ec20*/  @P1 STG.E.U16 desc[UR20][R6.64], R8 ;  /* 0x0000000806001986 */ /* 0x0001e4000c101514 */
[----:B0-----:R-:W-:Y:S01]  /*4ec30*/  PRMT R8, R74, 0x7632, R8 ;  /* 0x000076324a087816 */ /* 0x001fe20000000008 */
[----:B------:R-:W-:-:S05]  /*4ec40*/  IMAD.WIDE R6, R0, 0x2, R4 ;  /* 0x0000000200067825 */ /* 0x000fca00078e0204 */
[----:B------:R0:W-:Y:S02]  /*4ec50*/  @P0 STG.E.U16 desc[UR20][R6.64], R8 ;  /* 0x0000000806000986 */ /* 0x0001e4000c101514 */
[----:B0-----:R-:W-:-:S05]  /*4ec60*/  VIADD R6, R93, 0x7 ;  /* 0x000000075d067836 */ /* 0x001fca0000000000 */
[----:B------:R-:W-:Y:S01]  /*4ec70*/  ISETP.GE.AND P0, PT, R6, UR4, PT ;  /* 0x0000000406007c0c */ /* 0x000fe2000bf06270 */
[----:B------:R-:W-:Y:S01]  /*4ec80*/  VIADD R0, R0, UR28 ;  /* 0x0000001c00007c36 */ /* 0x000fe20008000000 */
[----:B------:R-:W0:Y:S02]  /*4ec90*/  LDCU UR4, c[0x0][0x39c] ;  /* 0x00007380ff0477ac */ /* 0x000e240008000800 */
[----:B--2---:R-:W-:Y:S02]  /*4eca0*/  ISETP.LT.AND P1, PT, R9, UR6, !P0 ;  /* 0x0000000609007c0c */ /* 0x004fe4000c721270 */
[----:B---3--:R-:W-:Y:S01]  /*4ecb0*/  ISETP.LT.AND P0, PT, R92, UR8, !P0 ;  /* 0x000000085c007c0c */ /* 0x008fe2000c701270 */
[C---:B------:R-:W-:Y:S01]  /*4ecc0*/  IMAD.WIDE R6, R0.reuse, 0x2, R2 ;  /* 0x0000000200067825 */ /* 0x040fe200078e0202 */
[C---:B------:R-:W-:Y:S01]  /*4ecd0*/  PRMT R8, R75.reuse, 0x7610, R8 ;  /* 0x000076104b087816 */ /* 0x040fe20000000008 */
[----:B------:R-:W2:Y:S01]  /*4ece0*/  LDCU UR6, c[0x0][0x398] ;  /* 0x00007300ff0677ac */ /* 0x000ea20008000800 */
[----:B------:R-:W3:Y:S07]  /*4ecf0*/  LDCU UR8, c[0x0][0x398] ;  /* 0x00007300ff0877ac */ /* 0x000eee0008000800 */
        /* <DEDUP_REMOVED lines=10> */
[----:B------:R-:W-:Y:S01]  /*4eda0*/  IMAD.WIDE R6, R0, 0x2, R2 ;  /* 0x0000000200067825 */ /* 0x000fe200078e0202 */
        /* <DEDUP_REMOVED lines=9> */
[----:B------:R-:W0:Y:S03]  /*4ee40*/  LDCU UR4, c[0x0][0x39c] ;  /* 0x00007380ff0477ac */ /* 0x000e260008000800 */
[----:B--2---:R-:W-:Y:S01]  /*4ee50*/  ISETP.LT.AND P1, PT, R9, UR6, !P0 ;  /* 0x0000000609007c0c */ /* 0x004fe2000c721270 */
[----:B------:R-:W2:Y:S01]  /*4ee60*/  LDCU UR6, c[0x0][0x398] ;  /* 0x00007300ff0677ac */ /* 0x000ea20008000800 */
[----:B------:R-:W-:Y:S02]  /*4ee70*/  IADD3 R0, PT, PT, R0, UR28, RZ ;  /* 0x0000001c00007c10 */ /* 0x000fe4000fffe0ff */
[----:B---3--:R-:W-:Y:S01]  /*4ee80*/  ISETP.LT.AND P0, PT, R92, UR8, !P0 ;  /* 0x000000085c007c0c */ /* 0x008fe2000c701270 */
[----:B------:R-:W3:Y:S01]  /*4ee90*/  LDCU UR8, c[0x0][0x398] ;  /* 0x00007300ff0877ac */ /* 0x000ee20008000800 */
[C---:B------:R-:W-:Y:S01]  /*4eea0*/  PRMT R8, R77.reuse, 0x7610, R8 ;  /* 0x000076104d087816 */ /* 0x040fe20000000008 */
[C---:B------:R-:W-:Y:S01]  /*4eeb0*/  IMAD.WIDE R6, R0.reuse, 0x2, R2 ;  /* 0x0000000200067825 */ /* 0x040fe200078e0202 */
[----:B------:R-:W3:Y:S05]  /*4eec0*/  LDL.LU R92, [R1+0x1924] ;  /* 0x00192400015c7983 */ /* 0x000eea0000300800 */
[----:B------:R0:W-:Y:S02]  /*4eed0*/  @P1 STG.E.U16 desc[UR20][R6.64], R8 ;  /* 0x0000000806001986 */ /* 0x0001e4000c101514 */
[----:B0-----:R-:W-:Y:S01]  /*4eee0*/  PRMT R8, R77, 0x7632, R8 ;  /* 0x000076324d087816 */ /* 0x001fe20000000008 */
[C---:B------:R-:W-:Y:S01]  /*4eef0*/  IMAD.WIDE R6, R0.reuse, 0x2, R4 ;  /* 0x0000000200067825 */ /* 0x040fe200078e0204 */
[----:B------:R-:W3:Y:S04]  /*4ef00*/  LDL.LU R77, [R1+0x64c] ;  /* 0x00064c00014d7983 */ /* 0x000ee80000300800 */
[----:B------:R0:W-:Y:S01]  /*4ef10*/  @P0 STG.E.U16 desc[UR20][R6.64], R8 ;  /* 0x0000000806000986 */ /* 0x0001e2000c101514 */
[----:B------:R-:W-:-:S03]  /*4ef20*/  VIADD R0, R0, UR28 ;  /* 0x0000001c00007c36 */ /* 0x000fc60008000000 */
[----:B------:R-:W4:Y:S04]  /*4ef30*/  LDL.S16 R74, [R1+0x364] ;  /* 0x00036400014a7983 */ /* 0x000f280000100600 */
[----:B------:R-:W4:Y:S01]  /*4ef40*/  LDL.LU.S16 R69, [R1+0x366] ;  /* 0x0003660001457983 */ /* 0x000f220000300600 */
[----:B0-----:R-:W-:Y:S01]  /*4ef50*/  VIADD R6, R93, 0xa ;  /* 0x0000000a5d067836 */ /* 0x001fe20000000000 */
[----:B------:R-:W-:Y:S02]  /*4ef60*/  PRMT R8, R78, 0x7610, R8 ;  /* 0x000076104e087816 */ /* 0x000fe40000000008 */
[----:B------:R-:W4:Y:S02]  /*4ef70*/  LDL.S16 R68, [R1+0x368] ;  /* 0x0003680001447983 */ /* 0x000f240000100600 */
[----:B------:R-:W-:Y:S01]  /*4ef80*/  ISETP.GE.AND P0, PT, R6, UR4, PT ;  /* 0x0000000406007c0c */ /* 0x000fe2000bf06270 */
[----:B------:R-:W-:Y:S01]  /*4ef90*/  IMAD.WIDE R6, R0, 0x2, R2 ;  /* 0x0000000200067825 */ /* 0x000fe200078e0202 */
[----:B------:R-:W0:Y:S02]  /*4efa0*/  LDCU UR4, c[0x0][0x39c] ;  /* 0x00007380ff0477ac */ /* 0x000e240008000800 */
[----:B--2---:R-:W-:-:S02]  /*4efb0*/  ISETP.LT.AND P1, PT, R9, UR6, !P0 ;  /* 0x0000000609007c0c */ /* 0x004fc4000c721270 */
[----:B------:R-:W2:Y:S01]  /*4efc0*/  LDL.LU.S16 R9, [R1+0x36a] ;  /* 0x00036a0001097983 */ /* 0x000ea20000300600 */
[----:B------:R-:W0:Y:S10]  /*4efd0*/  LDCU UR6, c[0x0][0x398] ;  /* 0x00007300ff0677ac */ /* 0x000e340008000800 */
[----:B------:R0:W-:Y:S02]  /*4efe0*/  @P1 STG.E.U16 desc[UR20][R6.64], R8 ;  /* 0x0000000806001986 */ /* 0x0001e4000c101514 */
[----:B0-----:R-:W-:-:S02]  /*4eff0*/  PRMT R8, R78, 0x7632, R8 ;  /* 0x000076324e087816 */ /* 0x001fc40000000008 */
[----:B------:R-:W2:Y:S01]  /*4f000*/  LDL.LU R78, [R1+0x648] ;  /* 0x00064800014e7983 */ /* 0x000ea20000300800 */
[----:B------:R-:W-:-:S04]  /*4f010*/  IMAD.WIDE R6, R0, 0x2, R4 ;  /* 0x0000000200067825 */ /* 0x000fc800078e0204 */
[----:B------:R-:W-:Y:S01]  /*4f020*/  VIADD R0, R0, UR28 ;  /* 0x0000001c00007c36 */ /* 0x000fe20008000000 */
[----:B---3--:R-:W-:Y:S01]  /*4f030*/  ISETP.LT.AND P0, PT, R77, UR8, !P0 ;  /* 0x000000084d007c0c */ /* 0x008fe2000c701270 */
[----:B------:R-:W0:-:S12]  /*4f040*/  LDCU UR8, c[0x0][0x398] ;  /* 0x00007300ff0877ac */ /* 0x000e180008000800 */
[----:B------:R3:W-:Y:S02]  /*4f050*/  @P0 STG.E.U16 desc[UR20][R6.64], R8 ;  /* 0x0000000806000986 */ /* 0x0007e4000c101514 */
[----:B---3--:R-:W-:-:S05]  /*4f060*/  VIADD R6, R93, 0xb ;  /* 0x0000000b5d067836 */ /* 0x008fca0000000000 */
[----:B------:R-:W-:Y:S01]  /*4f070*/  ISETP.GE.AND P0, PT, R6, UR4, PT ;  /* 0x0000000406007c0c */ /* 0x000fe2000bf06270 */
[----:B------:R-:W3:Y:S01]  /*4f080*/  LDCU UR4, c[0x0][0x39c] ;  /* 0x00007380ff0477ac */ /* 0x000ee20008000800 */
[----:B------:R-:W-:Y:S01]  /*4f090*/  PRMT R8, R79, 0x7610, R8 ;  /* 0x000076104f087816 */ /* 0x000fe20000000008 */
[----:B------:R-:W-:Y:S01]  /*4f0a0*/  IMAD.WIDE R6, R0, 0x2, R2 ;  /* 0x0000000200067825 */ /* 0x000fe200078e0202 */
[----:B--2---:R-:W-:Y:S01]  /*4f0b0*/  ISETP.LT.AND P1, PT, R78, UR6, !P0 ;  /* 0x000000064e007c0c */ /* 0x004fe2000c721270 */
[----:B------:R-:W2:Y:S01]  /*4f0c0*/  LDCU UR6, c[0x0][0x398] ;  /* 0x00007300ff0677ac */ /* 0x000ea20008000800 */
[----:B0-----:R-:W-:Y:S01]  /*4f0d0*/  ISETP.LT.AND P0, PT, R77, UR8, !P0 ;  /* 0x000000084d007c0c */ /* 0x001fe2000c701270 */
[----:B------:R-:W0:Y:S10]  /*4f0e0*/  LDCU UR8, c[0x0][0x398] ;  /* 0x00007300ff0877ac */ /* 0x000e340008000800 */
[----:B------:R0:W-:Y:S02]  /*4f0f0*/  @P1 STG.E.U16 desc[UR20][R6.64], R8 ;  /* 0x0000000806001986 */ /* 0x0001e4000c101514 */
[----:B0-----:R-:W-:Y:S01]  /*4f100*/  PRMT R8, R79, 0x7632, R8 ;  /* 0x000076324f087816 */ /* 0x001fe20000000008 */
[C---:B------:R-:W-:Y:S01]  /*4f110*/  IMAD.WIDE R6, R0.reuse, 0x2, R4 ;  /* 0x0000000200067825 */ /* 0x040fe200078e0204 */
[----:B------:R-:W4:Y:S04]  /*4f120*/  LDL.S16 R79, [R1+0x36c] ;  /* 0x00036c00014f7983 */ /* 0x000f280000100600 */
[----:B------:R0:W-:Y:S01]  /*4f130*/  @P0 STG.E.U16 desc[UR20][R6.64], R8 ;  /* 0x0000000806000986 */ /* 0x0001e2000c101514 */
[----:B------:R-:W-:-:S03]  /*4f140*/  VIADD R0, R0, UR28 ;  /* 0x0000001c00007c36 */ /* 0x000fc60008000000 */
[----:B------:R-:W4:Y:S04]  /*4f150*/  LDL.LU.S16 R76, [R1+0x36e] ;  /* 0x00036e00014c7983 */ /* 0x000f280000300600 */
[----:B------:R-:W4:Y:S01]  /*4f160*/  LDL.S16 R75, [R1+0x370] ;  /* 0x00037000014b7983 */ /* 0x000f220000100600 */
[----:B0-----:R-:W-:-:S05]  /*4f170*/  VIADD R6, R93, 0xc ;  /* 0x0000000c5d067836 */ /* 0x001fca0000000000 */
[----:B---3--:R-:W-:Y:S01]  /*4f180*/  ISETP.GE.AND P0, PT, R6, UR4, PT ;  /* 0x0000000406007c0c */ /* 0x008fe2000bf06270 */
[----:B------:R-:W0:Y:S03]  /*4f190*/  LDCU UR4, c[0x0][0x39c] ;  /* 0x00007380ff0477ac */ /* 0x000e260008000800 */
[----:B--2---:R-:W-:Y:S01]  /*4f1a0*/  ISETP.LT.AND P1, PT, R78, UR6, !P0 ;  /* 0x000000064e007c0c */ /* 0x004fe2000c721270 */
[----:B------:R-:W-:Y:S01]  /*4f1b0*/  IMAD.WIDE R6, R0, 0x2, R2 ;  /* 0x0000000200067825 */ /* 0x000fe200078e0202 */
[----:B------:R-:W-:Y:S01]  /*4f1c0*/  ISETP.LT.AND P0, PT, R77, UR8, !P0 ;  /* 0x000000084d007c0c */ /* 0x000fe2000c701270 */
[----:B------:R-:W2:Y:S01]  /*4f1d0*/  LDCU UR6, c[0x0][0x398] ;  /* 0x00007300ff0677ac */ /* 0x000ea20008000800 */
[C---:B------:R-:W-:Y:S01]  /*4f1e0*/  PRMT R8, R80.reuse, 0x7610, R8 ;  /* 0x0000761050087816 */ /* 0x040fe20000000008 */
[----:B------:R-:W3:Y:S08]  /*4f1f0*/  LDCU UR8, c[0x0][0x398] ;  /* 0x00007300ff0877ac */ /* 0x000ef00008000800 */
        /* <DEDUP_REMOVED lines=179> */
[----:B----4-:R-:W-:Y:S01]  /*4fd30*/  PRMT R8, R74, 0x7610, R8 ;  /* 0x000076104a087816 */ /* 0x010fe20000000008 */
[----:B------:R-:W2:Y:S01]  /*4fd40*/  LDCU UR6, c[0x0][0x398] ;  /* 0x00007300ff0677ac */ /* 0x000ea20008000800 */
[----:B------:R-:W3:Y:S01]  /*4fd50*/  LDL.LU.S16 R74, [R1+0x372] ;  /* 0x00037200014a7983 */ /* 0x000ee20000300600 */
[----:B------:R-:W4:Y:S06]  /*4fd60*/  LDCU UR8, c[0x0][0x398] ;  /* 0x00007300ff0877ac */ /* 0x000f2c0008000800 */
[----:B------:R0:W-:Y:S02]  /*4fd70*/  @P1 STG.E.U16 desc[UR20][R6.64], R8 ;  /* 0x0000000806001986 */ /* 0x0001e4000c101514 */
[----:B0-----:R-:W-:Y:S01]  /*4fd80*/  PRMT R8, R69, 0x7610, R8 ;  /* 0x0000761045087816 */ /* 0x001fe20000000008 */
[----:B------:R-:W-:Y:S01]  /*4fd90*/  IMAD.WIDE R6, R0, 0x2, R4 ;  /* 0x0000000200067825 */ /* 0x000fe200078e0204 */
[----:B------:R-:W3:Y:S04]  /*4fda0*/  LDL.LU R69, [R1+0x161c] ;  /* 0x00161c0001457983 */ /* 0x000ee80000300800 */
[----:B------:R0:W-:Y:S02]  /*4fdb0*/  @P0 STG.E.U16 desc[UR20][R6.64], R8 ;  /* 0x0000000806000986 */ /* 0x0001e4000c101514 */
[----:B0-----:R-:W-:-:S05]  /*4fdc0*/  VIADD R6, R93, 0x1a ;  /* 0x0000001a5d067836 */ /* 0x001fca0000000000 */
[----:B------:R-:W-:Y:S01]  /*4fdd0*/  ISETP.GE.AND P0, PT, R6, UR4, PT ;  /* 0x0000000406007c0c */ /* 0x000fe2000bf06270 */
[----:B------:R-:W-:Y:S01]  /*4fde0*/  VIADD R0, R0, UR28 ;  /* 0x0000001c00007c36 */ /* 0x000fe20008000000 */
[----:B------:R-:W-:Y:S01]  /*4fdf0*/  PRMT R8, R68, 0x7610, R8 ;  /* 0x0000761044087816 */ /* 0x000fe20000000008 */
[----:B------:R-:W0:Y:S01]  /*4fe00*/  LDCU UR4, c[0x0][0x39c] ;  /* 0x00007380ff0477ac */ /* 0x000e220008000800 */
[----:B--2---:R-:W-:Y:S01]  /*4fe10*/  ISETP.LT.AND P1, PT, R78, UR6, !P0 ;  /* 0x000000064e007c0c */ /* 0x004fe2000c721270 */
[----:B------:R-:W2:Y:S01]  /*4fe20*/  LDL.S16 R68, [R1+0x374] ;  /* 0x0003740001447983 */ /* 0x000ea20000100600 */
[----:B------:R-:W-:Y:S01]  /*4fe30*/  IMAD.WIDE R6, R0, 0x2, R2 ;  /* 0x0000000200067825 */ /* 0x000fe200078e0202 */
[----:B------:R-:W0:Y:S10]  /*4fe40*/  LDCU UR6, c[0x0][0x398] ;  /* 0x00007300ff0677ac */ /* 0x000e340008000800 */
[----:B------:R0:W-:Y:S02]  /*4fe50*/  @P1 STG.E.U16 desc[UR20][R6.64], R8 ;  /* 0x0000000806001986 */ /* 0x0001e4000c101514 */
[----:B0-----:R-:W-:-:S02]  /*4fe60*/  PRMT R8, R9, 0x7610, R8 ;  /* 0x0000761009087816 */ /* 0x001fc40000000008 */
[----:B------:R-:W2:Y:S01]  /*4fe70*/  LDL.LU.S16 R9, [R1+0x376] ;  /* 0x0003760001097983 */ /* 0x000ea20000300600 */
[----:B----4-:R-:W-:Y:S01]  /*4fe80*/  ISETP.LT.AND P0, PT, R77, UR8, !P0 ;  /* 0x000000084d007c0c */ /* 0x010fe2000c701270 */
[----:B------:R-:W-:Y:S01]  /*4fe90*/  IMAD.WIDE R6, R0, 0x2, R4 ;  /* 0x0000000200067825 */ /* 0x000fe200078e0204 */
[----:B------:R-:W0:Y:S11]  /*4fea0*/  LDCU UR8, c[0x0][0x398] ;  /* 0x00007300ff0877ac */ /* 0x000e360008000800 */
[----:B------:R4:W-:Y:S02]  /*4feb0*/  @P0 STG.E.U16 desc[UR20][R6.64], R8 ;  /* 0x0000000806000986 */ /* 0x0009e4000c101514 */
[----:B----4-:R-:W-:-:S05]  /*4fec0*/  VIADD R6, R93, 0x1b ;  /* 0x0000001b5d067836 */ /* 0x010fca0000000000 */
[----:B------:R-:W-:Y:S01]  /*4fed0*/  ISETP.GE.AND P0, PT, R6, UR4, PT ;  /* 0x0000000406007c0c */ /* 0x000fe2000bf06270 */
[----:B------:R-:W4:Y:S03]  /*4fee0*/  LDCU UR4, c[0x0][0x39c] ;  /* 0x00007380ff0477ac */ /* 0x000f260008000800 */
[----:B------:R-:W-:Y:S01]  /*4fef0*/  ISETP.LT.AND P1, PT, R78, UR6, !P0 ;  /* 0x000000064e007c0c */ /* 0x000fe2000c721270 */
[----:B------:R-:W-:Y:S01]  /*4ff00*/  VIADD R0, R0, UR28 ;  /* 0x0000001c00007c36 */ /* 0x000fe20008000000 */
[----:B0-----:R-:W-:Y:S01]  /*4ff10*/  ISETP.LT.AND P0, PT, R77, UR8, !P0 ;  /* 0x000000084d007c0c */ /* 0x001fe2000c701270 */
[----:B------:R-:W0:Y:S01]  /*4ff20*/  LDCU UR6, c[0x0][0x398] ;  /* 0x00007300ff0677ac */ /* 0x000e220008000800 */
[----:B------:R-:W-:Y:S01]  /*4ff30*/  PRMT R8, R79, 0x7610, R8 ;  /* 0x000076104f087816 */ /* 0x000fe20000000008 */
[----:B------:R-:W-:Y:S01]  /*4ff40*/  IMAD.WIDE R6, R0, 0x2, R2 ;  /* 0x0000000200067825 */ /* 0x000fe200078e0202 */
[----:B------:R-:W0:Y:S03]  /*4ff50*/  LDCU UR8, c[0x0][0x398] ;  /* 0x00007300ff0877ac */ /* 0x000e260008000800 */
[----:B------:R-:W-:-:S04]  /*4ff60*/  VIADD R93, R93, 0x1c ;  /* 0x0000001c5d5d7836 */ /* 0x000fc80000000000 */
[----:B------:R0:W-:Y:S02]  /*4ff70*/  @P1 STG.E.U16 desc[UR20][R6.64], R8 ;  /* 0x0000000806001986 */ /* 0x0001e4000c101514 */
[----:B0-----:R-:W-:Y:S01]  /*4ff80*/  PRMT R8, R76, 0x7610, R8 ;  /* 0x000076104c087816 */ /* 0x001fe20000000008 */
[----:B------:R-:W-:-:S05]  /*4ff90*/  IMAD.WIDE R6, R0, 0x2, R4 ;  /* 0x0000000200067825 */ /* 0x000fca00078e0204 */
[----:B------:R0:W-:Y:S01]  /*4ffa0*/  @P0 STG.E.U16 desc[UR20][R6.64], R8 ;  /* 0x0000000806000986 */ /* 0x0001e2000c101514 */
[----:B----4-:R-:W-:Y:S01]  /*4ffb0*/  ISETP.GE.AND P0, PT, R93, UR4, PT ;  /* 0x000000045d007c0c */ /* 0x010fe2000bf06270 */
[----:B------:R-:W4:Y:S03]  /*4ffc0*/  LDCU UR4, c[0x0][0x39c] ;  /* 0x00007380ff0477ac */ /* 0x000f260008000800 */
[----:B------:R-:W-:Y:S01]  /*4ffd0*/  ISETP.LT.AND P1, PT, R78, UR6, !P0 ;  /* 0x000000064e007c0c */ /* 0x000fe2000c721270 */
[----:B------:R-:W-:Y:S01]  /*4ffe0*/  VIADD R0, R0, UR28 ;  /* 0x0000001c00007c36 */ /* 0x000fe20008000000 */
[----:B------:R-:W1:Y:S01]  /*4fff0*/  LDCU UR6, c[0x0][0x398] ;  /* 0x00007300ff0677ac */ /* 0x000e620008000800 */
[----:B------:R-:W-:Y:S01]  /*50000*/  ISETP.LT.AND P0, PT, R77, UR8, !P0 ;  /* 0x000000084d007c0c */ /* 0x000fe2000c701270 */
[----:B------:R-:W1:Y:S01]  /*50010*/  LDCU UR8, c[0x0][0x398] ;  /* 0x00007300ff0877ac */ /* 0x000e620008000800 */
[----:B0-----:R-:W-:Y:S01]  /*50020*/  PRMT R8, R75, 0x7610, R8 ;  /* 0x000076104b087816 */ /* 0x001fe20000000008 */
[----:B------:R-:W-:-:S07]  /*50030*/  IMAD.WIDE R6, R0, 0x2, R2 ;  /* 0x0000000200067825 */ /* 0x000fce00078e0202 */
[----:B------:R0:W-:Y:S02]  /*50040*/  @P1 STG.E.U16 desc[UR20][R6.64], R8 ;  /* 0x0000000806001986 */ /* 0x0001e4000c101514 */
[----:B0-----:R-:W-:-:S04]  /*50050*/  IMAD.WIDE R6, R0, 0x2, R4 ;  /* 0x0000000200067825 */ /* 0x001fc800078e0204 */
[----:B------:R-:W-:Y:S01]  /*50060*/  VIADD R0, R0, UR28 ;  /* 0x0000001c00007c36 */ /* 0x000fe20008000000 */
[----:B---3--:R-:W-:-:S05]  /*50070*/  PRMT R8, R74, 0x7610, R8 ;  /* 0x000076104a087816 */ /* 0x008fca0000000008 */
[----:B------:R0:W-:Y:S01]  /*50080*/  @P0 STG.E.U16 desc[UR20][R6.64], R8 ;  /* 0x0000000806000986 */ /* 0x0001e2000c101514 */
[----:B----4-:R-:W-:Y:S01]  /*50090*/  ISETP.GE.AND P0, PT, R69, UR4, PT ;  /* 0x0000000445007c0c */ /* 0x010fe2000bf06270 */
[----:B0-----:R-:W-:Y:S02]  /*500a0*/  IMAD.WIDE R6, R0, 0x2, R2 ;  /* 0x0000000200067825 */ /* 0x001fe400078e0202 */
[----:B------:R-:W3:Y:S01]  /*500b0*/  LDL.LU R69, [R1+0x1574] ;  /* 0x0015740001457983 */ /* 0x000ee20000300800 */
[----:B------:R-:W0:Y:S01]  /*500c0*/  LDCU UR4, c[0x0][0x39c] ;  /* 0x00007380ff0477ac */ /* 0x000e220008000800 */
[----:B-1----:R-:W-:Y:S02]  /*500d0*/  ISETP.LT.AND P1, PT, R78, UR6, !P0 ;  /* 0x000000064e007c0c */ /* 0x002fe4000c721270 */
[----:B--2---:R-:W-:Y:S01]  /*500e0*/  PRMT R8, R68, 0x7610, R8 ;  /* 0x0000761044087816 */ /* 0x004fe20000000008 */
[----:B------:R-:W1:Y:S01]  /*500f0*/  LDCU UR6, c[0x0][0x39c] ;  /* 0x00007380ff0677ac */ /* 0x000e620008000800 */
[----:B------:R-:W2:Y:S09]  /*50100*/  LDL.LU R68, [R1+0x162c] ;  /* 0x00162c0001447983 */ /* 0x000eb20000300800 */
[----:B------:R4:W-:Y:S02]  /*50110*/  @P1 STG.E.U16 desc[UR20][R6.64], R8 ;  /* 0x0000000806001986 */ /* 0x0009e4000c101514 */
[----:B----4-:R-:W-:-:S02]  /*50120*/  PRMT R8, R9, 0x7610, R8 ;  /* 0x0000761009087816 */ /* 0x010fc40000000008 */
[----:B------:R-:W4:Y:S04]  /*50130*/  LDL.LU R9, [R1+0x1628] ;  /* 0x0016280001097983 */ /* 0x000f280000300800 */
[----:B------:R-:W4:Y:S04]  /*50140*/  LDL.S16 R79, [R1+0x378] ;  /* 0x00037800014f7983 */ /* 0x000f280000100600 */
[----:B------:R-:W4:Y:S04]  /*50150*/  LDL.LU R76, [R1+0x1634] ;  /* 0x00163400014c7983 */ /* 0x000f280000300800 */
[----:B------:R-:W4:Y:S04]  /*50160*/  LDL.LU.S16 R75, [R1+0x37a] ;  /* 0x00037a00014b7983 */ /* 0x000f280000300600 */
[----:B------:R-:W4:Y:S01]  /*50170*/  LDL.S16 R74, [R1+0x37c] ;  /* 0x00037c00014a7983 */ /* 0x000f220000100600 */
[----:B------:R-:W-:Y:S01]  /*50180*/  ISETP.LT.AND P0, PT, R77, UR8, !P0 ;  /* 0x000000084d007c0c */ /* 0x000fe2000c701270 */
[C---:B------:R-:W-:Y:S01]  /*50190*/  IMAD.WIDE R6, R0.reuse, 0x2, R4 ;  /* 0x0000000200067825 */ /* 0x040fe200078e0204 */
[----:B------:R-:W0:Y:S11]  /*501a0*/  LDCU UR8, c[0x0][0x398] ;  /* 0x00007300ff0877ac */ /* 0x000e360008000800 */
[----:B------:R0:W-:Y:S01]  /*501b0*/  @P0 STG.E.U16 desc[UR20][R6.64], R8 ;  /* 0x0000000806000986 */ /* 0x0001e2000c101514 */
[----:B------:R-:W-:-:S04]  /*501c0*/  VIADD R0, R0, UR28 ;  /* 0x0000001c00007c36 */ /* 0x000fc80008000000 */
[----:B0-----:R-:W-:Y:S01]  /*501d0*/  IMAD.WIDE R6, R0, 0x2, R2 ;  /* 0x0000000200067825 */ /* 0x001fe200078e0202 */
[----:B---3--:R-:W-:Y:S01]  /*501e0*/  ISETP.GE.AND P2, PT, R69, UR7, PT ;  /* 0x0000000745007c0c */ /* 0x008fe2000bf46270 */
[----:B------:R-:W0:Y:S01]  /*501f0*/  LDCU UR7, c[0x0][0x39c] ;  /* 0x00007380ff0777ac */ /* 0x000e220008000800 */
[----:B------:R-:W3:Y:S01]  /*50200*/  LDL.LU R69, [R1+0x163c] ;  /* 0x00163c0001457983 */ /* 0x000ee20000300800 */
[----:B--2---:R-:W-:Y:S01]  /*50210*/  ISETP.GE.AND P0, PT, R68, UR77, PT ;  /* 0x0000004d44007c0c */ /* 0x004fe2000bf06270 */
[----:B------:R-:W2:Y:S02]  /*50220*/  LDCU UR77, c[0x0][0x398] ;  /* 0x00007300ff4d77ac */ /* 0x000ea40008000800 */
[----:B------:R-:W2:Y:S01]  /*50230*/  LDL.LU.S16 R68, [R1+0x37e] ;  /* 0x00037e0001447983 */ /* 0x000ea20000300600 */
[----:B------:R-:W-:Y:S01]  /*50240*/  ISETP.LT.AND P5, PT, R78, UR50, !P0 ;  /* 0x000000324e007c0c */ /* 0x000fe2000c7a1270 */
[----:B------:R-:W0:Y:S01]  /*50250*/  LDCU UR50, c[0x0][0x398] ;  /* 0x00007300ff3277ac */ /* 0x000e220008000800 */
[----:B------:R-:W-:Y:S01]  /*50260*/  ISETP.LT.AND P0, PT, R77, UR8, !P0 ;  /* 0x000000084d007c0c */ /* 0x000fe2000c701270 */
[----:B------:R-:W0:Y:S01]  /*50270*/  LDCU UR8, c[0x0][0x39c] ;  /* 0x00007380ff0877ac */ /* 0x000e220008000800 */
[----:B----4-:R-:W-:Y:S01]  /*50280*/  ISETP.GE.AND P4, PT, R9, UR49, PT ;  /* 0x0000003109007c0c */ /* 0x010fe2000bf86270 */
[----:B------:R-:W4:Y:S01]  /*50290*/  LDCU UR49, c[0x0][0x398] ;  /* 0x00007300ff3177ac */ /* 0x000f220008000800 */
[----:B------:R-:W4:Y:S01]  /*502a0*/  LDL.S16 R9, [R1+0x380] ;  /* 0x0003800001097983 */ /* 0x000f220000100600 */
[----:B------:R-:W-:-:S02]  /*502b0*/  PRMT R8, R79, 0x7610, R8 ;  /* 0x000076104f087816 */ /* 0x000fc40000000008 */
[----:B------:R-:W-:-:S04]  /*502c0*/  ISETP.GE.AND P1, PT, R76, UR65, PT ;  /* 0x000000414c007c0c */ /* 0x000fc8000bf26270 */
[----:B------:R0:W-:Y:S01]  /*502d0*/  @P5 STG.E.U16 desc[UR20][R6.64], R8 ;  /* 0x0000000806005986 */ /* 0x0001e2000c101514 */
[----:B------:R-:W-:Y:S01]  /*502e0*/  ISETP.LT.AND P6, PT, R78, UR48, !P4 ;  /* 0x000000304e007c0c */ /* 0x000fe2000e7c1270 */
[----:B------:R-:W1:Y:S02]  /*502f0*/  LDCU UR48, c[0x0][0x398] ;  /* 0x00007300ff3077ac */ /* 0x000e640008000800 */
[----:B------:R-:W4:Y:S01]  /*50300*/  LDL.LU R76, [R1+0x164c] ;  /* 0x00164c00014c7983 */ /* 0x000f220000300800 */
[----:B------:R-:W1:Y:S01]  /*50310*/  LDCU UR65, c[0x0][0x398] ;  /* 0x00007300ff4177ac */ /* 0x000e620008000800 */
[----:B0-----:R-:W-:Y:S02]  /*50320*/  PRMT R8, R75, 0x7610, R8 ;  /* 0x000076104b087816 */ /* 0x001fe40000000008 */
[----:B------:R-:W4:Y:S01]  /*50330*/  LDL.LU.S16 R75, [R1+0x382] ;  /* 0x00038200014b7983 */ /* 0x000f220000300600 */
[----:B------:R-:W-:-:S03]  /*50340*/  IMAD.WIDE R6, R0, 0x2, R4 ;  /* 0x0000000200067825 */ /* 0x000fc600078e0204 */
[----:B------:R-:W4:Y:S04]  /*50350*/  LDL.S16 R80, [R1+0x384] ;  /* 0x0003840001507983 */ /* 0x000f280000100600 */
[----:B------:R0:W-:Y:S02]  /*50360*/  @P0 STG.E.U16 desc[UR20][R6.64], R8 ;  /* 0x0000000806000986 */ /* 0x0001e4000c101514 */
[----:B0-----:R-:W-:Y:S02]  /*50370*/  PRMT R8, R74, 0x7610, R8 ;  /* 0x000076104a087816 */ /* 0x001fe40000000008 */
[----:B------:R-:W4:Y:S01]  /*50380*/  LDL.LU R74, [R1+0x165c] ;  /* 0x00165c00014a7983 */ /* 0x000f220000300800 */
[----:B------:R-:W-:Y:S01]  /*50390*/  VIADD R0, R0, UR28 ;  /* 0x0000001c00007c36 */ /* 0x000fe20008000000 */
[C---:B------:R-:W-:Y:S01]  /*503a0*/  ISETP.LT.AND P4, PT, R77.reuse, UR14, !P4 ;  /* 0x0000000e4d007c0c */ /* 0x040fe2000e781270 */
[----:B------:R-:W0:Y:S01]  /*503b0*/  LDCU UR14, c[0x0][0x39c] ;  /* 0x00007380ff0e77ac */ /* 0x000e220008000800 */
[----:B------:R-:W4:Y:S01]  /*503c0*/  LDL.LU.S16 R79, [R1+0x386] ;  /* 0x00038600014f7983 */ /* 0x000f220000300600 */
[----:B------:R-:W-:Y:S01]  /*503d0*/  IMAD.WIDE R6, R0, 0x2, R2 ;  /* 0x0000000200067825 */ /* 0x000fe200078e0202 */
[----:B------:R-:W-:Y:S01]  /*503e0*/  ISETP.LT.AND P5, PT, R78, UR33, !P1 ;  /* 0x000000214e007c0c */ /* 0x000fe2000cfa1270 */
[----:B------:R-:W0:Y:S01]  /*503f0*/  LDCU UR33, c[0x0][0x398] ;  /* 0x00007300ff2177ac */ /* 0x000e220008000800 */
[----:B------:R-:W4:Y:S04]  /*50400*/  LDL.S16 R82, [R1+0x388] ;  /* 0x0003880001527983 */ /* 0x000f280000100600 */
[----:B------:R1:W-:Y:S01]  /*50410*/  @P6 STG.E.U16 desc[UR20][R6.64], R8 ;  /* 0x0000000806006986 */ /* 0x0003e2000c101514 */
[----:B------:R-:W-:Y:S01]  /*50420*/  ISETP.LT.AND P1, PT, R77, UR63, !P1 ;  /* 0x0000003f4d007c0c */ /* 0x000fe2000cf21270 */
[----:B------:R-:W0:Y:S01]  /*50430*/  LDCU UR63, c[0x0][0x39c] ;  /* 0x00007380ff3f77ac */ /* 0x000e220008000800 */
[----:B-1----:R-:W-:Y:S01]  /*50440*/  VIADD R6, R0, UR28 ;  /* 0x0000001c00067c36 */ /* 0x002fe20008000000 */
[----:B---3--:R-:W-:Y:S01]  /*50450*/  ISETP.GE.AND P0, PT, R69, UR64, PT ;  /* 0x0000004045007c0c */ /* 0x008fe2000bf06270 */
[----:B------:R-:W1:Y:S01]  /*50460*/  LDCU UR64, c[0x0][0x398] ;  /* 0x00007300ff4077ac */ /* 0x000e620008000800 */
[----:B--2---:R-:W-:Y:S01]  /*50470*/  PRMT R7, R68, 0x7610, R7 ;  /* 0x0000761044077816 */ /* 0x004fe20000000007 */
[----:B------:R-:W-:-:S05]  /*50480*/  IMAD.WIDE R68, R0, 0x2, R4 ;  /* 0x0000000200447825 */ /* 0x000fca00078e0204 */
[----:B------:R2:W-:Y:S01]  /*50490*/  @P4 STG.E.U16 desc[UR20][R68.64], R7 ;  /* 0x0000000744004986 */ /* 0x0005e2000c101514 */
[----:B----4-:R-:W-:Y:S01]  /*504a0*/  PRMT R0, R9, 0x7610, R0 ;  /* 0x0000761009007816 */ /* 0x010fe20000000000 */
[----:B------:R-:W-:Y:S01]  /*504b0*/  IMAD.WIDE R8, R6, 0x2, R2 ;  /* 0x0000000206087825 */ /* 0x000fe200078e0202 */
[----:B------:R-:W-:-:S04]  /*504c0*/  ISETP.GE.AND P4, PT, R76, UR47, PT ;  /* 0x0000002f4c007c0c */ /* 0x000fc8000bf86270 */
[----:B------:R3:W-:Y:S01]  /*504d0*/  @P5 STG.E.U16 desc[UR20][R8.64], R0 ;  /* 0x0000000008005986 */ /* 0x0007e2000c101514 */
[----:B------:R-:W-:Y:S01]  /*504e0*/  ISETP.LT.AND P6, PT, R78, UR10, !P0 ;  /* 0x0000000a4e007c0c */ /* 0x000fe2000c7c1270 */
[----:B------:R-:W4:Y:S02]  /*504f0*/  LDCU UR10, c[0x0][0x398] ;  /* 0x00007300ff0a77ac */ /* 0x000f240008000800 */
[----:B------:R-:W4:Y:S01]  /*50500*/  LDL.LU R76, [R1+0x1668] ;  /* 0x00166800014c7983 */ /* 0x000f220000300800 */
[----:B------:R-:W0:Y:S01]  /*50510*/  LDCU UR47, c[0x0][0x398] ;  /* 0x00007300ff2f77ac */ /* 0x000e220008000800 */
[----:B--2---:R-:W-:Y:S02]  /*50520*/  PRMT R69, R75, 0x7610, R69 ;  /* 0x000076104b457816 */ /* 0x004fe40000000045 */
[----:B------:R-:W2:Y:S01]  /*50530*/  LDL.LU.S16 R75, [R1+0x38a] ;  /* 0x00038a00014b7983 */ /* 0x000ea20000300600 */
[----:B---3--:R-:W-:-:S03]  /*50540*/  IMAD.WIDE R8, R6, 0x2, R4 ;  /* 0x0000000206087825 */ /* 0x008fc600078e0204 */
[----:B------:R-:W3:Y:S04]  /*50550*/  LDL.S16 R81, [R1+0x38c] ;  /* 0x00038c0001517983 */ /* 0x000ee80000100600 */
[----:B------:R-:W-:Y:S01]  /*50560*/  @P1 STG.E.U16 desc[UR20][R8.64], R69 ;  /* 0x0000004508001986 */ /* 0x000fe2000c101514 */
[----:B------:R-:W-:Y:S01]  /*50570*/  ISETP.GE.AND P1, PT, R74, UR38, PT ;  /* 0x000000264a007c0c */ /* 0x000fe2000bf26270 */
[----:B------:R-:W-:Y:S02]  /*50580*/  VIADD R0, R6, UR28 ;  /* 0x0000001c06007c36 */ /* 0x000fe40008000000 */
[----:B------:R-:W3:Y:S01]  /*50590*/  LDL.LU R74, [R1+0x1624] ;  /* 0x00162400014a7983 */ /* 0x000ee20000300800 */
[C---:B------:R-:W-:Y:S01]  /*505a0*/  ISETP.LT.AND P0, PT, R77.reuse, UR62, !P0 ;  /* 0x0000003e4d007c0c */ /* 0x040fe2000c701270 */
[----:B------:R-:W0:Y:S01]  /*505b0*/  LDCU UR62, c[0x0][0x39c] ;  /* 0x00007380ff3e77ac */ /* 0x000e220008000800 */
[----:B------:R-:W-:Y:S01]  /*505c0*/  PRMT R68, R80, 0x7610, R68 ;  /* 0x0000761050447816 */ /* 0x000fe20000000044 */
[----:B------:R-:W-:Y:S01]  /*505d0*/  IMAD.WIDE R6, R0, 0x2, R2 ;  /* 0x0000000200067825 */ /* 0x000fe200078e0202 */
[----:B------:R-:W-:Y:S01]  /*505e0*/  ISETP.LT.AND P5, PT, R78, UR16, !P4 ;  /* 0x000000104e007c0c */ /* 0x000fe2000e7a1270 */
[----:B------:R-:W0:Y:S03]  /*505f0*/  LDCU UR16, c[0x0][0x398] ;  /* 0x00007300ff1077ac */ /* 0x000e260008000800 */
[----:B------:R1:W-:Y:S01]  /*50600*/  @P6 STG.E.U16 desc[UR20][R6.64], R68 ;  /* 0x0000004406006986 */ /* 0x0003e2000c101514 */
[----:B------:R-:W-:Y:S01]  /*50610*/  ISETP.LT.AND P4, PT, R77, UR61, !P4 ;  /* 0x0000003d4d007c0c */ /* 0x000fe2000e781270 */
[----:B------:R-:W0:Y:S01]  /*50620*/  LDCU UR61, c[0x0][0x39c] ;  /* 0x00007380ff3d77ac */ /* 0x000e220008000800 */
[----:B------:R-:W0:Y:S01]  /*50630*/  LDCU UR38, c[0x0][0x398] ;  /* 0x00007300ff2677ac */ /* 0x000e220008000800 */
[----:B-1----:R-:W-:Y:S01]  /*50640*/  PRMT R7, R79, 0x7610, R7 ;  /* 0x000076104f077816 */ /* 0x002fe20000000007 */
[C---:B------:R-:W-:Y:S01]  /*50650*/  IMAD.WIDE R68, R0.reuse, 0x2, R4 ;  /* 0x0000000200447825 */ /* 0x040fe200078e0204 */
[----:B------:R-:W3:Y:S04]  /*50660*/  LDL.LU.S16 R79, [R1+0x38e] ;  /* 0x00038e00014f7983 */ /* 0x000ee80000300600 */
[----:B------:R-:W-:Y:S01]  /*50670*/  @P0 STG.E.U16 desc[UR20][R68.64], R7 ;  /* 0x0000000744000986 */ /* 0x000fe2000c101514 */
[----:B------:R-:W-:-:S03]  /*50680*/  VIADD R6, R0, UR28 ;  /* 0x0000001c00067c36 */ /* 0x000fc60008000000 */
[----:B------:R-:W3:Y:S01]  /*50690*/  LDL.S16 R80, [R1+0x390] ;  /* 0x0003900001507983 */ /* 0x000ee20000100600 */
[----:B------:R-:W-:Y:S01]  /*506a0*/  PRMT R0, R82, 0x7610, R0 ;  /* 0x0000761052007816 */ /* 0x000fe20000000000 */
[----:B------:R-:W-:-:S05]  /*506b0*/  IMAD.WIDE R8, R6, 0x2, R2 ;  /* 0x0000000206087825 */ /* 0x000fca00078e0202 */
[----:B------:R1:W-:Y:S02]  /*506c0*/  @P5 STG.E.U16 desc[UR20][R8.64], R0 ;  /* 0x0000000008005986 */ /* 0x0003e4000c101514 */
[----:B-1----:R-:W-:Y:S01]  /*506d0*/  IMAD.WIDE R8, R6, 0x2, R4 ;  /* 0x0000000206087825 */ /* 0x002fe200078e0204 */
[----:B----4-:R-:W-:Y:S02]  /*506e0*/  ISETP.GE.AND P0, PT, R76, UR18, PT ;  /* 0x000000124c007c0c */ /* 0x010fe4000bf06270 */
[----:B--2---:R-:W-:Y:S01]  /*506f0*/  PRMT R69, R75, 0x7610, R69 ;  /* 0x000076104b457816 */ /* 0x004fe20000000045 */
[----:B------:R-:W2:Y:S01]  /*50700*/  LDL.LU R76, [R1+0x1618] ;  /* 0x00161800014c7983 */ /* 0x000ea20000300800 */
[----:B------:R-:W-:Y:S01]  /*50710*/  ISETP.LT.AND P6, PT, R78, UR45, !P1 ;  /* 0x0000002d4e007c0c */ /* 0x000fe2000cfc1270 */
[----:B------:R-:W-:Y:S01]  /*50720*/  VIADD R0, R6, UR28 ;  /* 0x0000001c06007c36 */ /* 0x000fe20008000000 */
[----:B---3--:R-:W-:Y:S01]  /*50730*/  PRMT R68, R81, 0x7610, R68 ;  /* 0x0000761051447816 */ /* 0x008fe20000000044 */
[----:B------:R-:W3:Y:S01]  /*50740*/  LDL.LU.S16 R75, [R1+0x392] ;  /* 0x00039200014b7983 */ /* 0x000ee20000300600 */
[----:B------:R-:W-:Y:S01]  /*50750*/  ISETP.LT.AND P5, PT, R78, UR60, !P0 ;  /* 0x0000003c4e007c0c */ /* 0x000fe2000c7a1270 */
[----:B------:R-:W1:Y:S02]  /*50760*/  LDCU UR45, c[0x0][0x398] ;  /* 0x00007300ff2d77ac */ /* 0x000e640008000800 */
[----:B------:R-:W-:Y:S01]  /*50770*/  @P4 STG.E.U16 desc[UR20][R8.64], R69 ;  /* 0x0000004508004986 */ /* 0x000fe2000c101514 */
[C---:B------:R-:W-:Y:S01]  /*50780*/  ISETP.LT.AND P1, PT, R77.reuse, UR31, !P1 ;  /* 0x0000001f4d007c0c */ /* 0x040fe2000cf21270 */
[----:B------:R-:W-:Y:S01]  /*50790*/  IMAD.WIDE R6, R0, 0x2, R2 ;  /* 0x0000000200067825 */ /* 0x000fe200078e0202 */
[----:B------:R-:W4:Y:S01]  /*507a0*/  LDCU UR18, c[0x0][0x398] ;  /* 0x00007300ff1277ac */ /* 0x000f220008000800 */
[----:B------:R-:W4:Y:S01]  /*507b0*/  LDL.S16 R82, [R1+0x394] ;  /* 0x0003940001527983 */ /* 0x000f220000100600 */
[----:B------:R-:W-:Y:S01]  /*507c0*/  ISETP.LT.AND P0, PT, R77, UR59, !P0 ;  /* 0x0000003b4d007c0c */ /* 0x000fe2000c701270 */
[----:B------:R-:W0:Y:S01]  /*507d0*/  LDCU UR31, c[0x0][0x39c] ;  /* 0x00007380ff1f77ac */ /* 0x000e220008000800 */
[----:B------:R-:W0:Y:S01]  /*507e0*/  LDCU UR60, c[0x0][0x398] ;  /* 0x00007300ff3c77ac */ /* 0x000e220008000800 */
[----:B------:R-:W-:-:S02]  /*507f0*/  ISETP.GE.AND P4, PT, R74, UR46, PT ;  /* 0x0000002e4a007c0c */ /* 0x000fc4000bf86270 */
[----:B------:R-:W4:Y:S01]  /*50800*/  LDL.LU R74, [R1+0x1620] ;  /* 0x00162000014a7983 */ /* 0x000f220000300800 */
[----:B------:R-:W0:Y:S03]  /*50810*/  LDCU UR59, c[0x0][0x39c] ;  /* 0x00007380ff3b77ac */ /* 0x000e260008000800 */
[----:B------:R1:W-:Y:S01]  /*50820*/  @P6 STG.E.U16 desc[UR20][R6.64], R68 ;  /* 0x0000004406006986 */ /* 0x0003e2000c101514 */
[----:B------:R-:W0:Y:S01]  /*50830*/  LDCU UR46, c[0x0][0x398] ;  /* 0x00007300ff2e77ac */ /* 0x000e220008000800 */
[C---:B-1----:R-:W-:Y:S01]  /*50840*/  IMAD.WIDE R68, R0.reuse, 0x2, R4 ;  /* 0x0000000200447825 */ /* 0x042fe200078e0204 */
[----:B------:R-:W-:Y:S02]  /*50850*/  PRMT R7, R79, 0x7610, R7 ;  /* 0x000076104f077816 */ /* 0x000fe40000000007 */
[----:B------:R-:W4:Y:S01]  /*50860*/  LDL.LU.S16 R79, [R1+0x396] ;  /* 0x00039600014f7983 */ /* 0x000f220000300600 */
[----:B------:R-:W-:-:S03]  /*50870*/  IADD3 R6, PT, PT, R0, UR28, RZ ;  /* 0x0000001c00067c10 */ /* 0x000fc6000fffe0ff */
[----:B------:R-:W-:Y:S04]  /*50880*/  @P1 STG.E.U16 desc[UR20][R68.64], R7 ;  /* 0x0000000744001986 */ /* 0x000fe8000c101514 */
[----:B------:R-:W4:Y:S01]  /*50890*/  LDL.S16 R81, [R1+0x398] ;  /* 0x0003980001517983 */ /* 0x000f220000100600 */
[----:B------:R-:W-:Y:S01]  /*508a0*/  PRMT R0, R80, 0x7610, R0 ;  /* 0x0000761050007816 */ /* 0x000fe20000000000 */
[----:B------:R-:W-:-:S05]  /*508b0*/  IMAD.WIDE R8, R6, 0x2, R2 ;  /* 0x0000000206087825 */ /* 0x000fca00078e0202 */
[----:B------:R1:W-:Y:S02]  /*508c0*/  @P5 STG.E.U16 desc[UR20][R8.64], R0 ;  /* 0x0000000008005986 */ /* 0x0003e4000c101514 */
[----:B-1----:R-:W-:Y:S01]  /*508d0*/  IMAD.WIDE R8, R6, 0x2, R4 ;  /* 0x0000000206087825 */ /* 0x002fe200078e0204 */
[----:B--2---:R-:W-:Y:S02]  /*508e0*/  ISETP.GE.AND P1, PT, R76, UR37, PT ;  /* 0x000000254c007c0c */ /* 0x004fe4000bf26270 */
[----:B---3--:R-:W-:Y:S01]  /*508f0*/  PRMT R69, R75, 0x7610, R69 ;  /* 0x000076104b457816 */ /* 0x008fe20000000045 */
[----:B------:R-:W2:Y:S01]  /*50900*/  LDL.LU R76, [R1+0x1674] ;  /* 0x00167400014c7983 */ /* 0x000ea20000300800 */
[----:B------:R-:W-:Y:S01]  /*50910*/  ISETP.LT.AND P6, PT, R78, UR29, !P4 ;  /* 0x0000001d4e007c0c */ /* 0x000fe2000e7c1270 */
[----:B------:R-:W-:Y:S01]  /*50920*/  VIADD R0, R6, UR28 ;  /* 0x0000001c06007c36 */ /* 0x000fe20008000000 */
[----:B------:R-:W1:Y:S01]  /*50930*/  LDCU UR37, c[0x0][0x398] ;  /* 0x00007300ff2577ac */ /* 0x000e620008000800 */
[----:B------:R-:W3:Y:S01]  /*50940*/  LDL.LU.S16 R75, [R1+0x39a] ;  /* 0x00039a00014b7983 */ /* 0x000ee20000300600 */
[----:B----4-:R-:W-:-:S03]  /*50950*/  PRMT R68, R82, 0x7610, R68 ;  /* 0x0000761052447816 */ /* 0x010fc60000000044 */
[----:B------:R-:W-:Y:S01]  /*50960*/  @P0 STG.E.U16 desc[UR20][R8.64], R69 ;  /* 0x0000004508000986 */ /* 0x000fe2000c101514 */
[----:B------:R-:W-:Y:S01]  /*50970*/  ISETP.LT.AND P5, PT, R78, UR35, !P1 ;  /* 0x000000234e007c0c */ /* 0x000fe2000cfa1270 */
[----:B------:R-:W4:Y:S02]  /*50980*/  LDCU UR29, c[0x0][0x398] ;  /* 0x00007300ff1d77ac */ /* 0x000f240008000800 */
[----:B------:R-:W4:Y:S01]  /*50990*/  LDL.S16 R80, [R1+0x39c] ;  /* 0x00039c0001507983 */ /* 0x000f220000100600 */
[----:B------:R-:W-:Y:S02]  /*509a0*/  ISETP.GE.AND P0, PT, R74, UR58, PT ;  /* 0x0000003a4a007c0c */ /* 0x000fe4000bf06270 */
[C---:B------:R-:W-:Y:S01]  /*509b0*/  ISETP.LT.AND P4, PT, R77.reuse, UR36, !P4 ;  /* 0x000000244d007c0c */ /* 0x040fe2000e781270 */
[----:B------:R-:W4:Y:S01]  /*509c0*/  LDL.LU R74, [R1+0x167c] ;  /* 0x00167c00014a7983 */ /* 0x000f220000300800 */
[C---:B------:R-:W-:Y:S01]  /*509d0*/  IMAD.WIDE R6, R0.reuse, 0x2, R2 ;  /* 0x0000000200067825 */ /* 0x040fe200078e0202 */
[----:B------:R-:W-:Y:S01]  /*509e0*/  ISETP.LT.AND P1, PT, R77, UR44, !P1 ;  /* 0x0000002c4d007c0c */ /* 0x000fe2000cf21270 */
[----:B------:R-:W0:Y:S03]  /*509f0*/  LDCU UR36, c[0x0][0x39c] ;  /* 0x00007380ff2477ac */ /* 0x000e260008000800 */
[----:B------:R1:W-:Y:S01]  /*50a00*/  @P6 STG.E.U16 desc[UR20][R6.64], R68 ;  /* 0x0000004406006986 */ /* 0x0003e2000c101514 */
[----:B------:R-:W0:Y:S01]  /*50a10*/  LDCU UR44, c[0x0][0x39c] ;  /* 0x00007380ff2c77ac */ /* 0x000e220008000800 */
[----:B------:R-:W0:Y:S01]  /*50a20*/  LDCU UR35, c[0x0][0x398] ;  /* 0x00007300ff2377ac */ /* 0x000e220008000800 */
[----:B------:R-:W0:Y:S01]  /*50a30*/  LDCU UR58, c[0x0][0x398] ;  /* 0x00007300ff3a77ac */ /* 0x000e220008000800 */
[----:B-1----:R-:W-:Y:S01]  /*50a40*/  IMAD.WIDE R68, R0, 0x2, R4 ;  /* 0x0000000200447825 */ /* 0x002fe200078e0204 */
[----:B------:R-:W-:-:S02]  /*50a50*/  PRMT R7, R79, 0x7610, R7 ;  /* 0x000076104f077816 */ /* 0x000fc40000000007 */
[----:B------:R-:W4:Y:S01]  /*50a60*/  LDL.LU.S16 R79, [R1+0x39e] ;  /* 0x00039e00014f7983 */ /* 0x000f220000300600 */
[----:B------:R-:W-:-:S03]  /*50a70*/  VIADD R6, R0, UR28 ;  /* 0x0000001c00067c36 */ /* 0x000fc60008000000 */
        /* <DEDUP_REMOVED lines=60> */
[----:B-1----:R-:W-:Y:S01]  /*50e40*/  PRMT R7, R79, 0x7610, R7 ;  /* 0x000076104f077816 */ /* 0x002fe20000000007 */
[C---:B------:R-:W-:Y:S01]  /*50e50*/  IMAD.WIDE R68, R0.reuse, 0x2, R4 ;  /* 0x0000000200447825 */ /* 0x040fe200078e0204 */
[----:B------:R-:W4:Y:S04]  /*50e60*/  LDL.LU.S16 R79, [R1+0x3ae] ;  /* 0x0003ae00014f7983 */ /* 0x000f280000300600 */
[----:B------:R-:W-:Y:S01]  /*50e70*/  @P1 STG.E.U16 desc[UR20][R68.64], R7 ;  /* 0x0000000744001986 */ /* 0x000fe2000c101514 */
[----:B------:R-:W-:-:S03]  /*50e80*/  VIADD R6, R0, UR28 ;  /* 0x0000001c00067c36 */ /* 0x000fc60008000000 */
        /* <DEDUP_REMOVED lines=47> */
[----:B------:R-:W4:Y:S01]  /*51180*/  LDCU UR53, c[0x0][0x398] ;  /* 0x00007300ff3577ac */ /* 0x000f220008000800 */
[----:B------:R-:W-:Y:S01]  /*51190*/  ISETP.GE.AND P1, PT, R74, UR34, PT ;  /* 0x000000224a007c0c */ /* 0x000fe2000bf26270 */
[----:B------:R-:W4:Y:S01]  /*511a0*/  LDL.S16 R81, [R1+0x3bc] ;  /* 0x0003bc0001517983 */ /* 0x000f220000100600 */
[C---:B------:R-:W-:Y:S01]  /*511b0*/  ISETP.LT.AND P0, PT, R77.reuse, UR70, !P0 ;  /* 0x000000464d007c0c */ /* 0x040fe2000c701270 */
[C---:B------:R-:W-:Y:S01]  /*511c0*/  IMAD.WIDE R6, R0.reuse, 0x2, R2 ;  /* 0x0000000200067825 */ /* 0x040fe200078e0202 */
[----:B------:R-:W-:Y:S01]  /*511d0*/  ISETP.LT.AND P4, PT, R77, UR69, !P4 ;  /* 0x000000454d007c0c */ /* 0x000fe2000e781270 */
[----:B------:R-:W4:Y:S01]  /*511e0*/  LDL.LU R74, [R1+0x16d0] ;  /* 0x0016d000014a7983 */ /* 0x000f220000300800 */
        /* <DEDUP_REMOVED lines=49> */
[----:B------:R-:W0:Y:S01]  /*51500*/  LDL.LU R76, [R1+0x171c] ;  /* 0x00171c00014c7983 */ /* 0x000e220000300800 */
[----:B------:R-:W-:Y:S01]  /*51510*/  ISETP.LT.AND P6, PT, R78, UR67, !P4 ;  /* 0x000000434e007c0c */ /* 0x000fe2000e7c1270 */
[----:B------:R-:W-:Y:S01]  /*51520*/  VIADD R0, R6, UR28 ;  /* 0x0000001c06007c36 */ /* 0x000fe20008000000 */
[----:B------:R-:W1:Y:S01]  /*51530*/  LDCU UR7, c[0x0][0x398] ;  /* 0x00007300ff0777ac */ /* 0x000e620008000800 */
[----:B------:R-:W2:Y:S01]  /*51540*/  LDL.LU.S16 R75, [R1+0x3ca] ;  /* 0x0003ca00014b7983 */ /* 0x000ea20000300600 */
[----:B----4-:R-:W-:-:S03]  /*51550*/  PRMT R68, R82, 0x7610, R68 ;  /* 0x0000761052447816 */ /* 0x010fc60000000044 */
[----:B------:R-:W-:Y:S01]  /*51560*/  @P0 STG.E.U16 desc[UR20][R8.64], R69 ;  /* 0x0000004508000986 */ /* 0x000fe2000c101514 */
[----:B------:R-:W-:Y:S01]  /*51570*/  ISETP.LT.AND P5, PT, R78, UR77, !P1 ;  /* 0x0000004d4e007c0c */ /* 0x000fe2000cfa1270 */
[----:B------:R-:W3:Y:S01]  /*51580*/  LDCU UR67, c[0x0][0x398] ;  /* 0x00007300ff4377ac */ /* 0x000ee20008000800 */
[----:B------:R-:W-:Y:S01]  /*51590*/  ISETP.GE.AND P0, PT, R74, UR8, PT ;  /* 0x000000084a007c0c */ /* 0x000fe2000bf06270 */
[----:B------:R-:W4:Y:S01]  /*515a0*/  LDL.S16 R80, [R1+0x3cc] ;  /* 0x0003cc0001507983 */ /* 0x000f220000100600 */
[C---:B------:R-:W-:Y:S01]  /*515b0*/  ISETP.LT.AND P4, PT, R77.reuse, UR66, !P4 ;  /* 0x000000424d007c0c */ /* 0x040fe2000e781270 */
[C---:B------:R-:W-:Y:S01]  /*515c0*/  IMAD.WIDE R6, R0.reuse, 0x2, R2 ;  /* 0x0000000200067825 */ /* 0x040fe200078e0202 */
[----:B------:R-:W-:Y:S01]  /*515d0*/  ISETP.LT.AND P1, PT, R77, UR50, !P1 ;  /* 0x000000324d007c0c */ /* 0x000fe2000cf21270 */
[----:B------:R-:W3:Y:S01]  /*515e0*/  LDL.LU R74, [R1+0x1654] ;  /* 0x00165400014a7983 */ /* 0x000ee20000300800 */
[----:B------:R-:W0:Y:S03]  /*515f0*/  LDCU UR66, c[0x0][0x39c] ;  /* 0x00007380ff4277ac */ /* 0x000e260008000800 */
[----:B------:R1:W-:Y:S01]  /*51600*/  @P6 STG.E.U16 desc[UR20][R6.64], R68 ;  /* 0x0000004406006986 */ /* 0x0003e2000c101514 */
[----:B------:R-:W0:Y:S01]  /*51610*/  LDCU UR50, c[0x0][0x39c] ;  /* 0x00007380ff3277ac */ /* 0x000e220008000800 */
        /* <DEDUP_REMOVED lines=12> */
[----:B0-----:R-:W-:Y:S02]  /*516e0*/  ISETP.GE.AND P4, PT, R76, UR14, PT ;  /* 0x0000000e4c007c0c */ /* 0x001fe4000bf86270 */
[----:B--2---:R-:W-:Y:S01]  /*516f0*/  PRMT R69, R75, 0x7610, R69 ;  /* 0x000076104b457816 */ /* 0x004fe20000000045 */
[----:B------:R-:W2:Y:S01]  /*51700*/  LDL.LU R76, [R1+0x1648] ;  /* 0x00164800014c7983 */ /* 0x000ea20000300800 */
[----:B------:R-:W-:Y:S01]  /*51710*/  ISETP.LT.AND P6, PT, R78, UR49, !P0 ;  /* 0x000000314e007c0c */ /* 0x000fe2000c7c1270 */
[----:B------:R-:W-:Y:S01]  /*51720*/  VIADD R0, R6, UR28 ;  /* 0x0000001c06007c36 */ /* 0x000fe20008000000 */
[----:B------:R-:W0:Y:S01]  /*51730*/  LDCU UR14, c[0x0][0x398] ;  /* 0x00007300ff0e77ac */ /* 0x000e220008000800 */
[----:B------:R-:W2:Y:S01]  /*51740*/  LDL.LU.S16 R75, [R1+0x3d2] ;  /* 0x0003d200014b7983 */ /* 0x000ea20000300600 */
[----:B----4-:R-:W-:-:S03]  /*51750*/  PRMT R68, R80, 0x7610, R68 ;  /* 0x0000761050447816 */ /* 0x010fc60000000044 */
[----:B------:R-:W-:Y:S01]  /*51760*/  @P1 STG.E.U16 desc[UR20][R8.64], R69 ;  /* 0x0000004508001986 */ /* 0x000fe2000c101514 */
[----:B------:R-:W-:Y:S01]  /*51770*/  ISETP.LT.AND P5, PT, R78, UR65, !P4 ;  /* 0x000000414e007c0c */ /* 0x000fe2000e7a1270 */
[----:B------:R-:W1:Y:S01]  /*51780*/  LDCU UR49, c[0x0][0x398] ;  /* 0x00007300ff3177ac */ /* 0x000e620008000800 */
[----:B---3--:R-:W-:Y:S01]  /*51790*/  ISETP.GE.AND P1, PT, R74, UR63, PT ;  /* 0x0000003f4a007c0c */ /* 0x008fe2000bf26270 */
[----:B------:R-:W3:Y:S01]  /*517a0*/  LDL.S16 R81, [R1+0x3d4] ;  /* 0x0003d40001517983 */ /* 0x000ee20000100600 */
        /* <DEDUP_REMOVED lines=20> */
[----:B------:R-:W-:Y:S01]  /*518f0*/  PRMT R69, R75, 0x7610, R69 ;  /* 0x000076104b457816 */ /* 0x000fe20000000045 */
[----:B------:R-:W2:Y:S01]  /*51900*/  LDL.LU R76, [R1+0x1738] ;  /* 0x00173800014c7983 */ /* 0x000ea20000300800 */
[----:B------:R-:W-:Y:S01]  /*51910*/  ISETP.LT.AND P6, PT, R78, UR64, !P1 ;  /* 0x000000404e007c0c */ /* 0x000fe2000cfc1270 */
[----:B------:R-:W-:Y:S01]  /*51920*/  VIADD R0, R6, UR28 ;  /* 0x0000001c06007c36 */ /* 0x000fe20008000000 */
[----:B------:R-:W1:Y:S01]  /*51930*/  LDCU UR62, c[0x0][0x398] ;  /* 0x00007300ff3e77ac */ /* 0x000e620008000800 */
[----:B------:R-:W2:Y:S01]  /*51940*/  LDL.LU.S16 R75, [R1+0x3da] ;  /* 0x0003da00014b7983 */ /* 0x000ea20000300600 */
[----:B---3--:R-:W-:-:S03]  /*51950*/  PRMT R68, R81, 0x7610, R68 ;  /* 0x0000761051447816 */ /* 0x008fc60000000044 */
[----:B------:R-:W-:Y:S01]  /*51960*/  @P4 STG.E.U16 desc[UR20][R8.64], R69 ;  /* 0x0000004508004986 */ /* 0x000fe2000c101514 */
[----:B------:R-:W-:Y:S01]  /*51970*/  ISETP.LT.AND P5, PT, R78, UR47, !P0 ;  /* 0x0000002f4e007c0c */ /* 0x000fe2000c7a1270 */
[----:B------:R-:W3:Y:S01]  /*51980*/  LDCU UR64, c[0x0][0x398] ;  /* 0x00007300ff4077ac */ /* 0x000ee20008000800 */
[----:B----4-:R-:W-:Y:S01]  /*51990*/  ISETP.GE.AND P4, PT, R74, UR61, PT ;  /* 0x0000003d4a007c0c */ /* 0x010fe2000bf86270 */
        /* <DEDUP_REMOVED lines=27> */
[----:B----4-:R-:W-:-:S03]  /*51b50*/  PRMT R68, R82, 0x7610, R68 ;  /* 0x0000761052447816 */ /* 0x010fc60000000044 */
[----:B------:R-:W-:Y:S01]  /*51b60*/  @P0 STG.E.U16 desc[UR20][R8.64], R69 ;  /* 0x0000004508000986 */ /* 0x000fe2000c101514 */
[----:B------:R-:W-:Y:S01]  /*51b70*/  ISETP.LT.AND P5, PT, R78, UR18, !P1 ;  /* 0x000000124e007c0c */ /* 0x000fe2000cfa1270 */
[----:B------:R-:W4:Y:S01]  /*51b80*/  LDCU UR38, c[0x0][0x398] ;  /* 0x00007300ff2677ac */ /* 0x000f220008000800 */
        /* <DEDUP_REMOVED lines=215> */
[----:B------:R-:W0:Y:S01]  /*52900*/  LDL.LU R76, [R1+0x1770] ;  /* 0x00177000014c7983 */ /* 0x000e220000300800 */
        /* <DEDUP_REMOVED lines=213> */
[----:B------:R-:W3:Y:S01]  /*53660*/  LDL.LU.S16 R79, [R1+0x24e] ;  /* 0x00024e00014f7983 */ /* 0x000ee20000300600 */
[----:B------:R-:W-:-:S03]  /*53670*/  IADD3 R6, PT, PT, R0, UR28, RZ ;  /* 0x0000001c00067c10 */ /* 0x000fc6000fffe0ff */
[----:B------:R-:W-:Y:S04]  /*53680*/  @P0 STG.E.U16 desc[UR20][R68.64], R7 ;  /* 0x0000000744000986 */ /* 0x000fe8000c101514 */
        /* <DEDUP_REMOVED lines=760> */
[----:B------:R-:W0:Y:S03]  /*56610*/  LDCU UR67, c[0x0][0x39c] ;  /* 0x00007380ff4377ac */ /* 0x000e260008000800 */
[----:B------:R-:W3:Y:S01]  /*56620*/  LDL.LU.S16 R80, [R1+0x10e] ;  /* 0x00010e0001507983 */ /* 0x000ee20000300600 */
[----:B------:R-:W0:Y:S01]  /*56630*/  LDCU UR6, c[0x0][0x398] ;  /* 0x00007300ff0677ac */ /* 0x000e220008000800 */
[----:B------:R-:W0:Y:S01]  /*56640*/  LDCU UR66, c[0x0][0x398] ;  /* 0x00007300ff4277ac */ /* 0x000e220008000800 */
[----:B-1----:R-:W-:Y:S01]  /*56650*/  PRMT R7, R79, 0x7610, R7 ;  /* 0x000076104f077816 */ /* 0x002fe20000000007 */
[C---:B------:R-:W-:Y:S01]  /*56660*/  IMAD.WIDE R68, R0.reuse, 0x2, R4 ;  /* 0x0000000200447825 */ /* 0x040fe200078e0204 */
[----:B------:R-:W3:Y:S04]  /*56670*/  LDL.S16 R79, [R1+0x110] ;  /* 0x00011000014f7983 */ /* 0x000ee80000100600 */
[----:B------:R-:W-:Y:S01]  /*56680*/  @P0 STG.E.U16 desc[UR20][R68.64], R7 ;  /* 0x0000000744000986 */ /* 0x000fe2000c101514 */
[----:B------:R-:W-:Y:S01]  /*56690*/  VIADD R6, R0, UR28 ;  /* 0x0000001c00067c36 */ /* 0x000fe20008000000 */
[----:B------:R-:W-:-:S03]  /*566a0*/  PRMT R0, R82, 0x7610, R0 ;  /* 0x0000761052007816 */ /* 0x000fc60000000000 */
        /* <DEDUP_REMOVED lines=17> */
[----:B------:R-:W-:Y:S01]  /*567c0*/  IMAD.WIDE R6, R0, 0x2, R2 ;  /* 0x0000000200067825 */ /* 0x000fe200078e0202 */
[----:B------:R-:W-:Y:S01]  /*567d0*/  ISETP.LT.AND P0, PT, R77, UR49, !P0 ;  /* 0x000000314d007c0c */ /* 0x000fe2000c701270 */
[----:B------:R-:W4:Y:S01]  /*567e0*/  LDL.LU R74, [R1+0x1708] ;  /* 0x00170800014a7983 */ /* 0x000f220000300800 */
[----:B------:R-:W0:Y:S03]  /*567f0*/  LDCU UR77, c[0x0][0x39c] ;  /* 0x00007380ff4d77ac */ /* 0x000e260008000800 */
[----:B------:R1:W-:Y:S01]  /*56800*/  @P6 STG.E.U16 desc[UR20][R6.64], R68 ;  /* 0x0000004406006986 */ /* 0x0003e2000c101514 */
[----:B------:R-:W0:Y:S03]  /*56810*/  LDCU UR49, c[0x0][0x39c] ;  /* 0x00007380ff3177ac */ /* 0x000e260008000800 */
[----:B------:R-:W4:Y:S01]  /*56820*/  LDL.LU.S16 R81, [R1+0x116] ;  /* 0x0001160001517983 */ /* 0x000f220000300600 */
[----:B------:R-:W0:Y:S01]  /*56830*/  LDCU UR8, c[0x0][0x398] ;  /* 0x00007300ff0877ac */ /* 0x000e220008000800 */
[----:B------:R-:W0:Y:S01]  /*56840*/  LDCU UR48, c[0x0][0x398] ;  /* 0x00007300ff3077ac */ /* 0x000e220008000800 */
[----:B-1----:R-:W-:Y:S01]  /*56850*/  PRMT R7, R80, 0x7610, R7 ;  /* 0x0000761050077816 */ /* 0x002fe20000000007 */
[C---:B------:R-:W-:Y:S01]  /*56860*/  IMAD.WIDE R68, R0.reuse, 0x2, R4 ;  /* 0x0000000200447825 */ /* 0x040fe200078e0204 */
[----:B------:R-:W4:Y:S04]  /*56870*/  LDL.S16 R80, [R1+0x118] ;  /* 0x0001180001507983 */ /* 0x000f280000100600 */
[----:B------:R-:W-:Y:S01]  /*56880*/  @P1 STG.E.U16 desc[UR20][R68.64], R7 ;  /* 0x0000000744001986 */ /* 0x000fe2000c101514 */
[----:B------:R-:W-:Y:S01]  /*56890*/  VIADD R6, R0, UR28 ;  /* 0x0000001c00067c36 */ /* 0x000fe20008000000 */
[----:B------:R-:W-:-:S03]  /*568a0*/  PRMT R0, R79, 0x7610, R0 ;  /* 0x000076104f007816 */ /* 0x000fc60000000000 */
        /* <DEDUP_REMOVED lines=11> */
[----:B------:R-:W3:Y:S04]  /*56960*/  LDL.S16 R75, [R1+0x11c] ;  /* 0x00011c00014b7983 */ /* 0x000ee80000100600 */
[----:B------:R-:W-:Y:S01]  /*56970*/  @P0 STG.E.U16 desc[UR20][R8.64], R69 ;  /* 0x0000004508000986 */ /* 0x000fe2000c101514 */
[----:B----4-:R-:W-:Y:S01]  /*56980*/  ISETP.GE.AND P0, PT, R74, UR10, PT ;  /* 0x0000000a4a007c0c */ /* 0x010fe2000bf06270 */
[----:B------:R-:W4:Y:S02]  /*56990*/  LDCU UR14, c[0x0][0x398] ;  /* 0x00007300ff0e77ac */ /* 0x000f240008000800 */
[----:B------:R-:W4:Y:S01]  /*569a0*/  LDL.LU R74, [R1+0x180c] ;  /* 0x00180c00014a7983 */ /* 0x000f220000300800 */
[C---:B------:R-:W-:Y:S01]  /*569b0*/  ISETP.LT.AND P4, PT, R77.reuse, UR65, !P4 ;  /* 0x000000414d007c0c */ /* 0x040fe2000e781270 */
[----:B------:R-:W-:Y:S01]  /*569c0*/  IMAD.WIDE R6, R0, 0x2, R2 ;  /* 0x0000000200067825 */ /* 0x000fe200078e0202 */
[----:B------:R-:W-:Y:S01]  /*569d0*/  ISETP.LT.AND P5, PT, R78, UR63, !P1 ;  /* 0x0000003f4e007c0c */ /* 0x000fe2000cfa1270 */
[----:B------:R-:W4:Y:S01]  /*569e0*/  LDL.LU.S16 R82, [R1+0x11e] ;  /* 0x00011e0001527983 */ /* 0x000f220000300600 */
[----:B------:R-:W0:Y:S03]  /*569f0*/  LDCU UR65, c[0x0][0x39c] ;  /* 0x00007380ff4177ac */ /* 0x000e260008000800 */
[----:B------:R1:W-:Y:S01]  /*56a00*/  @P6 STG.E.U16 desc[UR20][R6.64], R68 ;  /* 0x0000004406006986 */ /* 0x0003e2000c101514 */
[----:B------:R-:W-:Y:S01]  /*56a10*/  ISETP.LT.AND P1, PT, R77, UR64, !P1 ;  /* 0x000000404d007c0c */ /* 0x000fe2000cf21270 */
[----:B------:R-:W0:Y:S01]  /*56a20*/  LDCU UR63, c[0x0][0x398] ;  /* 0x00007300ff3f77ac */ /* 0x000e220008000800 */
[----:B------:R-:W0:Y:S01]  /*56a30*/  LDCU UR10, c[0x0][0x398] ;  /* 0x00007300ff0a77ac */ /* 0x000e220008000800 */
[----:B-1----:R-:W-:Y:S01]  /*56a40*/  PRMT R7, R81, 0x7610, R7 ;  /* 0x0000761051077816 */ /* 0x002fe20000000007 */
[C---:B------:R-:W-:Y:S01]  /*56a50*/  IMAD.WIDE R68, R0.reuse, 0x2, R4 ;  /* 0x0000000200447825 */ /* 0x040fe200078e0204 */
[----:B------:R-:W4:Y:S03]  /*56a60*/  LDL.S16 R81, [R1+0x120] ;  /* 0x0001200001517983 */ /* 0x000f260000100600 */
[----:B------:R-:W-:Y:S01]  /*56a70*/  VIADD R6, R0, UR28 ;  /* 0x0000001c00067c36 */ /* 0x000fe20008000000 */
[----:B------:R-:W-:Y:S01]  /*56a80*/  @P4 STG.E.U16 desc[UR20][R68.64], R7 ;  /* 0x0000000744004986 */ /* 0x000fe2000c101514 */
[----:B------:R-:W-:Y:S01]  /*56a90*/  PRMT R0, R80, 0x7610, R0 ;  /* 0x0000761050007816 */ /* 0x000fe20000000000 */
[----:B------:R-:W1:Y:S01]  /*56aa0*/  LDCU UR64, c[0x0][0x39c] ;  /* 0x00007380ff4077ac */ /* 0x000e620008000800 */
[----:B------:R-:W-:-:S05]  /*56ab0*/  IMAD.WIDE R8, R6, 0x2, R2 ;  /* 0x0000000206087825 */ /* 0x000fca00078e0202 */
[----:B------:R0:W-:Y:S02]  /*56ac0*/  @P5 STG.E.U16 desc[UR20][R8.64], R0 ;  /* 0x0000000008005986 */ /* 0x0001e4000c101514 */
[----:B0-----:R-:W-:Y:S01]  /*56ad0*/  IMAD.WIDE R8, R6, 0x2, R4 ;  /* 0x0000000206087825 */ /* 0x001fe200078e0204 */
[----:B--2---:R-:W-:Y:S02]  /*56ae0*/  ISETP.GE.AND P4, PT, R76, UR16, PT ;  /* 0x000000104c007c0c */ /* 0x004fe4000bf86270 */
[----:B------:R-:W-:Y:S01]  /*56af0*/  PRMT R69, R79, 0x7610, R69 ;  /* 0x000076104f457816 */ /* 0x000fe20000000045 */
[----:B------:R-:W2:Y:S01]  /*56b00*/  LDL.LU R76, [R1+0x1810] ;  /* 0x00181000014c7983 */ /* 0x000ea20000300800 */
[----:B---3--:R-:W-:-:S03]  /*56b10*/  PRMT R68, R75, 0x7610, R68 ;  /* 0x000076104b447816 */ /* 0x008fc60000000044 */
[----:B------:R-:W3:Y:S01]  /*56b20*/  LDL.LU.S16 R80, [R1+0x122] ;  /* 0x0001220001507983 */ /* 0x000ee20000300600 */
[----:B------:R-:W-:Y:S01]  /*56b30*/  ISETP.LT.AND P6, PT, R78, UR62, !P0 ;  /* 0x0000003e4e007c0c */ /* 0x000fe2000c7c1270 */
[----:B------:R-:W-:Y:S01]  /*56b40*/  VIADD R0, R6, UR28 ;  /* 0x0000001c06007c36 */ /* 0x000fe20008000000 */
[----:B------:R-:W0:Y:S01]  /*56b50*/  LDCU UR16, c[0x0][0x398] ;  /* 0x00007300ff1077ac */ /* 0x000e220008000800 */
[----:B------:R-:W3:Y:S01]  /*56b60*/  LDL.S16 R79, [R1+0x124] ;  /* 0x00012400014f7983 */ /* 0x000ee20000100600 */
[----:B------:R-:W-:Y:S01]  /*56b70*/  ISETP.LT.AND P5, PT, R78, UR61, !P4 ;  /* 0x0000003d4e007c0c */ /* 0x000fe2000e7a1270 */
[----:B------:R-:W0:Y:S02]  /*56b80*/  LDCU UR62, c[0x0][0x398] ;  /* 0x00007300ff3e77ac */ /* 0x000e240008000800 */
[----:B------:R-:W3:Y:S04]  /*56b90*/  LDL.LU R75, [R1+0x1814] ;  /* 0x00181400014b7983 */ /* 0x000ee80000300800 */
[----:B------:R-:W-:Y:S01]  /*56ba0*/  @P1 STG.E.U16 desc[UR20][R8.64], R69 ;  /* 0x0000004508001986 */ /* 0x000fe2000c101514 */
[----:B----4-:R-:W-:Y:S01]  /*56bb0*/  ISETP.GE.AND P1, PT, R74, UR45, PT ;  /* 0x0000002d4a007c0c */ /* 0x010fe2000bf26270 */
[C---:B------:R-:W-:Y:S01]  /*56bc0*/  IMAD.WIDE R6, R0.reuse, 0x2, R2 ;  /* 0x0000000200067825 */ /* 0x040fe200078e0202 */
[C---:B------:R-:W-:Y:S01]  /*56bd0*/  ISETP.LT.AND P0, PT, R77.reuse, UR47, !P0 ;  /* 0x0000002f4d007c0c */ /* 0x040fe2000c701270 */
[----:B------:R-:W4:Y:S01]  /*56be0*/  LDL.LU.S16 R74, [R1+0x126] ;  /* 0x00012600014a7983 */ /* 0x000f220000300600 */
[----:B------:R-:W-:Y:S01]  /*56bf0*/  ISETP.LT.AND P4, PT, R77, UR38, !P4 ;  /* 0x000000264d007c0c */ /* 0x000fe2000e781270 */
[----:B------:R-:W0:Y:S02]  /*56c00*/  LDCU UR47, c[0x0][0x39c] ;  /* 0x00007380ff2f77ac */ /* 0x000e240008000800 */
[----:B------:R1:W-:Y:S01]  /*56c10*/  @P6 STG.E.U16 desc[UR20][R6.64], R68 ;  /* 0x0000004406006986 */ /* 0x0003e2000c101514 */
[----:B------:R-:W0:Y:S03]  /*56c20*/  LDCU UR38, c[0x0][0x39c] ;  /* 0x00007380ff2677ac */ /* 0x000e260008000800 */
[----:B------:R-:W4:Y:S01]  /*56c30*/  LDL.S16 R84, [R1+0x128] ;  /* 0x0001280001547983 */ /* 0x000f220000100600 */
[----:B------:R-:W0:Y:S01]  /*56c40*/  LDCU UR61, c[0x0][0x398] ;  /* 0x00007300ff3d77ac */ /* 0x000e220008000800 */
[----:B------:R-:W0:Y:S01]  /*56c50*/  LDCU UR45, c[0x0][0x398] ;  /* 0x00007300ff2d77ac */ /* 0x000e220008000800 */
[----:B-1----:R-:W-:Y:S01]  /*56c60*/  VIADD R6, R0, UR28 ;  /* 0x0000001c00067c36 */ /* 0x002fe20008000000 */
[----:B------:R-:W-:Y:S01]  /*56c70*/  PRMT R7, R82, 0x7610, R7 ;  /* 0x0000761052077816 */ /* 0x000fe20000000007 */
[----:B------:R-:W-:Y:S01]  /*56c80*/  IMAD.WIDE R68, R0, 0x2, R4 ;  /* 0x0000000200447825 */ /* 0x000fe200078e0204 */
[----:B------:R-:W-:-:S03]  /*56c90*/  PRMT R0, R81, 0x7610, R0 ;  /* 0x0000761051007816 */ /* 0x000fc60000000000 */
[----:B------:R-:W-:Y:S01]  /*56ca0*/  IMAD.WIDE R8, R6, 0x2, R2 ;  /* 0x0000000206087825 */ /* 0x000fe200078e0202 */
[----:B------:R-:W-:Y:S01]  /*56cb0*/  @P0 STG.E.U16 desc[UR20][R68.64], R7 ;  /* 0x0000000744000986 */ /* 0x000fe2000c101514 */
[----:B------:R-:W-:Y:S01]  /*56cc0*/  ISETP.LT.AND P6, PT, R78, UR31, !P1 ;  /* 0x0000001f4e007c0c */ /* 0x000fe2000cfc1270 */
[----:B------:R-:W1:Y:S02]  /*56cd0*/  LDCU UR31, c[0x0][0x398] ;  /* 0x00007300ff1f77ac */ /* 0x000e640008000800 */
[----:B------:R0:W-:Y:S02]  /*56ce0*/  @P5 STG.E.U16 desc[UR20][R8.64], R0 ;  /* 0x0000000008005986 */ /* 0x0001e4000c101514 */
[----:B0-----:R-:W-:-:S04]  /*56cf0*/  IMAD.WIDE R8, R6, 0x2, R4 ;  /* 0x0000000206087825 */ /* 0x001fc800078e0204 */
[----:B------:R-:W-:-:S04]  /*56d00*/  VIADD R0, R6, UR28 ;  /* 0x0000001c06007c36 */ /* 0x000fc80008000000 */
[----:B------:R-:W-:Y:S01]  /*56d10*/  IMAD.WIDE R6, R0, 0x2, R2 ;  /* 0x0000000200067825 */ /* 0x000fe200078e0202 */
[----:B--2---:R-:W-:Y:S01]  /*56d20*/  ISETP.GE.AND P0, PT, R76, UR60, PT ;  /* 0x0000003c4c007c0c */ /* 0x004fe2000bf06270 */
[----:B------:R-:W0:Y:S01]  /*56d30*/  LDCU UR60, c[0x0][0x398] ;  /* 0x00007300ff3c77ac */ /* 0x000e220008000800 */
[----:B------:R-:W2:Y:S01]  /*56d40*/  LDL.LU R76, [R1+0x1728] ;  /* 0x00172800014c7983 */ /* 0x000ea20000300800 */
[----:B---3--:R-:W-:-:S03]  /*56d50*/  PRMT R69, R80, 0x7610, R69 ;  /* 0x0000761050457816 */ /* 0x008fc60000000045 */
[----:B------:R-:W3:Y:S04]  /*56d60*/  LDL.LU.S16 R83, [R1+0x12a] ;  /* 0x00012a0001537983 */ /* 0x000ee80000300600 */
[----:B------:R-:W2:Y:S04]  /*56d70*/  LDL.LU R82, [R1+0x170c] ;  /* 0x00170c0001527983 */ /* 0x000ea80000300800 */
[----:B------:R-:W2:Y:S04]  /*56d80*/  LDL.S16 R81, [R1+0x12c] ;  /* 0x00012c0001517983 */ /* 0x000ea80000100600 */
[----:B------:R-:W-:Y:S01]  /*56d90*/  @P4 STG.E.U16 desc[UR20][R8.64], R69 ;  /* 0x0000004508004986 */ /* 0x000fe2000c101514 */
[----:B------:R-:W-:Y:S01]  /*56da0*/  ISETP.GE.AND P4, PT, R75, UR29, PT ;  /* 0x0000001d4b007c0c */ /* 0x000fe2000bf86270 */
[----:B------:R-:W0:Y:S02]  /*56db0*/  LDCU UR29, c[0x0][0x398] ;  /* 0x00007300ff1d77ac */ /* 0x000e240008000800 */
[----:B------:R-:W2:Y:S01]  /*56dc0*/  LDL.LU R80, [R1+0x1710] ;  /* 0x0017100001507983 */ /* 0x000ea20000300800 */
[----:B------:R-:W-:-:S03]  /*56dd0*/  PRMT R68, R79, 0x7610, R68 ;  /* 0x000076104f447816 */ /* 0x000fc60000000044 */
[----:B------:R-:W2:Y:S04]  /*56de0*/  LDL.LU.S16 R75, [R1+0x12e] ;  /* 0x00012e00014b7983 */ /* 0x000ea80000300600 */
[----:B------:R4:W-:Y:S04]  /*56df0*/  @P6 STG.E.U16 desc[UR20][R6.64], R68 ;  /* 0x0000004406006986 */ /* 0x0009e8000c101514 */
[----:B------:R-:W2:Y:S01]  /*56e00*/  LDL.S16 R79, [R1+0x130] ;  /* 0x00013000014f7983 */ /* 0x000ea20000100600 */
[----:B----4-:R-:W-:-:S03]  /*56e10*/  PRMT R6, R74, 0x7610, R6 ;  /* 0x000076104a067816 */ /* 0x010fc60000000006 */
[----:B------:R-:W4:Y:S01]  /*56e20*/  LDL.LU.S16 R74, [R1+0x132] ;  /* 0x00013200014a7983 */ /* 0x000f220000300600 */
[C---:B------:R-:W-:Y:S02]  /*56e30*/  ISETP.LT.AND P1, PT, R77.reuse, UR18, !P1 ;  /* 0x000000124d007c0c */ /* 0x040fe4000cf21270 */
[----:B------:R-:W-:Y:S01]  /*56e40*/  ISETP.LT.AND P5, PT, R78, UR59, !P0 ;  /* 0x0000003b4e007c0c */ /* 0x000fe2000c7a1270 */
[C---:B------:R-:W-:Y:S01]  /*56e50*/  IMAD.WIDE R68, R0.reuse, 0x2, R4 ;  /* 0x0000000200447825 */ /* 0x040fe200078e0204 */
[----:B------:R-:W-:Y:S01]  /*56e60*/  ISETP.LT.AND P0, PT, R77, UR46, !P0 ;  /* 0x0000002e4d007c0c */ /* 0x000fe2000c701270 */
[----:B------:R-:W0:Y:S02]  /*56e70*/  LDCU UR18, c[0x0][0x39c] ;  /* 0x00007380ff1277ac */ /* 0x000e240008000800 */
[----:B------:R-:W-:Y:S01]  /*56e80*/  VIADD R7, R0, UR28 ;  /* 0x0000001c00077c36 */ /* 0x000fe20008000000 */
[----:B------:R-:W-:Y:S01]  /*56e90*/  PRMT R0, R84, 0x7610, R0 ;  /* 0x0000761054007816 */ /* 0x000fe20000000000 */
[----:B------:R-:W0:Y:S02]  /*56ea0*/  LDCU UR46, c[0x0][0x39c] ;  /* 0x00007380ff2e77ac */ /* 0x000e240008000800 */
[----:B------:R-:W-:-:S02]  /*56eb0*/  IMAD.WIDE R8, R7, 0x2, R2 ;  /* 0x0000000207087825 */ /* 0x000fc400078e0202 */
[----:B------:R0:W-:Y:S01]  /*56ec0*/  @P1 STG.E.U16 desc[UR20][R68.64], R6 ;  /* 0x0000000644001986 */ /* 0x0001e2000c101514 */
[----:B---3--:R-:W-:Y:S01]  /*56ed0*/  PRMT R70, R83, 0x7610, R70 ;  /* 0x0000761053467816 */ /* 0x008fe20000000046 */
[----:B0-----:R-:W-:Y:S01]  /*56ee0*/  IMAD.WIDE R68, R7, 0x2, R4 ;  /* 0x0000000207447825 */ /* 0x001fe200078e0204 */
[----:B--2---:R-:W-:Y:S01]  /*56ef0*/  ISETP.GE.AND P1, PT, R76, UR35, PT ;  /* 0x000000234c007c0c */ /* 0x004fe2000bf26270 */
[----:B------:R0:W-:Y:S01]  /*56f00*/  @P5 STG.E.U16 desc[UR20][R8.64], R0 ;  /* 0x0000000008005986 */ /* 0x0001e2000c101514 */
[----:B------:R-:W-:-:S03]  /*56f10*/  PRMT R72, R75, 0x7610, R72 ;  /* 0x000076104b487816 */ /* 0x000fc60000000048 */
[----:B------:R-:W2:Y:S01]  /*56f20*/  LDL.LU R76, [R1+0x1724] ;  /* 0x00172400014c7983 */ /* 0x000ea20000300800 */
[----:B0-----:R-:W-:Y:S02]  /*56f30*/  PRMT R0, R81, 0x7610, R0 ;  /* 0x0000761051007816 */ /* 0x001fe40000000000 */
[----:B------:R-:W-:Y:S01]  /*56f40*/  ISETP.LT.AND P6, PT, R78, UR36, !P4 ;  /* 0x000000244e007c0c */ /* 0x000fe2000e7c1270 */
[----:B------:R-:W3:Y:S01]  /*56f50*/  LDL.S16 R83, [R1+0x134] ;  /* 0x0001340001537983 */ /* 0x000ee20000100600 */
[----:B------:R-:W-:Y:S01]  /*56f60*/  VIADD R6, R7, UR28 ;  /* 0x0000001c07067c36 */ /* 0x000fe20008000000 */
[----:B------:R-:W-:Y:S02]  /*56f70*/  PRMT R71, R79, 0x7610, R71 ;  /* 0x000076104f477816 */ /* 0x000fe40000000047 */
[----:B------:R4:W-:Y:S01]  /*56f80*/  @P0 STG.E.U16 desc[UR20][R68.64], R70 ;  /* 0x0000004644000986 */ /* 0x0009e2000c101514 */
[----:B------:R-:W-:Y:S01]  /*56f90*/  ISETP.GE.AND P0, PT, R80, UR55, PT ;  /* 0x0000003750007c0c */ /* 0x000fe2000bf06270 */
[----:B------:R-:W0:Y:S02]  /*56fa0*/  LDCU UR35, c[0x0][0x39c] ;  /* 0x00007380ff2377ac */ /* 0x000e240008000800 */
[----:B------:R-:W3:Y:S01]  /*56fb0*/  LDL.LU.S16 R81, [R1+0x136] ;  /* 0x0001360001517983 */ /* 0x000ee20000300600 */
[----:B------:R-:W-:Y:S01]  /*56fc0*/  IMAD.WIDE R8, R6, 0x2, R2 ;  /* 0x0000000206087825 */ /* 0x000fe200078e0202 */
[----:B------:R-:W-:Y:S01]  /*56fd0*/  ISETP.LT.AND P4, PT, R77, UR37, !P4 ;  /* 0x000000254d007c0c */ /* 0x000fe2000e781270 */
[----:B------:R-:W0:Y:S01]  /*56fe0*/  LDCU UR59, c[0x0][0x398] ;  /* 0x00007300ff3b77ac */ /* 0x000e220008000800 */
[----:B------:R-:W3:Y:S01]  /*56ff0*/  LDL.S16 R80, [R1+0x138] ;  /* 0x0001380001507983 */ /* 0x000ee20000100600 */
[----:B------:R-:W-:Y:S01]  /*57000*/  ISETP.GE.AND P5, PT, R82, UR26, PT ;  /* 0x0000001a52007c0c */ /* 0x000fe2000bfa6270 */
[----:B------:R-:W0:Y:S02]  /*57010*/  LDCU UR36, c[0x0][0x398] ;  /* 0x00007300ff2477ac */ /* 0x000e240008000800 */
[----:B------:R-:W3:Y:S01]  /*57020*/  LDL.LU R75, [R1+0x181c] ;  /* 0x00181c00014b7983 */ /* 0x000ee20000300800 */
[----:B----4-:R-:W-:Y:S01]  /*57030*/  PRMT R70, R74, 0x7610, R70 ;  /* 0x000076104a467816 */ /* 0x010fe20000000046 */
[----:B------:R-:W-:Y:S01]  /*57040*/  IMAD.WIDE R68, R6, 0x2, R4 ;  /* 0x0000000206447825 */ /* 0x000fe200078e0204 */
[----:B------:R-:W4:Y:S01]  /*57050*/  LDCU UR26, c[0x0][0x398] ;  /* 0x00007300ff1a77ac */ /* 0x000f220008000800 */
[----:B------:R-:W4:Y:S01]  /*57060*/  LDL.LU.S16 R74, [R1+0x13a] ;  /* 0x00013a00014a7983 */ /* 0x000f220000300600 */
[----:B------:R-:W0:Y:S03]  /*57070*/  LDCU UR37, c[0x0][0x398] ;  /* 0x00007300ff2577ac */ /* 0x000e260008000800 */
[----:B------:R1:W-:Y:S01]  /*57080*/  @P6 STG.E.U16 desc[UR20][R8.64], R0 ;  /* 0x0000000008006986 */ /* 0x0003e2000c101514 */
[----:B------:R-:W-:-:S02]  /*57090*/  ISETP.LT.AND P6, PT, R78, UR44, !P1 ;  /* 0x0000002c4e007c0c */ /* 0x000fc4000cfc1270 */
[----:B------:R-:W-:Y:S01]  /*570a0*/  ISETP.LT.AND P1, PT, R77, UR58, !P1 ;  /* 0x0000003a4d007c0c */ /* 0x000fe2000cf21270 */
[----:B------:R-:W-:Y:S01]  /*570b0*/  @P4 STG.E.U16 desc[UR20][R68.64], R72 ;  /* 0x0000004844004986 */ /* 0x000fe2000c101514 */
[----:B------:R-:W0:Y:S03]  /*570c0*/  LDCU UR44, c[0x0][0x39c] ;  /* 0x00007380ff2c77ac */ /* 0x000e260008000800 */
[----:B------:R-:W4:Y:S01]  /*570d0*/  LDL.S16 R82, [R1+0x13c] ;  /* 0x00013c0001527983 */ /* 0x000f220000100600 */
[----:B------:R-:W0:Y:S01]  /*570e0*/  LDCU UR55, c[0x0][0x398] ;  /* 0x00007300ff3777ac */ /* 0x000e220008000800 */
[----:B-1----:R-:W-:Y:S02]  /*570f0*/  VIADD R0, R6, UR28 ;  /* 0x0000001c06007c36 */ /* 0x002fe40008000000 */
[----:B------:R-:W4:Y:S01]  /*57100*/  LDL.LU.S16 R79, [R1+0x13e] ;  /* 0x00013e00014f7983 */ /* 0x000f220000300600 */
[----:B------:R-:W1:Y:S01]  /*57110*/  LDCU UR58, c[0x0][0x398] ;  /* 0x00007300ff3a77ac */ /* 0x000e620008000800 */
[----:B------:R-:W-:-:S04]  /*57120*/  IMAD.WIDE R8, R0, 0x2, R2 ;  /* 0x0000000200087825 */ /* 0x000fc800078e0202 */
[----:B------:R-:W-:Y:S01]  /*57130*/  IMAD.WIDE R6, R0, 0x2, R4 ;  /* 0x0000000200067825 */ /* 0x000fe200078e0204 */
[----:B------:R-:W-:Y:S04]  /*57140*/  @P6 STG.E.U16 desc[UR20][R8.64], R71 ;  /* 0x0000004708006986 */ /* 0x000fe8000c101514 */
[----:B------:R0:W-:Y:S01]  /*57150*/  @P1 STG.E.U16 desc[UR20][R6.64], R70 ;  /* 0x0000004606001986 */ /* 0x0001e2000c101514 */
[----:B------:R-:W-:Y:S01]  /*57160*/  ISETP.LT.AND P1, PT, R78, UR76, !P5 ;  /* 0x0000004c4e007c0c */ /* 0x000fe2000ef21270 */
[----:B------:R-:W-:Y:S01]  /*57170*/  VIADD R0, R0, UR28 ;  /* 0x0000001c00007c36 */ /* 0x000fe20008000000 */
[----:B------:R-:W-:Y:S01]  /*57180*/  ISETP.LT.AND P5, PT, R77, UR56, !P5 ;  /* 0x000000384d007c0c */ /* 0x000fe2000efa1270 */
[----:B------:R-:W1:Y:S02]  /*57190*/  LDCU UR56, c[0x0][0x39c] ;  /* 0x00007380ff3877ac */ /* 0x000e640008000800 */
[----:B0-----:R-:W-:-:S04]  /*571a0*/  IMAD.WIDE R70, R0, 0x2, R2 ;  /* 0x0000000200467825 */ /* 0x001fc800078e0202 */
[----:B------:R-:W-:Y:S01]  /*571b0*/  IMAD.WIDE R8, R0, 0x2, R4 ;  /* 0x0000000200087825 */ /* 0x000fe200078e0204 */
[----:B--2---:R-:W-:Y:S02]  /*571c0*/  ISETP.GE.AND P4, PT, R76, UR41, PT ;  /* 0x000000294c007c0c */ /* 0x004fe4000bf86270 */
[----:B---3--:R-:W-:Y:S01]  /*571d0*/  PRMT R73, R83, 0x7610, R73 ;  /* 0x0000761053497816 */ /* 0x008fe20000000049 */
[----:B------:R-:W2:Y:S01]  /*571e0*/  LDL.LU R76, [R1+0x1824] ;  /* 0x00182400014c7983 */ /* 0x000ea20000300800 */
[----:B------:R-:W-:-:S03]  /*571f0*/  PRMT R72, R81, 0x7610, R72 ;  /* 0x0000761051487816 */ /* 0x000fc60000000048 */
[----:B------:R-:W3:Y:S01]  /*57200*/  LDL.S16 R84, [R1+0x140] ;  /* 0x0001400001547983 */ /* 0x000ee20000100600 */
[----:B------:R-:W-:-:S03]  /*57210*/  PRMT R69, R80, 0x7610, R69 ;  /* 0x0000761050457816 */ /* 0x000fc60000000045 */
[----:B------:R-:W-:Y:S01]  /*57220*/  @P1 STG.E.U16 desc[UR20][R70.64], R73 ;  /* 0x0000004946001986 */ /* 0x000fe2000c101514 */
[----:B------:R-:W-:Y:S01]  /*57230*/  ISETP.LT.AND P6, PT, R78, UR75, !P0 ;  /* 0x0000004b4e007c0c */ /* 0x000fe2000c7c1270 */
[----:B------:R-:W-:Y:S01]  /*57240*/  VIADD R68, R0, UR28 ;  /* 0x0000001c00447c36 */ /* 0x000fe20008000000 */
[----:B------:R-:W-:Y:S01]  /*57250*/  ISETP.GE.AND P1, PT, R75, UR74, PT ;  /* 0x0000004a4b007c0c */ /* 0x000fe2000bf26270 */
[----:B------:R-:W3:Y:S01]  /*57260*/  LDL.LU R81, [R1+0x1828] ;  /* 0x0018280001517983 */ /* 0x000ee20000300800 */
[----:B------:R-:W0:Y:S03]  /*57270*/  LDCU UR41, c[0x0][0x398] ;  /* 0x00007300ff2977ac */ /* 0x000e260008000800 */
[----:B------:R-:W3:Y:S04]  /*57280*/  LDL.LU.S16 R75, [R1+0x142] ;  /* 0x00014200014b7983 */ /* 0x000ee80000300600 */
[----:B------:R4:W-:Y:S04]  /*57290*/  @P5 STG.E.U16 desc[UR20][R8.64], R72 ;  /* 0x0000004808005986 */ /* 0x0009e8000c101514 */
[----:B------:R-:W3:Y:S01]  /*572a0*/  LDL.S16 R80, [R1+0x144] ;  /* 0x0001440001507983 */ /* 0x000ee20000100600 */
[----:B----4-:R-:W-:-:S03]  /*572b0*/  PRMT R8, R74, 0x7610, R8 ;  /* 0x000076104a087816 */ /* 0x010fc60000000008 */
[----:B------:R-:W4:Y:S01]  /*572c0*/  LDL.LU R74, [R1+0x1820] ;  /* 0x00182000014a7983 */ /* 0x000f220000300800 */
[C---:B------:R-:W-:Y:S01]  /*572d0*/  ISETP.LT.AND P0, PT, R77.reuse, UR57, !P0 ;  /* 0x000000394d007c0c */ /* 0x040fe2000c701270 */
[----:B------:R-:W-:Y:S01]  /*572e0*/  IMAD.WIDE R6, R68, 0x2, R2 ;  /* 0x0000000244067825 */ /* 0x000fe200078e0202 */
[----:B------:R-:W-:Y:S01]  /*572f0*/  ISETP.LT.AND P5, PT, R78, UR54, !P4 ;  /* 0x000000364e007c0c */ /* 0x000fe2000e7a1270 */
[----:B------:R-:W4:Y:S01]  /*57300*/  LDL.LU.S16 R83, [R1+0x146] ;  /* 0x0001460001537983 */ /* 0x000f220000300600 */
[----:B------:R-:W-:Y:S01]  /*57310*/  ISETP.LT.AND P4, PT, R77, UR42, !P4 ;  /* 0x0000002a4d007c0c */ /* 0x000fe2000e781270 */
[----:B------:R-:W-:Y:S01]  /*57320*/  VIADD R0, R68, UR28 ;  /* 0x0000001c44007c36 */ /* 0x000fe20008000000 */
[----:B------:R-:W0:Y:S01]  /*57330*/  LDCU UR42, c[0x0][0x39c] ;  /* 0x00007380ff2a77ac */ /* 0x000e220008000800 */
[----:B------:R1:W-:Y:S01]  /*57340*/  @P6 STG.E.U16 desc[UR20][R6.64], R69 ;  /* 0x0000004506006986 */ /* 0x0003e2000c101514 */
[----:B------:R-:W-:Y:S01]  /*57350*/  ISETP.LT.AND P6, PT, R78, UR73, !P1 ;  /* 0x000000494e007c0c */ /* 0x000fe2000cfc1270 */
[----:B------:R-:W0:Y:S01]  /*57360*/  LDCU UR57, c[0x0][0x398] ;  /* 0x00007300ff3977ac */ /* 0x000e220008000800 */
[----:B------:R-:W0:Y:S01]  /*57370*/  LDCU UR54, c[0x0][0x398] ;  /* 0x00007300ff3677ac */ /* 0x000e220008000800 */
[----:B-1----:R-:W-:Y:S01]  /*57380*/  IMAD.WIDE R6, R68, 0x2, R4 ;  /* 0x0000000244067825 */ /* 0x002fe200078e0204 */
[----:B------:R-:W-:-:S02]  /*57390*/  PRMT R69, R82, 0x7610, R69 ;  /* 0x0000761052457816 */ /* 0x000fc40000000045 */
[----:B------:R-:W-:Y:S01]  /*573a0*/  PRMT R68, R79, 0x7610, R68 ;  /* 0x000076104f447816 */ /* 0x000fe20000000044 */
[----:B------:R-:W4:Y:S04]  /*573b0*/  LDL.LU R82, [R1+0x1740] ;  /* 0x0017400001527983 */ /* 0x000f280000300800 */
[----:B------:R1:W-:Y:S04]  /*573c0*/  @P0 STG.E.U16 desc[UR20][R6.64], R8 ;  /* 0x0000000806000986 */ /* 0x0003e8000c101514 */
[----:B------:R-:W4:Y:S01]  /*573d0*/  LDL.S16 R79, [R1+0x148] ;  /* 0x00014800014f7983 */ /* 0x000f220000100600 */
[----:B-1----:R-:W-:-:S04]  /*573e0*/  IMAD.WIDE R8, R0, 0x2, R2 ;  /* 0x0000000200087825 */ /* 0x002fc800078e0202 */
[C---:B------:R-:W-:Y:S01]  /*573f0*/  IMAD.WIDE R6, R0.reuse, 0x2, R4 ;  /* 0x0000000200067825 */ /* 0x040fe200078e0204 */
[----:B------:R-:W-:Y:S03]  /*57400*/  @P5 STG.E.U16 desc[UR20][R8.64], R69 ;  /* 0x0000004508005986 */ /* 0x000fe6000c101514 */
[----:B------:R-:W-:Y:S01]  /*57410*/  VIADD R0, R0, UR28 ;  /* 0x0000001c00007c36 */ /* 0x000fe20008000000 */
[----:B------:R1:W-:Y:S03]  /*57420*/  @P4 STG.E.U16 desc[UR20][R6.64], R68 ;  /* 0x0000004406004986 */ /* 0x0003e6000c101514 */
[----:B-1----:R-:W-:Y:S01]  /*57430*/  IMAD.WIDE R6, R0, 0x2, R2 ;  /* 0x0000000200067825 */ /* 0x002fe200078e0202 */
[----:B--2---:R-:W-:Y:S02]  /*57440*/  ISETP.GE.AND P0, PT, R76, UR12, PT ;  /* 0x0000000c4c007c0c */ /* 0x004fe4000bf06270 */
[----:B---3--:R-:W-:Y:S01]  /*57450*/  PRMT R8, R84, 0x7610, R8 ;  /* 0x0000761054087816 */ /* 0x008fe20000000008 */
[----:B------:R-:W2:Y:S01]  /*57460*/  LDL.LU R76, [R1+0x1748] ;  /* 0x00174800014c7983 */ /* 0x000ea20000300800 */
[----:B------:R-:W-:-:S02]  /*57470*/  PRMT R70, R75, 0x7610, R70 ;  /* 0x000076104b467816 */ /* 0x000fc40000000046 */
[----:B------:R-:W-:Y:S01]  /*57480*/  ISETP.LT.AND P1, PT, R77, UR22, !P1 ;  /* 0x000000164d007c0c */ /* 0x000fe2000cf21270 */
[----:B------:R-:W3:Y:S01]  /*57490*/  LDL.LU.S16 R75, [R1+0x14a] ;  /* 0x00014a00014b7983 */ /* 0x000ee20000300600 */
[----:B------:R-:W-:Y:S01]  /*574a0*/  ISETP.GE.AND P4, PT, R81, UR30, PT ;  /* 0x0000001e51007c0c */ /* 0x000fe2000bf86270 */
[----:B------:R-:W-:Y:S01]  /*574b0*/  IMAD.WIDE R68, R0, 0x2, R4 ;  /* 0x0000000200447825 */ /* 0x000fe200078e0204 */
[----:B------:R-:W-:Y:S01]  /*574c0*/  ISETP.LT.AND P5, PT, R78, UR40, !P0 ;  /* 0x000000284e007c0c */ /* 0x000fe2000c7a1270 */
[----:B------:R1:W-:Y:S01]  /*574d0*/  @P6 STG.E.U16 desc[UR20][R6.64], R8 ;  /* 0x0000000806006986 */ /* 0x0003e2000c101514 */
[----:B------:R-:W0:Y:S03]  /*574e0*/  LDCU UR22, c[0x0][0x39c] ;  /* 0x00007380ff1677ac */ /* 0x000e260008000800 */
[----:B------:R-:W3:Y:S01]  /*574f0*/  LDL.S16 R81, [R1+0x14c] ;  /* 0x00014c0001517983 */ /* 0x000ee20000100600 */
[----:B------:R-:W0:Y:S01]  /*57500*/  LDCU UR12, c[0x0][0x398] ;  /* 0x00007300ff0c77ac */ /* 0x000e220008000800 */
[----:B------:R-:W0:Y:S01]  /*57510*/  LDCU UR30, c[0x0][0x398] ;  /* 0x00007300ff1e77ac */ /* 0x000e220008000800 */
[----:B----4-:R-:W-:-:S02]  /*57520*/  ISETP.GE.AND P6, PT, R74, UR53, PT ;  /* 0x000000354a007c0c */ /* 0x010fc4000bfc6270 */
[----:B------:R-:W4:Y:S01]  /*57530*/  LDL.LU.S16 R74, [R1+0x14e] ;  /* 0x00014e00014a7983 */ /* 0x000f220000300600 */
[----:B------:R-:W-:Y:S01]  /*57540*/  ISETP.LT.AND P0, PT, R77, UR43, !P0 ;  /* 0x0000002b4d007c0c */ /* 0x000fe2000c701270 */
[----:B-1----:R-:W-:Y:S01]  /*57550*/  VIADD R7, R0, UR28 ;  /* 0x0000001c00077c36 */ /* 0x002fe20008000000 */
[----:B------:R-:W-:Y:S01]  /*57560*/  PRMT R6, R80, 0x7610, R6 ;  /* 0x0000761050067816 */ /* 0x000fe20000000006 */
[----:B------:R1:W-:Y:S01]  /*57570*/  @P1 STG.E.U16 desc[UR20][R68.64], R70 ;  /* 0x0000004644001986 */ /* 0x0003e2000c101514 */
[----:B------:R-:W0:Y:S01]  /*57580*/  LDCU UR40, c[0x0][0x398] ;  /* 0x00007300ff2877ac */ /* 0x000e220008000800 */
[----:B------:R-:W-:Y:S02]  /*57590*/  IMAD.WIDE R8, R7, 0x2, R2 ;  /* 0x0000000207087825 */ /* 0x000fe400078e0202 */
[----:B------:R-:W4:Y:S01]  /*575a0*/  LDL.LU R80, [R1+0x16b0] ;  /* 0x0016b00001507983 */ /* 0x000f220000300800 */
[----:B------:R-:W0:Y:S03]  /*575b0*/  LDCU UR43, c[0x0][0x398] ;  /* 0x00007300ff2b77ac */ /* 0x000e260008000800 */
[----:B------:R0:W-:Y:S01]  /*575c0*/  @P5 STG.E.U16 desc[UR20][R8.64], R6 ;  /* 0x0000000608005986 */ /* 0x0001e2000c101514 */
[----:B------:R-:W0:Y:S01]  /*575d0*/  LDCU UR53, c[0x0][0x398] ;  /* 0x00007300ff3577ac */ /* 0x000e220008000800 */
[----:B-1----:R-:W-:Y:S01]  /*575e0*/  PRMT R70, R83, 0x7610, R70 ;  /* 0x0000761053467816 */ /* 0x002fe20000000046 */
[----:B------:R-:W-:Y:S01]  /*575f0*/  IMAD.WIDE R68, R7, 0x2, R4 ;  /* 0x0000000207447825 */ /* 0x000fe200078e0204 */
[----:B------:R-:W4:Y:S04]  /*57600*/  LDL.S16 R83, [R1+0x150] ;  /* 0x0001500001537983 */ /* 0x000f280000100600 */
[----:B------:R4:W-:Y:S01]  /*57610*/  @P0 STG.E.U16 desc[UR20][R68.64], R70 ;  /* 0x0000004644000986 */ /* 0x0009e2000c101514 */
[----:B------:R-:W-:-:S03]  /*57620*/  PRMT R0, R79, 0x7610, R0 ;  /* 0x000076104f007816 */ /* 0x000fc60000000000 */
[----:B------:R-:W4:Y:S01]  /*57630*/  LDL.LU.S16 R79, [R1+0x152] ;  /* 0x00015200014f7983 */ /* 0x000f220000300600 */
[----:B--2---:R-:W-:Y:S02]  /*57640*/  ISETP.GE.AND P0, PT, R76, UR24, PT ;  /* 0x000000184c007c0c */ /* 0x004fe4000bf06270 */
[----:B---3--:R-:W-:Y:S01]  /*57650*/  PRMT R72, R75, 0x7610, R72 ;  /* 0x000076104b487816 */ /* 0x008fe20000000048 */
[----:B------:R-:W2:Y:S01]  /*57660*/  LDL.S16 R76, [R1+0x154] ;  /* 0x00015400014c7983 */ /* 0x000ea20000100600 */
[----:B------:R-:W-:Y:S01]  /*57670*/  ISETP.LT.AND P5, PT, R78, UR52, !P4 ;  /* 0x000000344e007c0c */ /* 0x000fe2000e7a1270 */
[----:B0-----:R-:W-:Y:S01]  /*57680*/  VIADD R6, R7, UR28 ;  /* 0x0000001c07067c36 */ /* 0x001fe20008000000 */
[----:B------:R-:W-:Y:S01]  /*57690*/  ISETP.GE.AND P1, PT, R82, UR32, PT ;  /* 0x0000002052007c0c */ /* 0x000fe2000bf26270 */
[----:B------:R-:W3:Y:S01]  /*576a0*/  LDL.LU R75, [R1+0x16b8] ;  /* 0x0016b800014b7983 */ /* 0x000ee20000300800 */
[----:B----4-:R-:W-:Y:S01]  /*576b0*/  PRMT R70, R74, 0x7610, R70 ;  /* 0x000076104a467816 */ /* 0x010fe20000000046 */
[----:B------:R-:W-:-:S02]  /*576c0*/  IMAD.WIDE R8, R6, 0x2, R2 ;  /* 0x0000000206087825 */ /* 0x000fc400078e0202 */
[----:B------:R-:W4:Y:S01]  /*576d0*/  LDL.LU.S16 R74, [R1+0x156] ;  /* 0x00015600014a7983 */ /* 0x000f220000300600 */
[C---:B------:R-:W-:Y:S01]  /*576e0*/  ISETP.LT.AND P4, PT, R77.reuse, UR72, !P4 ;  /* 0x000000484d007c0c */ /* 0x040fe2000e781270 */
[----:B------:R-:W0:Y:S04]  /*576f0*/  LDCU UR32, c[0x0][0x39c] ;  /* 0x00007380ff2077ac */ /* 0x000e280008000800 */
[----:B------:R1:W-:Y:S01]  /*57700*/  @P5 STG.E.U16 desc[UR20][R8.64], R0 ;  /* 0x0000000008005986 */ /* 0x0003e2000c101514 */
[----:B------:R-:W-:Y:S01]  /*57710*/  ISETP.LT.AND P5, PT, R78, UR70, !P6 ;  /* 0x000000464e007c0c */ /* 0x000fe2000f7a1270 */
[C---:B------:R-:W-:Y:S01]  /*57720*/  IMAD.WIDE R68, R6.reuse, 0x2, R4 ;  /* 0x0000000206447825 */ /* 0x040fe200078e0204 */
[----:B------:R-:W-:Y:S01]  /*57730*/  ISETP.LT.AND P6, PT, R77, UR71, !P6 ;  /* 0x000000474d007c0c */ /* 0x000fe2000f7c1270 */
[----:B------:R-:W4:Y:S01]  /*57740*/  LDL.S16 R82, [R1+0x158] ;  /* 0x0001580001527983 */ /* 0x000f220000100600 */
[----:B------:R-:W-:Y:S01]  /*57750*/  PRMT R71, R81, 0x7610, R71 ;  /* 0x0000761051477816 */ /* 0x000fe20000000047 */
[----:B------:R-:W0:Y:S02]  /*57760*/  LDCU UR24, c[0x0][0x398] ;  /* 0x00007300ff1877ac */ /* 0x000e240008000800 */
[----:B------:R-:W4:Y:S01]  /*57770*/  LDL.LU.S16 R81, [R1+0x15a] ;  /* 0x00015a0001517983 */ /* 0x000f220000300600 */
[----:B------:R-:W0:Y:S01]  /*57780*/  LDCU UR52, c[0x0][0x398] ;  /* 0x00007300ff3477ac */ /* 0x000e220008000800 */
[----:B-1----:R-:W-:-:S04]  /*57790*/  VIADD R0, R6, UR28 ;  /* 0x0000001c06007c36 */ /* 0x002fc80008000000 */
[----:B------:R-:W-:Y:S01]  /*577a0*/  IMAD.WIDE R8, R0, 0x2, R2 ;  /* 0x0000000200087825 */ /* 0x000fe200078e0202 */
[----:B------:R1:W-:Y:S04]  /*577b0*/  @P4 STG.E.U16 desc[UR20][R68.64], R72 ;  /* 0x0000004844004986 */ /* 0x0003e8000c101514 */
[----:B------:R-:W-:Y:S01]  /*577c0*/  @P5 STG.E.U16 desc[UR20][R8.64], R71 ;  /* 0x0000004708005986 */ /* 0x000fe2000c101514 */
[----:B------:R-:W-:Y:S01]  /*577d0*/  ISETP.LT.AND P5, PT, R78, UR69, !P1 ;  /* 0x000000454e007c0c */ /* 0x000fe2000cfa1270 */
[----:B------:R-:W-:-:S04]  /*577e0*/  IMAD.WIDE R6, R0, 0x2, R4 ;  /* 0x0000000200067825 */ /* 0x000fc800078e0204 */
[----:B------:R-:W-:Y:S01]  /*577f0*/  VIADD R0, R0, UR28 ;  /* 0x0000001c00007c36 */ /* 0x000fe20008000000 */
[----:B------:R0:W-:Y:S01]  /*57800*/  @P6 STG.E.U16 desc[UR20][R6.64], R70 ;  /* 0x0000004606006986 */ /* 0x0001e2000c101514 */
[----:B------:R-:W-:Y:S02]  /*57810*/  PRMT R73, R83, 0x7610, R73 ;  /* 0x0000761053497816 */ /* 0x000fe40000000049 */
[----:B------:R-:W-:Y:S02]  /*57820*/  ISETP.LT.AND P1, PT, R77, UR34, !P1 ;  /* 0x000000224d007c0c */ /* 0x000fe4000cf21270 */
[----:B------:R-:W-:Y:S02]  /*57830*/  ISETP.GE.AND P4, PT, R80, UR51, PT ;  /* 0x0000003350007c0c */ /* 0x000fe4000bf86270 */
[----:B-1----:R-:W-:Y:S01]  /*57840*/  PRMT R72, R79, 0x7610, R72 ;  /* 0x000076104f487816 */ /* 0x002fe20000000048 */
[----:B------:R-:W4:Y:S01]  /*57850*/  LDL.LU R80, [R1+0x1834] ;  /* 0x0018340001507983 */ /* 0x000f220000300800 */
[----:B0-----:R-:W-:-:S03]  /*57860*/  IMAD.WIDE R70, R0, 0x2, R2 ;  /* 0x0000000200467825 */ /* 0x001fc600078e0202 */
[----:B------:R-:W4:Y:S01]  /*57870*/  LDL.S16 R84, [R1+0x15c] ;  /* 0x00015c0001547983 */ /* 0x000f220000100600 */
[----:B------:R-:W-:-:S03]  /*57880*/  IMAD.WIDE R8, R0, 0x2, R4 ;  /* 0x0000000200087825 */ /* 0x000fc600078e0204 */
[----:B------:R-:W-:Y:S01]  /*57890*/  @P5 STG.E.U16 desc[UR20][R70.64], R73 ;  /* 0x0000004946005986 */ /* 0x000fe2000c101514 */
[----:B--2---:R-:W-:-:S03]  /*578a0*/  PRMT R69, R76, 0x7610, R69 ;  /* 0x000076104c457816 */ /* 0x004fc60000000045 */
[----:B------:R-:W2:Y:S01]  /*578b0*/  LDL.LU R79, [R1+0x1838] ;  /* 0x00183800014f7983 */ /* 0x000ea20000300800 */
[----:B------:R-:W-:Y:S01]  /*578c0*/  ISETP.LT.AND P6, PT, R78, UR68, !P0 ;  /* 0x000000444e007c0c */ /* 0x000fe2000c7c1270 */
[----:B------:R-:W-:Y:S01]  /*578d0*/  VIADD R68, R0, UR28 ;  /* 0x0000001c00447c36 */ /* 0x000fe20008000000 */
[----:B---3--:R-:W-:Y:S01]  /*578e0*/  ISETP.GE.AND P5, PT, R75, UR67, PT ;  /* 0x000000434b007c0c */ /* 0x008fe2000bfa6270 */
[----:B------:R-:W0:Y:S01]  /*578f0*/  LDCU UR51, c[0x0][0x39c] ;  /* 0x00007380ff3377ac */ /* 0x000e220008000800 */
[----:B------:R-:W3:Y:S01]  /*57900*/  LDL.LU.S16 R75, [R1+0x15e] ;  /* 0x00015e00014b7983 */ /* 0x000ee20000300600 */
[----:B------:R-:W1:Y:S03]  /*57910*/  LDCU UR34, c[0x0][0x39c] ;  /* 0x00007380ff2277ac */ /* 0x000e660008000800 */
[----:B------:R4:W-:Y:S04]  /*57920*/  @P1 STG.E.U16 desc[UR20][R8.64], R72 ;  /* 0x0000004808001986 */ /* 0x0009e8000c101514 */
[----:B------:R-:W2:Y:S01]  /*57930*/  LDL.S16 R76, [R1+0x160] ;  /* 0x00016000014c7983 */ /* 0x000ea20000100600 */
        /* <DEDUP_REMOVED lines=14> */
[----:B------:R-:W-:Y:S01]  /*57a20*/  PRMT R69, R82, 0x7610, R69 ;  /* 0x0000761052457816 */ /* 0x000fe20000000045 */
[----:B------:R-:W1:Y:S01]  /*57a30*/  LDCU UR66, c[0x0][0x39c] ;  /* 0x00007380ff4277ac */ /* 0x000e620008000800 */
[----:B------:R-:W-:Y:S01]  /*57a40*/  PRMT R68, R81, 0x7610, R68 ;  /* 0x0000761051447816 */ /* 0x000fe20000000044 */
[----:B------:R-:W4:Y:S04]  /*57a50*/  LDL.LU R82, [R1+0x182c] ;  /* 0x00182c0001527983 */ /* 0x000f280000300800 */
[----:B------:R0:W-:Y:S04]  /*57a60*/  @P0 STG.E.U16 desc[UR20][R6.64], R8 ;  /* 0x0000000806000986 */ /* 0x0001e8000c101514 */
[----:B------:R-:W4:Y:S01]  /*57a70*/  LDL.S16 R81, [R1+0x164] ;  /* 0x0001640001517983 */ /* 0x000f220000100600 */
[----:B------:R-:W-:-:S03]  /*57a80*/  ISETP.GE.AND P0, PT, R80, UR77, PT ;  /* 0x0000004d50007c0c */ /* 0x000fc6000bf06270 */
[----:B------:R-:W4:Y:S01]  /*57a90*/  LDL.LU R80, [R1+0x16d8] ;  /* 0x0016d80001507983 */ /* 0x000f220000300800 */
[----:B0-----:R-:W-:-:S04]  /*57aa0*/  IMAD.WIDE R8, R0, 0x2, R2 ;  /* 0x0000000200087825 */ /* 0x001fc800078e0202 */
[C---:B------:R-:W-:Y:S01]  /*57ab0*/  IMAD.WIDE R6, R0.reuse, 0x2, R4 ;  /* 0x0000000200067825 */ /* 0x040fe200078e0204 */
[----:B------:R0:W-:Y:S03]  /*57ac0*/  @P1 STG.E.U16 desc[UR20][R8.64], R69 ;  /* 0x0000004508001986 */ /* 0x0001e6000c101514 */
[----:B------:R-:W-:Y:S01]  /*57ad0*/  VIADD R0, R0, UR28 ;  /* 0x0000001c00007c36 */ /* 0x000fe20008000000 */
[----:B------:R1:W-:Y:S01]  /*57ae0*/  @P4 STG.E.U16 desc[UR20][R6.64], R68 ;  /* 0x0000004406004986 */ /* 0x0003e2000c101514 */
[----:B0-----:R-:W-:Y:S02]  /*57af0*/  PRMT R8, R84, 0x7610, R8 ;  /* 0x0000761054087816 */ /* 0x001fe40000000008 */
[----:B-1----:R-:W-:-:S05]  /*57b00*/  IMAD.WIDE R6, R0, 0x2, R2 ;  /* 0x0000000200067825 */ /* 0x002fca00078e0202 */
[----:B------:R0:W-:Y:S01]  /*57b10*/  @P6 STG.E.U16 desc[UR20][R6.64], R8 ;  /* 0x0000000806006986 */ /* 0x0001e2000c101514 */
[----:B---3--:R-:W-:-:S03]  /*57b20*/  PRMT R70, R75, 0x7610, R70 ;  /* 0x000076104b467816 */ /* 0x008fc60000000046 */
[----:B------:R-:W3:Y:S01]  /*57b30*/  LDL.LU.S16 R75, [R1+0x166] ;  /* 0x00016600014b7983 */ /* 0x000ee20000300600 */
[----:B--2---:R-:W-:Y:S02]  /*57b40*/  ISETP.GE.AND P1, PT, R79, UR49, PT ;  /* 0x000000314f007c0c */ /* 0x004fe4000bf26270 */
[----:B------:R-:W-:Y:S01]  /*57b50*/  ISETP.LT.AND P5, PT, R77, UR7, !P5 ;  /* 0x000000074d007c0c */ /* 0x000fe2000efa1270 */
[----:B------:R-:W2:Y:S01]  /*57b60*/  LDL.S16 R79, [R1+0x168] ;  /* 0x00016800014f7983 */ /* 0x000ea20000100600 */
[----:B------:R-:W-:Y:S01]  /*57b70*/  ISETP.LT.AND P4, PT, R78, UR50, !P0 ;  /* 0x000000324e007c0c */ /* 0x000fe2000c781270 */
[----:B------:R-:W-:Y:S01]  /*57b80*/  IMAD.WIDE R68, R0, 0x2, R4 ;  /* 0x0000000200447825 */ /* 0x000fe200078e0204 */
[----:B----4-:R-:W-:-:S03]  /*57b90*/  ISETP.GE.AND P6, PT, R74, UR65, PT ;  /* 0x000000414a007c0c */ /* 0x010fc6000bfc6270 */
[----:B0-----:R-:W-:Y:S01]  /*57ba0*/  VIADD R7, R0, UR28 ;  /* 0x0000001c00077c36 */ /* 0x001fe20008000000 */
[----:B------:R-:W4:Y:S01]  /*57bb0*/  LDL.LU.S16 R74, [R1+0x16a] ;  /* 0x00016a00014a7983 */ /* 0x000f220000300600 */
[----:B------:R-:W-:Y:S01]  /*57bc0*/  ISETP.LT.AND P0, PT, R77, UR8, !P0 ;  /* 0x000000084d007c0c */ /* 0x000fe2000c701270 */
[----:B------:R-:W0:Y:S01]  /*57bd0*/  LDCU UR7, c[0x0][0x398] ;  /* 0x00007300ff0777ac */ /* 0x000e220008000800 */
[----:B------:R-:W-:Y:S01]  /*57be0*/  PRMT R6, R76, 0x7610, R6 ;  /* 0x000076104c067816 */ /* 0x000fe20000000006 */
[----:B------:R-:W-:Y:S01]  /*57bf0*/  IMAD.WIDE R8, R7, 0x2, R2 ;  /* 0x0000000207087825 */ /* 0x000fe200078e0202 */
[----:B------:R1:W-:Y:S01]  /*57c00*/  @P5 STG.E.U16 desc[UR20][R68.64], R70 ;  /* 0x0000004644005986 */ /* 0x0003e2000c101514 */
[----:B------:R-:W0:Y:S03]  /*57c10*/  LDCU UR8, c[0x0][0x39c] ;  /* 0x00007380ff0877ac */ /* 0x000e260008000800 */
        /* <DEDUP_REMOVED lines=10> */
[----:B------:R-:W-:Y:S02]  /*57cc0*/  ISETP.GE.AND P0, PT, R80, UR47, PT ;  /* 0x0000002f50007c0c */ /* 0x000fe4000bf06270 */
[----:B---3--:R-:W-:Y:S01]  /*57cd0*/  PRMT R72, R75, 0x7610, R72 ;  /* 0x000076104b487816 */ /* 0x008fe20000000048 */
[----:B------:R-:W3:Y:S01]  /*57ce0*/  LDL.S16 R80, [R1+0x170] ;  /* 0x0001700001507983 */ /* 0x000ee20000100600 */
[----:B------:R-:W-:Y:S01]  /*57cf0*/  ISETP.LT.AND P5, PT, R78, UR48, !P1 ;  /* 0x000000304e007c0c */ /* 0x000fe2000cfa1270 */
[----:B0-----:R-:W-:Y:S01]  /*57d00*/  VIADD R6, R7, UR28 ;  /* 0x0000001c07067c36 */ /* 0x001fe20008000000 */
[----:B--2---:R-:W-:Y:S01]  /*57d10*/  PRMT R71, R79, 0x7610, R71 ;  /* 0x000076104f477816 */ /* 0x004fe20000000047 */
[----:B------:R-:W2:Y:S01]  /*57d20*/  LDL.LU R75, [R1+0x16f4] ;  /* 0x0016f400014b7983 */ /* 0x000ea20000300800 */
[----:B------:R-:W-:Y:S02]  /*57d30*/  ISETP.GE.AND P4, PT, R82, UR64, PT ;  /* 0x0000004052007c0c */ /* 0x000fe4000bf86270 */
[----:B----4-:R-:W-:Y:S01]  /*57d40*/  PRMT R70, R74, 0x7610, R70 ;  /* 0x000076104a467816 */ /* 0x010fe20000000046 */
[----:B------:R-:W0:Y:S01]  /*57d50*/  LDCU UR48, c[0x0][0x398] ;  /* 0x00007300ff3077ac */ /* 0x000e220008000800 */
[----:B------:R-:W4:Y:S01]  /*57d60*/  LDL.LU.S16 R74, [R1+0x172] ;  /* 0x00017200014a7983 */ /* 0x000f220000300600 */
[----:B------:R-:W-:Y:S01]  /*57d70*/  IMAD.WIDE R8, R6, 0x2, R2 ;  /* 0x0000000206087825 */ /* 0x000fe200078e0202 */
[C---:B------:R-:W-:Y:S01]  /*57d80*/  ISETP.LT.AND P1, PT, R77.reuse, UR14, !P1 ;  /* 0x0000000e4d007c0c */ /* 0x040fe2000cf21270 */
[----:B------:R-:W1:Y:S01]  /*57d90*/  LDCU UR14, c[0x0][0x39c] ;  /* 0x00007380ff0e77ac */ /* 0x000e620008000800 */
[----:B------:R-:W4:Y:S01]  /*57da0*/  LDL.S16 R82, [R1+0x174] ;  /* 0x0001740001527983 */ /* 0x000f220000100600 */
[----:B------:R-:W0:Y:S03]  /*57db0*/  LDCU UR47, c[0x0][0x39c] ;  /* 0x00007380ff2f77ac */ /* 0x000e260008000800 */
[----:B------:R1:W-:Y:S01]  /*57dc0*/  @P5 STG.E.U16 desc[UR20][R8.64], R0 ;  /* 0x0000000008005986 */ /* 0x0003e2000c101514 */
[----:B------:R-:W-:Y:S01]  /*57dd0*/  ISETP.LT.AND P5, PT, R78, UR33, !P6 ;  /* 0x000000214e007c0c */ /* 0x000fe2000f7a1270 */
[C---:B------:R-:W-:Y:S01]  /*57de0*/  IMAD.WIDE R68, R6.reuse, 0x2, R4 ;  /* 0x0000000206447825 */ /* 0x040fe200078e0204 */
[----:B------:R-:W-:Y:S01]  /*57df0*/  ISETP.LT.AND P6, PT, R77, UR63, !P6 ;  /* 0x0000003f4d007c0c */ /* 0x000fe2000f7c1270 */
[----:B------:R-:W4:Y:S01]  /*57e00*/  LDL.LU.S16 R79, [R1+0x176] ;  /* 0x00017600014f7983 */ /* 0x000f220000300600 */
[----:B------:R-:W0:Y:S01]  /*57e10*/  LDCU UR33, c[0x0][0x398] ;  /* 0x00007300ff2177ac */ /* 0x000e220008000800 */
[----:B-1----:R-:W-:-:S04]  /*57e20*/  VIADD R0, R6, UR28 ;  /* 0x0000001c06007c36 */ /* 0x002fc80008000000 */
[----:B------:R-:W-:Y:S01]  /*57e30*/  IMAD.WIDE R8, R0, 0x2, R2 ;  /* 0x0000000200087825 */ /* 0x000fe200078e0202 */
[----:B------:R1:W-:Y:S04]  /*57e40*/  @P1 STG.E.U16 desc[UR20][R68.64], R72 ;  /* 0x0000004844001986 */ /* 0x0003e8000c101514 */
[----:B------:R-:W-:Y:S01]  /*57e50*/  @P5 STG.E.U16 desc[UR20][R8.64], R71 ;  /* 0x0000004708005986 */ /* 0x000fe2000c101514 */
[----:B------:R-:W-:Y:S01]  /*57e60*/  ISETP.LT.AND P5, PT, R78, UR10, !P4 ;  /* 0x0000000a4e007c0c */ /* 0x000fe2000e7a1270 */
[C---:B------:R-:W-:Y:S01]  /*57e70*/  IMAD.WIDE R6, R0.reuse, 0x2, R4 ;  /* 0x0000000200067825 */ /* 0x040fe200078e0204 */
[----:B------:R-:W-:Y:S01]  /*57e80*/  PRMT R73, R83, 0x7610, R73 ;  /* 0x0000761053497816 */ /* 0x000fe20000000049 */
[----:B------:R-:W0:Y:S02]  /*57e90*/  LDCU UR10, c[0x0][0x39c] ;  /* 0x00007380ff0a77ac */ /* 0x000e240008000800 */
[----:B------:R-:W-:Y:S01]  /*57ea0*/  VIADD R0, R0, UR28 ;  /* 0x0000001c00007c36 */ /* 0x000fe20008000000 */
[----:B------:R0:W-:Y:S01]  /*57eb0*/  @P6 STG.E.U16 desc[UR20][R6.64], R70 ;  /* 0x0000004606006986 */ /* 0x0001e2000c101514 */
[----:B------:R-:W-:-:S02]  /*57ec0*/  ISETP.LT.AND P4, PT, R77, UR62, !P4 ;  /* 0x0000003e4d007c0c */ /* 0x000fc4000e781270 */
[----:B------:R-:W-:Y:S02]  /*57ed0*/  ISETP.GE.AND P1, PT, R76, UR38, PT ;  /* 0x000000264c007c0c */ /* 0x000fe4000bf26270 */
[----:B-1----:R-:W-:Y:S01]  /*57ee0*/  PRMT R72, R81, 0x7610, R72 ;  /* 0x0000761051487816 */ /* 0x002fe20000000048 */
[----:B------:R-:W4:Y:S01]  /*57ef0*/  LDL.LU R76, [R1+0x16fc] ;  /* 0x0016fc00014c7983 */ /* 0x000f220000300800 */
[----:B0-----:R-:W-:-:S03]  /*57f00*/  IMAD.WIDE R70, R0, 0x2, R2 ;  /* 0x0000000200467825 */ /* 0x001fc600078e0202 */
[----:B------:R-:W4:Y:S01]  /*57f10*/  LDL.S16 R84, [R1+0x178] ;  /* 0x0001780001547983 */ /* 0x000f220000100600 */
[----:B------:R-:W-:-:S03]  /*57f20*/  IMAD.WIDE R8, R0, 0x2, R4 ;  /* 0x0000000200087825 */ /* 0x000fc600078e0204 */
[----:B------:R-:W-:Y:S01]  /*57f30*/  @P5 STG.E.U16 desc[UR20][R70.64], R73 ;  /* 0x0000004946005986 */ /* 0x000fe2000c101514 */
[----:B---3--:R-:W-:-:S03]  /*57f40*/  PRMT R69, R80, 0x7610, R69 ;  /* 0x0000761050457816 */ /* 0x008fc60000000045 */
[----:B------:R-:W3:Y:S01]  /*57f50*/  LDL.LU R81, [R1+0x1844] ;  /* 0x0018440001517983 */ /* 0x000ee20000300800 */
[----:B------:R-:W-:Y:S01]  /*57f60*/  ISETP.LT.AND P6, PT, R78, UR16, !P0 ;  /* 0x000000104e007c0c */ /* 0x000fe2000c7c1270 */
[----:B------:R-:W-:Y:S01]  /*57f70*/  VIADD R68, R0, UR28 ;  /* 0x0000001c00447c36 */ /* 0x000fe20008000000 */
[----:B--2---:R-:W-:Y:S01]  /*57f80*/  ISETP.GE.AND P5, PT, R75, UR18, PT ;  /* 0x000000124b007c0c */ /* 0x004fe2000bfa6270 */
[----:B------:R4:W-:Y:S01]  /*57f90*/  @P4 STG.E.U16 desc[UR20][R8.64], R72 ;  /* 0x0000004808004986 */ /* 0x0009e2000c101514 */
[----:B------:R-:W-:Y:S01]  /*57fa0*/  ISETP.LT.AND P0, PT, R77, UR61, !P0 ;  /* 0x0000003d4d007c0c */ /* 0x000fe2000c701270 */
[C---:B------:R-:W-:Y:S01]  /*57fb0*/  IMAD.WIDE R6, R68.reuse, 0x2, R2 ;  /* 0x0000000244067825 */ /* 0x040fe200078e0202 */
[----:B------:R-:W0:Y:S01]  /*57fc0*/  LDCU UR38, c[0x0][0x398] ;  /* 0x00007300ff2677ac */ /* 0x000e220008000800 */
[----:B------:R-:W2:Y:S02]  /*57fd0*/  LDL.LU.S16 R75, [R1+0x17a] ;  /* 0x00017a00014b7983 */ /* 0x000ea40000300600 */
[----:B------:R-:W-:Y:S01]  /*57fe0*/  VIADD R0, R68, UR28 ;  /* 0x0000001c44007c36 */ /* 0x000fe20008000000 */
[----:B------:R-:W1:Y:S01]  /*57ff0*/  LDCU UR16, c[0x0][0x398] ;  /* 0x00007300ff1077ac */ /* 0x000e620008000800 */
[----:B------:R-:W3:Y:S01]  /*58000*/  LDL.S16 R80, [R1+0x17c] ;  /* 0x00017c0001507983 */ /* 0x000ee20000100600 */
[----:B------:R-:W0:Y:S01]  /*58010*/  LDCU UR18, c[0x0][0x398] ;  /* 0x00007300ff1277ac */ /* 0x000e220008000800 */
[----:B----4-:R-:W-:-:S02]  /*58020*/  PRMT R8, R74, 0x7610, R8 ;  /* 0x000076104a087816 */ /* 0x010fc40000000008 */
[----:B------:R-:W4:Y:S01]  /*58030*/  LDL.LU R74, [R1+0x1848] ;  /* 0x00184800014a7983 */ /* 0x000f220000300800 */
[C---:B------:R-:W-:Y:S01]  /*58040*/  ISETP.LT.AND P4, PT, R78.reuse, UR45, !P1 ;  /* 0x0000002d4e007c0c */ /* 0x040fe2000cf81270 */
[----:B------:R-:W0:Y:S01]  /*58050*/  LDCU UR45, c[0x0][0x39c] ;  /* 0x00007380ff2d77ac */ /* 0x000e220008000800 */
[----:B------:R-:W-:Y:S01]  /*58060*/  ISETP.LT.AND P1, PT, R77, UR31, !P1 ;  /* 0x0000001f4d007c0c */ /* 0x000fe2000cf21270 */
[----:B------:R1:W-:Y:S01]  /*58070*/  @P6 STG.E.U16 desc[UR20][R6.64], R69 ;  /* 0x0000004506006986 */ /* 0x0003e2000c101514 */
[----:B------:R-:W-:Y:S01]  /*58080*/  ISETP.LT.AND P6, PT, R78, UR60, !P5 ;  /* 0x0000003c4e007c0c */ /* 0x000fe2000efc1270 */
[----:B------:R-:W0:Y:S02]  /*58090*/  LDCU UR31, c[0x0][0x398] ;  /* 0x00007300ff1f77ac */ /* 0x000e240008000800 */
[----:B------:R-:W4:Y:S01]  /*580a0*/  LDL.LU.S16 R83, [R1+0x17e] ;  /* 0x00017e0001537983 */ /* 0x000f220000300600 */
[----:B-1----:R-:W-:Y:S01]  /*580b0*/  IMAD.WIDE R6, R68, 0x2, R4 ;  /* 0x0000000244067825 */ /* 0x002fe200078e0204 */
[----:B------:R-:W-:-:S02]  /*580c0*/  PRMT R69, R82, 0x7610, R69 ;  /* 0x0000761052457816 */ /* 0x000fc40000000045 */
[----:B------:R-:W-:Y:S01]  /*580d0*/  PRMT R68, R79, 0x7610, R68 ;  /* 0x000076104f447816 */ /* 0x000fe20000000044 */
[----:B------:R-:W4:Y:S04]  /*580e0*/  LDL.LU R82, [R1+0x183c] ;  /* 0x00183c0001527983 */ /* 0x000f280000300800 */
[----:B------:R1:W-:Y:S04]  /*580f0*/  @P0 STG.E.U16 desc[UR20][R6.64], R8 ;  /* 0x0000000806000986 */ /* 0x0003e8000c101514 */
[----:B------:R-:W4:Y:S01]  /*58100*/  LDL.S16 R79, [R1+0x180] ;  /* 0x00018000014f7983 */ /* 0x000f220000100600 */
[----:B-1----:R-:W-:-:S04]  /*58110*/  IMAD.WIDE R8, R0, 0x2, R2 ;  /* 0x0000000200087825 */ /* 0x002fc800078e0202 */
[----:B------:R-:W-:Y:S01]  /*58120*/  IMAD.WIDE R6, R0, 0x2, R4 ;  /* 0x0000000200067825 */ /* 0x000fe200078e0204 */
[----:B------:R-:W-:Y:S01]  /*58130*/  ISETP.GE.AND P0, PT, R76, UR46, PT ;  /* 0x0000002e4c007c0c */ /* 0x000fe2000bf06270 */
[----:B------:R1:W-:Y:S01]  /*58140*/  @P4 STG.E.U16 desc[UR20][R8.64], R69 ;  /* 0x0000004508004986 */ /* 0x0003e2000c101514 */
[----:B--2---:R-:W-:-:S03]  /*58150*/  PRMT R70, R75, 0x7610, R70 ;  /* 0x000076104b467816 */ /* 0x004fc60000000046 */
[----:B------:R-:W2:Y:S01]  /*58160*/  LDL.LU R76, [R1+0x1840] ;  /* 0x00184000014c7983 */ /* 0x000ea20000300800 */
[----:B------:R-:W-:Y:S01]  /*58170*/  VIADD R0, R0, UR28 ;  /* 0x0000001c00007c36 */ /* 0x000fe20008000000 */
[----:B------:R-:W-:Y:S01]  /*58180*/  ISETP.LT.AND P5, PT, R77, UR59, !P5 ;  /* 0x0000003b4d007c0c */ /* 0x000fe2000efa1270 */
[----:B------:R-:W0:Y:S01]  /*58190*/  LDCU UR46, c[0x0][0x398] ;  /* 0x00007300ff2e77ac */ /* 0x000e220008000800 */
[----:B------:R-:W2:Y:S01]  /*581a0*/  LDL.LU.S16 R75, [R1+0x182] ;  /* 0x00018200014b7983 */ /* 0x000ea20000300600 */
[----:B-1----:R-:W-:-:S03]  /*581b0*/  PRMT R8, R84, 0x7610, R8 ;  /* 0x0000761054087816 */ /* 0x002fc60000000008 */
[----:B------:R1:W-:Y:S01]  /*581c0*/  @P1 STG.E.U16 desc[UR20][R6.64], R68 ;  /* 0x0000004406001986 */ /* 0x0003e2000c101514 */
[----:B---3--:R-:W-:Y:S01]  /*581d0*/  ISETP.GE.AND P1, PT, R81, UR35, PT ;  /* 0x0000002351007c0c */ /* 0x008fe2000bf26270 */
[----:B------:R-:W3:Y:S02]  /*581e0*/  LDCU UR35, c[0x0][0x398] ;  /* 0x00007300ff2377ac */ /* 0x000ee40008000800 */
[----:B------:R-:W3:Y:S01]  /*581f0*/  LDL.S16 R81, [R1+0x184] ;  /* 0x0001840001517983 */ /* 0x000ee20000100600 */
[----:B-1----:R-:W-:-:S05]  /*58200*/  IMAD.WIDE R6, R0, 0x2, R2 ;  /* 0x0000000200067825 */ /* 0x002fca00078e0202 */
[----:B------:R1:W-:Y:S01]  /*58210*/  @P6 STG.E.U16 desc[UR20][R6.64], R8 ;  /* 0x0000000806006986 */ /* 0x0003e2000c101514 */
[----:B----4-:R-:W-:Y:S02]  /*58220*/  ISETP.GE.AND P6, PT, R74, UR44, PT ;  /* 0x0000002c4a007c0c */ /* 0x010fe4000bfc6270 */
[----:B------:R-:W-:Y:S01]  /*58230*/  ISETP.LT.AND P4, PT, R78, UR29, !P0 ;  /* 0x0000001d4e007c0c */ /* 0x000fe2000c781270 */
[----:B------:R-:W4:Y:S01]  /*58240*/  LDL.LU.S16 R74, [R1+0x186] ;  /* 0x00018600014a7983 */ /* 0x000f220000300600 */
[----:B------:R-:W-:Y:S01]  /*58250*/  ISETP.LT.AND P0, PT, R77, UR36, !P0 ;  /* 0x000000244d007c0c */ /* 0x000fe2000c701270 */
[C---:B------:R-:W-:Y:S01]  /*58260*/  IMAD.WIDE R68, R0.reuse, 0x2, R4 ;  /* 0x0000000200447825 */ /* 0x040fe200078e0204 */
[----:B------:R-:W0:Y:S03]  /*58270*/  LDCU UR36, c[0x0][0x39c] ;  /* 0x00007380ff2477ac */ /* 0x000e260008000800 */
[----:B-1----:R-:W-:Y:S01]  /*58280*/  VIADD R7, R0, UR28 ;  /* 0x0000001c00077c36 */ /* 0x002fe20008000000 */
[----:B------:R-:W-:Y:S01]  /*58290*/  PRMT R6, R80, 0x7610, R6 ;  /* 0x0000761050067816 */ /* 0x000fe20000000006 */
[----:B------:R1:W-:Y:S01]  /*582a0*/  @P5 STG.E.U16 desc[UR20][R68.64], R70 ;  /* 0x0000004644005986 */ /* 0x0003e2000c101514 */
[----:B------:R-:W0:Y:S01]  /*582b0*/  LDCU UR29, c[0x0][0x398] ;  /* 0x00007300ff1d77ac */ /* 0x000e220008000800 */
[----:B------:R-:W-:-:S02]  /*582c0*/  IMAD.WIDE R8, R7, 0x2, R2 ;  /* 0x0000000207087825 */ /* 0x000fc400078e0202 */
[----:B------:R-:W3:Y:S01]  /*582d0*/  LDL.LU R80, [R1+0x1720] ;  /* 0x0017200001507983 */ /* 0x000ee20000300800 */
[----:B------:R-:W-:Y:S01]  /*582e0*/  PRMT R0, R79, 0x7610, R0 ;  /* 0x000076104f007816 */ /* 0x000fe20000000000 */
[----:B------:R-:W0:Y:S02]  /*582f0*/  LDCU UR44, c[0x0][0x398] ;  /* 0x00007300ff2c77ac */ /* 0x000e240008000800 */
[----:B------:R0:W-:Y:S01]  /*58300*/  @P4 STG.E.U16 desc[UR20][R8.64], R6 ;  /* 0x0000000608004986 */ /* 0x0001e2000c101514 */
[----:B-1----:R-:W-:Y:S01]  /*58310*/  PRMT R70, R83, 0x7610, R70 ;  /* 0x0000761053467816 */ /* 0x002fe20000000046 */
[----:B------:R-:W-:Y:S02]  /*58320*/  IMAD.WIDE R68, R7, 0x2, R4 ;  /* 0x0000000207447825 */ /* 0x000fe400078e0204 */
[----:B------:R-:W3:Y:S04]  /*58330*/  LDL.S16 R83, [R1+0x188] ;  /* 0x0001880001537983 */ /* 0x000ee80000100600 */
[----:B------:R4:W-:Y:S04]  /*58340*/  @P0 STG.E.U16 desc[UR20][R68.64], R70 ;  /* 0x0000004644000986 */ /* 0x0009e8000c101514 */
[----:B------:R-:W3:Y:S01]  /*58350*/  LDL.LU.S16 R79, [R1+0x18a] ;  /* 0x00018a00014f7983 */ /* 0x000ee20000300600 */
[----:B--2---:R-:W-:-:S02]  /*58360*/  ISETP.GE.AND P0, PT, R76, UR42, PT ;  /* 0x0000002a4c007c0c */ /* 0x004fc4000bf06270 */
[----:B------:R-:W-:Y:S01]  /*58370*/  PRMT R72, R75, 0x7610, R72 ;  /* 0x000076104b487816 */ /* 0x000fe20000000048 */
[----:B------:R-:W2:Y:S01]  /*58380*/  LDL.S16 R76, [R1+0x18c] ;  /* 0x00018c00014c7983 */ /* 0x000ea20000100600 */
[----:B------:R-:W-:Y:S01]  /*58390*/  ISETP.LT.AND P5, PT, R78, UR26, !P1 ;  /* 0x0000001a4e007c0c */ /* 0x000fe2000cfa1270 */
[----:B0-----:R-:W-:Y:S01]  /*583a0*/  VIADD R6, R7, UR28 ;  /* 0x0000001c07067c36 */ /* 0x001fe20008000000 */
[----:B------:R-:W-:Y:S01]  /*583b0*/  ISETP.GE.AND P4, PT, R82, UR56, PT ;  /* 0x0000003852007c0c */ /* 0x000fe2000bf86270 */
[----:B------:R-:W2:Y:S01]  /*583c0*/  LDL.LU R75, [R1+0x172c] ;  /* 0x00172c00014b7983 */ /* 0x000ea20000300800 */
[----:B------:R-:W0:Y:S01]  /*583d0*/  LDCU UR42, c[0x0][0x39c] ;  /* 0x00007380ff2a77ac */ /* 0x000e220008000800 */
[----:B----4-:R-:W-:Y:S01]  /*583e0*/  PRMT R70, R74, 0x7610, R70 ;  /* 0x000076104a467816 */ /* 0x010fe20000000046 */
[----:B------:R-:W1:Y:S01]  /*583f0*/  LDCU UR26, c[0x0][0x398] ;  /* 0x00007300ff1a77ac */ /* 0x000e620008000800 */
[----:B------:R-:W4:Y:S01]  /*58400*/  LDL.LU.S16 R74, [R1+0x18e] ;  /* 0x00018e00014a7983 */ /* 0x000f220000300600 */
[C---:B------:R-:W-:Y:S01]  /*58410*/  IMAD.WIDE R8, R6.reuse, 0x2, R2 ;  /* 0x0000000206087825 */ /* 0x040fe200078e0202 */
[----:B------:R-:W-:Y:S01]  /*58420*/  ISETP.LT.AND P1, PT, R77, UR37, !P1 ;  /* 0x000000254d007c0c */ /* 0x000fe2000cf21270 */
[----:B------:R-:W0:Y:S01]  /*58430*/  LDCU UR37, c[0x0][0x398] ;  /* 0x00007300ff2577ac */ /* 0x000e220008000800 */
[----:B---3--:R-:W-:Y:S01]  /*58440*/  PRMT R71, R81, 0x7610, R71 ;  /* 0x0000761051477816 */ /* 0x008fe20000000047 */
[----:B------:R-:W-:Y:S01]  /*58450*/  IMAD.WIDE R68, R6, 0x2, R4 ;  /* 0x0000000206447825 */ /* 0x000fe200078e0204 */
[----:B------:R3:W-:Y:S01]  /*58460*/  @P5 STG.E.U16 desc[UR20][R8.64], R0 ;  /* 0x0000000008005986 */ /* 0x0007e2000c101514 */
[----:B------:R-:W-:Y:S01]  /*58470*/  ISETP.LT.AND P5, PT, R78, UR41, !P6 ;  /* 0x000000294e007c0c */ /* 0x000fe2000f7a1270 */
[----:B------:R-:W0:Y:S01]  /*58480*/  LDCU UR41, c[0x0][0x398] ;  /* 0x00007300ff2977ac */ /* 0x000e220008000800 */
[----:B------:R-:W-:Y:S01]  /*58490*/  ISETP.LT.AND P6, PT, R77, UR55, !P6 ;  /* 0x000000374d007c0c */ /* 0x000fe2000f7c1270 */
[----:B------:R-:W4:Y:S04]  /*584a0*/  LDL.S16 R82, [R1+0x190] ;  /* 0x0001900001527983 */ /* 0x000f280000100600 */
[----:B------:R-:W4:Y:S01]  /*584b0*/  LDL.LU.S16 R81, [R1+0x192] ;  /* 0x0001920001517983 */ /* 0x000f220000300600 */
[----:B---3--:R-:W-:-:S04]  /*584c0*/  VIADD R0, R6, UR28 ;  /* 0x0000001c06007c36 */ /* 0x008fc80008000000 */
        /* <DEDUP_REMOVED lines=10> */
[----:B---3--:R-:W-:Y:S01]  /*58570*/  PRMT R72, R79, 0x7610, R72 ;  /* 0x000076104f487816 */ /* 0x008fe20000000048 */
[----:B------:R-:W3:Y:S01]  /*58580*/  LDL.LU R80, [R1+0x1734] ;  /* 0x0017340001507983 */ /* 0x000ee20000300800 */
[----:B0-----:R-:W-:-:S03]  /*58590*/  IMAD.WIDE R70, R0, 0x2, R2 ;  /* 0x0000000200467825 */ /* 0x001fc600078e0202 */
[----:B------:R-:W3:Y:S01]  /*585a0*/  LDL.S16 R84, [R1+0x194] ;  /* 0x0001940001547983 */ /* 0x000ee20000100600 */
[----:B------:R-:W-:-:S03]  /*585b0*/  IMAD.WIDE R8, R0, 0x2, R4 ;  /* 0x0000000200087825 */ /* 0x000fc600078e0204 */
[----:B------:R-:W-:Y:S01]  /*585c0*/  @P5 STG.E.U16 desc[UR20][R70.64], R73 ;  /* 0x0000004946005986 */ /* 0x000fe2000c101514 */
[----:B--2---:R-:W-:-:S03]  /*585d0*/  PRMT R69, R76, 0x7610, R69 ;  /* 0x000076104c457816 */ /* 0x004fc60000000045 */
[----:B------:R-:W2:Y:S01]  /*585e0*/  LDL.LU R79, [R1+0x1730] ;  /* 0x00173000014f7983 */ /* 0x000ea20000300800 */
[----:B------:R-:W-:Y:S01]  /*585f0*/  ISETP.LT.AND P6, PT, R78, UR58, !P0 ;  /* 0x0000003a4e007c0c */ /* 0x000fe2000c7c1270 */
[----:B------:R-:W-:Y:S01]  /*58600*/  VIADD R68, R0, UR28 ;  /* 0x0000001c00447c36 */ /* 0x000fe20008000000 */
[----:B------:R-:W-:Y:S01]  /*58610*/  ISETP.GE.AND P5, PT, R75, UR32, PT ;  /* 0x000000204b007c0c */ /* 0x000fe2000bfa6270 */
[----:B------:R4:W-:Y:S01]  /*58620*/  @P4 STG.E.U16 desc[UR20][R8.64], R72 ;  /* 0x0000004808004986 */ /* 0x0009e2000c101514 */
[----:B------:R-:W-:Y:S01]  /*58630*/  ISETP.LT.AND P0, PT, R77, UR12, !P0 ;  /* 0x0000000c4d007c0c */ /* 0x000fe2000c701270 */
[C---:B------:R-:W-:Y:S01]  /*58640*/  IMAD.WIDE R6, R68.reuse, 0x2, R2 ;  /* 0x0000000244067825 */ /* 0x040fe200078e0202 */
[----:B------:R-:W0:Y:S01]  /*58650*/  LDCU UR22, c[0x0][0x398] ;  /* 0x00007300ff1677ac */ /* 0x000e220008000800 */
[----:B------:R-:W2:Y:S02]  /*58660*/  LDL.LU.S16 R75, [R1+0x196] ;  /* 0x00019600014b7983 */ /* 0x000ea40000300600 */
[----:B------:R-:W-:Y:S01]  /*58670*/  VIADD R0, R68, UR28 ;  /* 0x0000001c44007c36 */ /* 0x000fe20008000000 */
[----:B------:R-:W0:Y:S01]  /*58680*/  LDCU UR32, c[0x0][0x398] ;  /* 0x00007300ff2077ac */ /* 0x000e220008000800 */
[----:B------:R-:W2:Y:S01]  /*58690*/  LDL.S16 R76, [R1+0x198] ;  /* 0x00019800014c7983 */ /* 0x000ea20000100600 */
[----:B----4-:R-:W-:Y:S01]  /*586a0*/  PRMT R8, R74, 0x7610, R8 ;  /* 0x000076104a087816 */ /* 0x010fe20000000008 */
[----:B------:R-:W4:Y:S02]  /*586b0*/  LDCU UR12, c[0x0][0x39c] ;  /* 0x00007380ff0c77ac */ /* 0x000f240008000800 */
[----:B------:R-:W4:Y:S01]  /*586c0*/  LDL.LU R74, [R1+0x1858] ;  /* 0x00185800014a7983 */ /* 0x000f220000300800 */
[----:B------:R-:W-:-:S02]  /*586d0*/  ISETP.LT.AND P4, PT, R78, UR30, !P1 ;  /* 0x0000001e4e007c0c */ /* 0x000fc4000cf81270 */
[----:B------:R-:W-:Y:S01]  /*586e0*/  ISETP.LT.AND P1, PT, R77, UR40, !P1 ;  /* 0x000000284d007c0c */ /* 0x000fe2000cf21270 */
[----:B------:R0:W-:Y:S01]  /*586f0*/  @P6 STG.E.U16 desc[UR20][R6.64], R69 ;  /* 0x0000004506006986 */ /* 0x0001e2000c101514 */
[----:B------:R-:W-:Y:S01]  /*58700*/  ISETP.LT.AND P6, PT, R78, UR24, !P5 ;  /* 0x000000184e007c0c */ /* 0x000fe2000efc1270 */
[----:B------:R-:W1:Y:S02]  /*58710*/  LDCU UR30, c[0x0][0x39c] ;  /* 0x00007380ff1e77ac */ /* 0x000e640008000800 */
[----:B------:R-:W4:Y:S01]  /*58720*/  LDL.LU.S16 R83, [R1+0x19a] ;  /* 0x00019a0001537983 */ /* 0x000f220000300600 */
[----:B------:R-:W1:Y:S01]  /*58730*/  LDCU UR40, c[0x0][0x398] ;  /* 0x00007300ff2877ac */ /* 0x000e620008000800 */
[----:B0-----:R-:W-:Y:S01]  /*58740*/  IMAD.WIDE R6, R68, 0x2, R4 ;  /* 0x0000000244067825 */ /* 0x001fe200078e0204 */
[----:B------:R-:W-:Y:S01]  /*58750*/  PRMT R69, R82, 0x7610, R69 ;  /* 0x0000761052457816 */ /* 0x000fe20000000045 */
[----:B------:R-:W0:Y:S01]  /*58760*/  LDCU UR24, c[0x0][0x39c] ;  /* 0x00007380ff1877ac */ /* 0x000e220008000800 */
[----:B------:R-:W-:Y:S01]  /*58770*/  PRMT R68, R81, 0x7610, R68 ;  /* 0x0000761051447816 */ /* 0x000fe20000000044 */
[----:B------:R-:W4:Y:S04]  /*58780*/  LDL.LU R82, [R1+0x184c] ;  /* 0x00184c0001527983 */ /* 0x000f280000300800 */
[----:B------:R0:W-:Y:S04]  /*58790*/  @P0 STG.E.U16 desc[UR20][R6.64], R8 ;  /* 0x0000000806000986 */ /* 0x0001e8000c101514 */
[----:B------:R-:W4:Y:S01]  /*587a0*/  LDL.S16 R81, [R1+0x19c] ;  /* 0x00019c0001517983 */ /* 0x000f220000100600 */
[----:B0-----:R-:W-:-:S04]  /*587b0*/  IMAD.WIDE R8, R0, 0x2, R2 ;  /* 0x0000000200087825 */ /* 0x001fc800078e0202 */
[----:B------:R-:W-:Y:S01]  /*587c0*/  IMAD.WIDE R6, R0, 0x2, R4 ;  /* 0x0000000200067825 */ /* 0x000fe200078e0204 */
[----:B---3--:R-:W-:Y:S01]  /*587d0*/  ISETP.GE.AND P0, PT, R80, UR51, PT ;  /* 0x0000003350007c0c */ /* 0x008fe2000bf06270 */
[----:B------:R0:W-:Y:S01]  /*587e0*/  @P4 STG.E.U16 desc[UR20][R8.64], R69 ;  /* 0x0000004508004986 */ /* 0x0001e2000c101514 */
[----:B--2---:R-:W-:-:S03]  /*587f0*/  PRMT R70, R75, 0x7610, R70 ;  /* 0x000076104b467816 */ /* 0x004fc60000000046 */
[----:B------:R-:W2:Y:S01]  /*58800*/  LDL.LU R80, [R1+0x1850] ;  /* 0x0018500001507983 */ /* 0x000ea20000300800 */
[----:B------:R-:W-:Y:S01]  /*58810*/  VIADD R0, R0, UR28 ;  /* 0x0000001c00007c36 */ /* 0x000fe20008000000 */
[----:B------:R-:W-:Y:S01]  /*58820*/  ISETP.LT.AND P5, PT, R77, UR43, !P5 ;  /* 0x0000002b4d007c0c */ /* 0x000fe2000efa1270 */
[----:B------:R-:W3:Y:S01]  /*58830*/  LDCU UR43, c[0x0][0x398] ;  /* 0x00007300ff2b77ac */ /* 0x000ee20008000800 */
[----:B------:R-:W3:Y:S01]  /*58840*/  LDL.LU.S16 R75, [R1+0x19e] ;  /* 0x00019e00014b7983 */ /* 0x000ee20000300600 */
[----:B0-----:R-:W-:Y:S01]  /*58850*/  PRMT R8, R84, 0x7610, R8 ;  /* 0x0000761054087816 */ /* 0x001fe20000000008 */
[----:B------:R-:W0:Y:S02]  /*58860*/  LDCU UR51, c[0x0][0x398] ;  /* 0x00007300ff3377ac */ /* 0x000e240008000800 */
[----:B------:R1:W-:Y:S01]  /*58870*/  @P1 STG.E.U16 desc[UR20][R6.64], R68 ;  /* 0x0000004406001986 */ /* 0x0003e2000c101514 */
[----:B------:R-:W-:Y:S02]  /*58880*/  ISETP.GE.AND P1, PT, R79, UR34, PT ;  /* 0x000000224f007c0c */ /* 0x000fe4000bf26270 */
[----:B------:R-:W-:Y:S01]  /*58890*/  ISETP.LT.AND P4, PT, R78, UR52, !P0 ;  /* 0x000000344e007c0c */ /* 0x000fe2000c781270 */
[----:B------:R-:W3:Y:S01]  /*588a0*/  LDL.S16 R79, [R1+0x1a0] ;  /* 0x0001a000014f7983 */ /* 0x000ee20000100600 */
[----:B-1----:R-:W-:Y:S01]  /*588b0*/  IMAD.WIDE R6, R0, 0x2, R2 ;  /* 0x0000000200067825 */ /* 0x002fe200078e0202 */
[----:B------:R-:W1:Y:S04]  /*588c0*/  LDCU UR34, c[0x0][0x398] ;  /* 0x00007300ff2277ac */ /* 0x000e680008000800 */
[----:B------:R0:W-:Y:S01]  /*588d0*/  @P6 STG.E.U16 desc[UR20][R6.64], R8 ;  /* 0x0000000806006986 */ /* 0x0001e2000c101514 */
[----:B----4-:R-:W-:-:S03]  /*588e0*/  ISETP.GE.AND P6, PT, R74, UR66, PT ;  /* 0x000000424a007c0c */ /* 0x010fc6000bfc6270 */
[----:B------:R-:W4:Y:S01]  /*588f0*/  LDL.LU.S16 R74, [R1+0x1a2] ;  /* 0x0001a200014a7983 */ /* 0x000f220000300600 */
[----:B------:R-:W-:Y:S01]  /*58900*/  ISETP.LT.AND P0, PT, R77, UR4, !P0 ;  /* 0x000000044d007c0c */ /* 0x000fe2000c701270 */
[C---:B------:R-:W-:Y:S01]  /*58910*/  IMAD.WIDE R68, R0.reuse, 0x2, R4 ;  /* 0x0000000200447825 */ /* 0x040fe200078e0204 */
[----:B------:R-:W1:Y:S03]  /*58920*/  LDCU UR4, c[0x0][0x39c] ;  /* 0x00007380ff0477ac */ /* 0x000e660008000800 */
[----:B0-----:R-:W-:Y:S01]  /*58930*/  VIADD R7, R0, UR28 ;  /* 0x0000001c00077c36 */ /* 0x001fe20008000000 */
[----:B------:R-:W-:Y:S01]  /*58940*/  PRMT R6, R76, 0x7610, R6 ;  /* 0x000076104c067816 */ /* 0x000fe20000000006 */
[----:B------:R0:W-:Y:S02]  /*58950*/  @P5 STG.E.U16 desc[UR20][R68.64], R70 ;  /* 0x0000004644005986 */ /* 0x0001e4000c101514 */
[----:B------:R-:W-:-:S02]  /*58960*/  IMAD.WIDE R8, R7, 0x2, R2 ;  /* 0x0000000207087825 */ /* 0x000fc400078e0202 */
[----:B------:R-:W4:Y:S01]  /*58970*/  LDL.LU R76, [R1+0x1854] ;  /* 0x00185400014c7983 */ /* 0x000f220000300800 */
[----:B------:R-:W-:-:S03]  /*58980*/  PRMT R0, R81, 0x7610, R0 ;  /* 0x0000761051007816 */ /* 0x000fc60000000000 */
[----:B------:R1:W-:Y:S01]  /*58990*/  @P4 STG.E.U16 desc[UR20][R8.64], R6 ;  /* 0x0000000608004986 */ /* 0x0003e2000c101514 */
[----:B0-----:R-:W-:Y:S01]  /*589a0*/  PRMT R70, R83, 0x7610, R70 ;  /* 0x0000761053467816 */ /* 0x001fe20000000046 */
[----:B------:R-:W-:Y:S02]  /*589b0*/  IMAD.WIDE R68, R7, 0x2, R4 ;  /* 0x0000000207447825 */ /* 0x000fe400078e0204 */
[----:B------:R-:W4:Y:S04]  /*589c0*/  LDL.S16 R83, [R1+0x1a4] ;  /* 0x0001a40001537983 */ /* 0x000f280000100600 */
[----:B------:R4:W-:Y:S04]  /*589d0*/  @P0 STG.E.U16 desc[UR20][R68.64], R70 ;  /* 0x0000004644000986 */ /* 0x0009e8000c101514 */
[----:B------:R-:W4:Y:S01]  /*589e0*/  LDL.LU.S16 R81, [R1+0x1a6] ;  /* 0x0001a60001517983 */ /* 0x000f220000300600 */
[----:B--2---:R-:W-:-:S02]  /*589f0*/  ISETP.GE.AND P0, PT, R80, UR14, PT ;  /* 0x0000000e50007c0c */ /* 0x004fc4000bf06270 */
[----:B---3--:R-:W-:Y:S01]  /*58a00*/  PRMT R72, R75, 0x7610, R72 ;  /* 0x000076104b487816 */ /* 0x008fe20000000048 */
[----:B------:R-:W2:Y:S01]  /*58a10*/  LDL.S16 R80, [R1+0x1a8] ;  /* 0x0001a80001507983 */ /* 0x000ea20000100600 */
[----:B------:R-:W-:Y:S01]  /*58a20*/  ISETP.LT.AND P5, PT, R78, UR39, !P1 ;  /* 0x000000274e007c0c */ /* 0x000fe2000cfa1270 */
[----:B-1----:R-:W-:Y:S01]  /*58a30*/  VIADD R6, R7, UR28 ;  /* 0x0000001c07067c36 */ /* 0x002fe20008000000 */
[----:B------:R-:W-:Y:S01]  /*58a40*/  ISETP.GE.AND P4, PT, R82, UR8, PT ;  /* 0x0000000852007c0c */ /* 0x000fe2000bf86270 */
[----:B------:R-:W3:Y:S01]  /*58a50*/  LDL.LU R75, [R1+0x1744] ;  /* 0x00174400014b7983 */ /* 0x000ee20000300800 */
[----:B----4-:R-:W-:Y:S01]  /*58a60*/  PRMT R70, R74, 0x7610, R70 ;  /* 0x000076104a467816 */ /* 0x010fe20000000046 */
[----:B------:R-:W-:Y:S02]  /*58a70*/  IMAD.WIDE R8, R6, 0x2, R2 ;  /* 0x0000000206087825 */ /* 0x000fe400078e0202 */
        /* <DEDUP_REMOVED lines=12> */
[----:B-1----:R-:W-:Y:S01]  /*58b40*/  VIADD R0, R6, UR28 ;  /* 0x0000001c06007c36 */ /* 0x002fe20008000000 */
[----:B------:R-:W1:Y:S03]  /*58b50*/  LDCU UR8, c[0x0][0x39c] ;  /* 0x00007380ff0877ac */ /* 0x000e660008000800 */
[----:B------:R-:W-:Y:S01]  /*58b60*/  IMAD.WIDE R8, R0, 0x2, R2 ;  /* 0x0000000200087825 */ /* 0x000fe200078e0202 */
[----:B------:R0:W-:Y:S01]  /*58b70*/  @P1 STG.E.U16 desc[UR20][R68.64], R72 ;  /* 0x0000004844001986 */ /* 0x0001e2000c101514 */
[----:B------:R-:W-:Y:S01]  /*58b80*/  PRMT R73, R83, 0x7610, R73 ;  /* 0x0000761053497816 */ /* 0x000fe20000000049 */
[----:B------:R-:W1:Y:S02]  /*58b90*/  LDCU UR14, c[0x0][0x39c] ;  /* 0x00007380ff0e77ac */ /* 0x000e640008000800 */
[----:B------:R-:W-:Y:S01]  /*58ba0*/  @P5 STG.E.U16 desc[UR20][R8.64], R71 ;  /* 0x0000004708005986 */ /* 0x000fe2000c101514 */
[----:B------:R-:W-:Y:S01]  /*58bb0*/  ISETP.LT.AND P5, PT, R78, UR48, !P4 ;  /* 0x000000304e007c0c */ /* 0x000fe2000e7a1270 */
[----:B------:R-:W-:Y:S01]  /*58bc0*/  IMAD.WIDE R6, R0, 0x2, R4 ;  /* 0x0000000200067825 */ /* 0x000fe200078e0204 */
[----:B------:R-:W-:Y:S01]  /*58bd0*/  ISETP.GE.AND P1, PT, R76, UR10, PT ;  /* 0x0000000a4c007c0c */ /* 0x000fe2000bf26270 */
[----:B------:R-:W1:Y:S01]  /*58be0*/  LDCU UR48, c[0x0][0x398] ;  /* 0x00007300ff3077ac */ /* 0x000e620008000800 */
[----:B------:R-:W4:Y:S01]  /*58bf0*/  LDL.LU R76, [R1+0x174c] ;  /* 0x00174c00014c7983 */ /* 0x000f220000300800 */
[----:B------:R-:W-:Y:S01]  /*58c00*/  VIADD R0, R0, UR28 ;  /* 0x0000001c00007c36 */ /* 0x000fe20008000000 */
[----:B------:R-:W-:Y:S01]  /*58c10*/  ISETP.LT.AND P4, PT, R77, UR49, !P4 ;  /* 0x000000314d007c0c */ /* 0x000fe2000e781270 */
[----:B------:R-:W1:Y:S01]  /*58c20*/  LDCU UR10, c[0x0][0x39c] ;  /* 0x00007380ff0a77ac */ /* 0x000e620008000800 */
[----:B------:R1:W-:Y:S01]  /*58c30*/  @P6 STG.E.U16 desc[UR20][R6.64], R70 ;  /* 0x0000004606006986 */ /* 0x0003e2000c101514 */
[----:B0-----:R-:W-:-:S03]  /*58c40*/  PRMT R72, R81, 0x7610, R72 ;  /* 0x0000761051487816 */ /* 0x001fc60000000048 */
[----:B------:R-:W4:Y:S04]  /*58c50*/  LDL.S16 R84, [R1+0x1b0] ;  /* 0x0001b00001547983 */ /* 0x000f280000100600 */
[----:B------:R-:W4:Y:S01]  /*58c60*/  LDL.LU R81, [R1+0x1614] ;  /* 0x0016140001517983 */ /* 0x000f220000300800 */
[----:B-1----:R-:W-:-:S05]  /*58c70*/  IMAD.WIDE R70, R0, 0x2, R2 ;  /* 0x0000000200467825 */ /* 0x002fca00078e0202 */
[----:B------:R-:W-:Y:S01]  /*58c80*/  @P5 STG.E.U16 desc[UR20][R70.64], R73 ;  /* 0x0000004946005986 */ /* 0x000fe2000c101514 */
[----:B------:R-:W-:-:S05]  /*58c90*/  IMAD.WIDE R8, R0, 0x2, R4 ;  /* 0x0000000200087825 */ /* 0x000fca00078e0204 */
[----:B------:R4:W-:Y:S01]  /*58ca0*/  @P4 STG.E.U16 desc[UR20][R8.64], R72 ;  /* 0x0000004808004986 */ /* 0x0009e2000c101514 */
[----:B---3--:R-:W-:-:S03]  /*58cb0*/  ISETP.GE.AND P5, PT, R75, UR45, PT ;  /* 0x0000002d4b007c0c */ /* 0x008fc6000bfa6270 */
[----:B------:R-:W3:Y:S01]  /*58cc0*/  LDL.LU.S16 R75, [R1+0x1b2] ;  /* 0x0001b200014b7983 */ /* 0x000ee20000300600 */
[----:B--2---:R-:W-:-:S03]  /*58cd0*/  PRMT R69, R80, 0x7610, R69 ;  /* 0x0000761050457816 */ /* 0x004fc60000000045 */
[----:B------:R-:W2:Y:S01]  /*58ce0*/  LDL.S16 R80, [R1+0x1b4] ;  /* 0x0001b40001507983 */ /* 0x000ea20000100600 */
[----:B----4-:R-:W-:-:S03]  /*58cf0*/  PRMT R8, R74, 0x7610, R8 ;  /* 0x000076104a087816 */ /* 0x010fc60000000008 */
[----:B------:R-:W4:Y:S01]  /*58d00*/  LDL.LU R74, [R1+0x15f4] ;  /* 0x0015f400014a7983 */ /* 0x000f220000300800 */
[----:B------:R-:W-:Y:S01]  /*58d10*/  ISETP.LT.AND P6, PT, R78, UR33, !P0 ;  /* 0x000000214e007c0c */ /* 0x000fe2000c7c1270 */
[----:B------:R-:W-:Y:S01]  /*58d20*/  VIADD R68, R0, UR28 ;  /* 0x0000001c00447c36 */ /* 0x000fe20008000000 */
[C---:B------:R-:W-:Y:S01]  /*58d30*/  ISETP.LT.AND P0, PT, R77.reuse, UR38, !P0 ;  /* 0x000000264d007c0c */ /* 0x040fe2000c701270 */
[----:B------:R-:W2:Y:S01]  /*58d40*/  LDL.LU.S16 R83, [R1+0x1b6] ;  /* 0x0001b60001537983 */ /* 0x000ea20000300600 */
[----:B------:R-:W-:Y:S01]  /*58d50*/  ISETP.LT.AND P4, PT, R78, UR16, !P1 ;  /* 0x000000104e007c0c */ /* 0x000fe2000cf81270 */
[C---:B------:R-:W-:Y:S01]  /*58d60*/  IMAD.WIDE R6, R68.reuse, 0x2, R2 ;  /* 0x0000000244067825 */ /* 0x040fe200078e0202 */
[----:B------:R-:W-:Y:S01]  /*58d70*/  ISETP.LT.AND P1, PT, R77, UR18, !P1 ;  /* 0x000000124d007c0c */ /* 0x000fe2000cf21270 */
[----:B------:R-:W0:Y:S02]  /*58d80*/  LDCU UR33, c[0x0][0x398] ;  /* 0x00007300ff2177ac */ /* 0x000e240008000800 */
[C---:B------:R-:W-:Y:S01]  /*58d90*/  VIADD R0, R68.reuse, UR28 ;  /* 0x0000001c44007c36 */ /* 0x040fe20008000000 */
[----:B------:R-:W1:Y:S03]  /*58da0*/  LDCU UR16, c[0x0][0x398] ;  /* 0x00007300ff1077ac */ /* 0x000e660008000800 */
[----:B------:R0:W-:Y:S01]  /*58db0*/  @P6 STG.E.U16 desc[UR20][R6.64], R69 ;  /* 0x0000004506006986 */ /* 0x0001e2000c101514 */
[----:B------:R-:W1:Y:S01]  /*58dc0*/  LDCU UR18, c[0x0][0x398] ;  /* 0x00007300ff1277ac */ /* 0x000e620008000800 */
[----:B0-----:R-:W-:Y:S01]  /*58dd0*/  IMAD.WIDE R6, R68, 0x2, R4 ;  /* 0x0000000244067825 */ /* 0x001fe200078e0204 */
[----:B------:R-:W-:-:S02]  /*58de0*/  PRMT R69, R82, 0x7610, R69 ;  /* 0x0000761052457816 */ /* 0x000fc40000000045 */
[----:B------:R-:W-:Y:S01]  /*58df0*/  PRMT R68, R79, 0x7610, R68 ;  /* 0x000076104f447816 */ /* 0x000fe20000000044 */
[----:B------:R-:W2:Y:S04]  /*58e00*/  LDL.LU R82, [R1+0x1860] ;  /* 0x0018600001527983 */ /* 0x000ea80000300800 */
[----:B------:R0:W-:Y:S01]  /*58e10*/  @P0 STG.E.U16 desc[UR20][R6.64], R8 ;  /* 0x0000000806000986 */ /* 0x0001e2000c101514 */
[----:B------:R-:W-:-:S03]  /*58e20*/  ISETP.GE.AND P0, PT, R76, UR47, PT ;  /* 0x0000002f4c007c0c */ /* 0x000fc6000bf06270 */
[----:B------:R-:W2:Y:S04]  /*58e30*/  LDL.S16 R79, [R1+0x1b8] ;  /* 0x0001b800014f7983 */ /* 0x000ea80000100600 */
[----:B------:R-:W2:Y:S01]  /*58e40*/  LDL.LU R76, [R1+0x1868] ;  /* 0x00186800014c7983 */ /* 0x000ea20000300800 */
[----:B------:R-:W-:Y:S01]  /*58e50*/  ISETP.LT.AND P6, PT, R78, UR31, !P5 ;  /* 0x0000001f4e007c0c */ /* 0x000fe2000efc1270 */
[----:B------:R-:W1:Y:S01]  /*58e60*/  LDCU UR31, c[0x0][0x398] ;  /* 0x00007300ff1f77ac */ /* 0x000e620008000800 */
[----:B0-----:R-:W-:-:S04]  /*58e70*/  IMAD.WIDE R8, R0, 0x2, R2 ;  /* 0x0000000200087825 */ /* 0x001fc800078e0202 */
[C---:B------:R-:W-:Y:S01]  /*58e80*/  IMAD.WIDE R6, R0.reuse, 0x2, R4 ;  /* 0x0000000200067825 */ /* 0x040fe200078e0204 */
[----:B------:R0:W-:Y:S03]  /*58e90*/  @P4 STG.E.U16 desc[UR20][R8.64], R69 ;  /* 0x0000004508004986 */ /* 0x0001e6000c101514 */
[----:B------:R-:W-:Y:S01]  /*58ea0*/  VIADD R0, R0, UR28 ;  /* 0x0000001c00007c36 */ /* 0x000fe20008000000 */
[----:B------:R1:W-:Y:S01]  /*58eb0*/  @P1 STG.E.U16 desc[UR20][R6.64], R68 ;  /* 0x0000004406001986 */ /* 0x0003e2000c101514 */
[----:B------:R-:W-:Y:S01]  /*58ec0*/  ISETP.GE.AND P1, PT, R81, UR36, PT ;  /* 0x0000002451007c0c */ /* 0x000fe2000bf26270 */
[----:B------:R-:W2:Y:S01]  /*58ed0*/  LDCU UR36, c[0x0][0x398] ;  /* 0x00007300ff2477ac */ /* 0x000ea20008000800 */
[----:B0-----:R-:W-:Y:S01]  /*58ee0*/  PRMT R8, R84, 0x7610, R8 ;  /* 0x0000761054087816 */ /* 0x001fe20000000008 */
[----:B-1----:R-:W-:-:S05]  /*58ef0*/  IMAD.WIDE R6, R0, 0x2, R2 ;  /* 0x0000000200067825 */ /* 0x002fca00078e0202 */
[----:B------:R0:W-:Y:S01]  /*58f00*/  @P6 STG.E.U16 desc[UR20][R6.64], R8 ;  /* 0x0000000806006986 */ /* 0x0001e2000c101514 */
[----:B---3--:R-:W-:-:S03]  /*58f10*/  PRMT R70, R75, 0x7610, R70 ;  /* 0x000076104b467816 */ /* 0x008fc60000000046 */
[----:B------:R-:W3:Y:S04]  /*58f20*/  LDL.LU.S16 R75, [R1+0x1ba] ;  /* 0x0001ba00014b7983 */ /* 0x000ee80000300600 */
[----:B------:R-:W3:Y:S01]  /*58f30*/  LDL.S16 R81, [R1+0x1bc] ;  /* 0x0001bc0001517983 */ /* 0x000ee20000100600 */
[----:B----4-:R-:W-:-:S03]  /*58f40*/  ISETP.GE.AND P6, PT, R74, UR42, PT ;  /* 0x0000002a4a007c0c */ /* 0x010fc6000bfc6270 */
[----:B------:R-:W4:Y:S01]  /*58f50*/  LDL.LU.S16 R74, [R1+0x1be] ;  /* 0x0001be00014a7983 */ /* 0x000f220000300600 */
[C---:B------:R-:W-:Y:S02]  /*58f60*/  ISETP.LT.AND P5, PT, R77.reuse, UR46, !P5 ;  /* 0x0000002e4d007c0c */ /* 0x040fe4000efa1270 */
[----:B------:R-:W-:Y:S01]  /*58f70*/  ISETP.LT.AND P4, PT, R78, UR29, !P0 ;  /* 0x0000001d4e007c0c */ /* 0x000fe2000c781270 */
[C---:B------:R-:W-:Y:S01]  /*58f80*/  IMAD.WIDE R68, R0.reuse, 0x2, R4 ;  /* 0x0000000200447825 */ /* 0x040fe200078e0204 */
[----:B------:R-:W-:Y:S01]  /*58f90*/  ISETP.LT.AND P0, PT, R77, UR35, !P0 ;  /* 0x000000234d007c0c */ /* 0x000fe2000c701270 */
[----:B------:R-:W1:Y:S02]  /*58fa0*/  LDCU UR29, c[0x0][0x398] ;  /* 0x00007300ff1d77ac */ /* 0x000e640008000800 */
[----:B0-----:R-:W-:Y:S01]  /*58fb0*/  VIADD R7, R0, UR28 ;  /* 0x0000001c00077c36 */ /* 0x001fe20008000000 */
[----:B--2---:R-:W-:Y:S01]  /*58fc0*/  PRMT R6, R80, 0x7610, R6 ;  /* 0x0000761050067816 */ /* 0x004fe20000000006 */
[----:B------:R-:W0:Y:S01]  /*58fd0*/  LDCU UR35, c[0x0][0x398] ;  /* 0x00007300ff2377ac */ /* 0x000e220008000800 */
[----:B------:R-:W2:Y:S01]  /*58fe0*/  LDL.LU R80, [R1+0x185c] ;  /* 0x00185c0001507983 */ /* 0x000ea20000300800 */
[----:B------:R-:W-:-:S03]  /*58ff0*/  IMAD.WIDE R8, R7, 0x2, R2 ;  /* 0x0000000207087825 */ /* 0x000fc600078e0202 */
[----:B------:R1:W-:Y:S04]  /*59000*/  @P5 STG.E.U16 desc[UR20][R68.64], R70 ;  /* 0x0000004644005986 */ /* 0x0003e8000c101514 */
[----:B------:R-:W-:Y:S01]  /*59010*/  @P4 STG.E.U16 desc[UR20][R8.64], R6 ;  /* 0x0000000608004986 */ /* 0x000fe2000c101514 */
[----:B-1----:R-:W-:Y:S01]  /*59020*/  PRMT R70, R83, 0x7610, R70 ;  /* 0x0000761053467816 */ /* 0x002fe20000000046 */
[----:B------:R-:W-:Y:S02]  /*59030*/  IMAD.WIDE R68, R7, 0x2, R4 ;  /* 0x0000000207447825 */ /* 0x000fe400078e0204 */
[----:B------:R-:W2:Y:S04]  /*59040*/  LDL.S16 R83, [R1+0x1c0] ;  /* 0x0001c00001537983 */ /* 0x000ea80000100600 */
[----:B------:R4:W-:Y:S01]  /*59050*/  @P0 STG.E.U16 desc[UR20][R68.64], R70 ;  /* 0x0000004644000986 */ /* 0x0009e2000c101514 */
[----:B------:R-:W-:-:S03]  /*59060*/  PRMT R0, R79, 0x7610, R0 ;  /* 0x000076104f007816 */ /* 0x000fc60000000000 */
[----:B------:R-:W2:Y:S01]  /*59070*/  LDL.LU.S16 R79, [R1+0x1c2] ;  /* 0x0001c200014f7983 */ /* 0x000ea20000300600 */
[----:B------:R-:W-:Y:S01]  /*59080*/  ISETP.GE.AND P0, PT, R76, UR30, PT ;  /* 0x0000001e4c007c0c */ /* 0x000fe2000bf06270 */
[----:B------:R-:W1:Y:S02]  /*59090*/  LDCU UR30, c[0x0][0x398] ;  /* 0x00007300ff1e77ac */ /* 0x000e640008000800 */
[----:B------:R-:W2:Y:S01]  /*590a0*/  LDL.S16 R76, [R1+0x1c4] ;  /* 0x0001c400014c7983 */ /* 0x000ea20000100600 */
[----:B---3--:R-:W-:-:S03]  /*590b0*/  PRMT R72, R75, 0x7610, R72 ;  /* 0x000076104b487816 */ /* 0x008fc60000000048 */
[----:B------:R-:W3:Y:S01]  /*590c0*/  LDL.LU R75, [R1+0x1864] ;  /* 0x00186400014b7983 */ /* 0x000ee20000300800 */
[----:B----4-:R-:W-:-:S03]  /*590d0*/  PRMT R70, R74, 0x7610, R70 ;  /* 0x000076104a467816 */ /* 0x010fc60000000046 */
[----:B------:R-:W4:Y:S01]  /*590e0*/  LDL.LU.S16 R74, [R1+0x1c6] ;  /* 0x0001c600014a7983 */ /* 0x000f220000300600 */
[----:B------:R-:W-:Y:S01]  /*590f0*/  ISETP.LT.AND P5, PT, R78, UR26, !P1 ;  /* 0x0000001a4e007c0c */ /* 0x000fe2000cfa1270 */
[----:B------:R-:W0:Y:S01]  /*59100*/  LDCU UR26, c[0x0][0x398] ;  /* 0x00007300ff1a77ac */ /* 0x000e220008000800 */
[----:B------:R-:W-:-:S05]  /*59110*/  IADD3 R6, PT, PT, R7, UR28, RZ ;  /* 0x0000001c07067c10 */ /* 0x000fca000fffe0ff */
[----:B------:R-:W-:Y:S01]  /*59120*/  IMAD.WIDE R8, R6, 0x2, R2 ;  /* 0x0000000206087825 */ /* 0x000fe200078e0202 */
[C---:B------:R-:W-:Y:S01]  /*59130*/  ISETP.LT.AND P1, PT, R77.reuse, UR37, !P1 ;  /* 0x000000254d007c0c */ /* 0x040fe2000cf21270 */
[----:B------:R-:W0:Y:S04]  /*59140*/  LDCU UR37, c[0x0][0x398] ;  /* 0x00007300ff2577ac */ /* 0x000e280008000800 */
[----:B------:R1:W-:Y:S01]  /*59150*/  @P5 STG.E.U16 desc[UR20][R8.64], R0 ;  /* 0x0000000008005986 */ /* 0x0003e2000c101514 */
[----:B------:R-:W-:Y:S01]  /*59160*/  ISETP.LT.AND P5, PT, R78, UR22, !P6 ;  /* 0x000000164e007c0c */ /* 0x000fe2000f7a1270 */
[C---:B------:R-:W-:Y:S01]  /*59170*/  IMAD.WIDE R68, R6.reuse, 0x2, R4 ;  /* 0x0000000206447825 */ /* 0x040fe200078e0204 */
[----:B------:R-:W-:Y:S01]  /*59180*/  ISETP.LT.AND P6, PT, R77, UR41, !P6 ;  /* 0x000000294d007c0c */ /* 0x000fe2000f7c1270 */
[----:B------:R-:W0:Y:S01]  /*59190*/  LDCU UR22, c[0x0][0x398] ;  /* 0x00007300ff1677ac */ /* 0x000e220008000800 */
[----:B------:R-:W-:Y:S01]  /*591a0*/  PRMT R71, R81, 0x7610, R71 ;  /* 0x0000761051477816 */ /* 0x000fe20000000047 */
[----:B-1----:R-:W-:Y:S01]  /*591b0*/  VIADD R0, R6, UR28 ;  /* 0x0000001c06007c36 */ /* 0x002fe20008000000 */
[----:B------:R-:W-:Y:S01]  /*591c0*/  ISETP.GE.AND P4, PT, R82, UR12, PT ;  /* 0x0000000c52007c0c */ /* 0x000fe2000bf86270 */
[----:B------:R1:W-:Y:S02]  /*591d0*/  @P1 STG.E.U16 desc[UR20][R68.64], R72 ;  /* 0x0000004844001986 */ /* 0x0003e4000c101514 */
[----:B------:R-:W-:Y:S01]  /*591e0*/  IMAD.WIDE R8, R0, 0x2, R2 ;  /* 0x0000000200087825 */ /* 0x000fe200078e0202 */
[----:B--2---:R-:W-:Y:S01]  /*591f0*/  ISETP.GE.AND P1, PT, R80, UR24, PT ;  /* 0x0000001850007c0c */ /* 0x004fe2000bf26270 */
[----:B------:R-:W2:Y:S01]  /*59200*/  LDL.S16 R82, [R1+0x1c8] ;  /* 0x0001c80001527983 */ /* 0x000ea20000100600 */
[----:B------:R-:W-:Y:S01]  /*59210*/  PRMT R73, R83, 0x7610, R73 ;  /* 0x0000761053497816 */ /* 0x000fe20000000049 */
[----:B------:R-:W-:Y:S01]  /*59220*/  IMAD.WIDE R6, R0, 0x2, R4 ;  /* 0x0000000200067825 */ /* 0x000fe200078e0204 */
[----:B------:R-:W0:Y:S01]  /*59230*/  LDCU UR12, c[0x0][0x39c] ;  /* 0x00007380ff0c77ac */ /* 0x000e220008000800 */
[----:B------:R0:W-:Y:S01]  /*59240*/  @P5 STG.E.U16 desc[UR20][R8.64], R71 ;  /* 0x0000004708005986 */ /* 0x0001e2000c101514 */
[----:B------:R-:W-:Y:S01]  /*59250*/  ISETP.LT.AND P5, PT, R78, UR32, !P4 ;  /* 0x000000204e007c0c */ /* 0x000fe2000e7a1270 */
[----:B------:R-:W0:Y:S02]  /*59260*/  LDCU UR24, c[0x0][0x398] ;  /* 0x00007300ff1877ac */ /* 0x000e240008000800 */
[----:B------:R-:W2:Y:S01]  /*59270*/  LDL.LU.S16 R81, [R1+0x1ca] ;  /* 0x0001ca0001517983 */ /* 0x000ea20000300600 */
[----:B-1----:R-:W-:Y:S01]  /*59280*/  PRMT R72, R79, 0x7610, R72 ;  /* 0x000076104f487816 */ /* 0x002fe20000000048 */
[----:B------:R-:W-:Y:S01]  /*59290*/  VIADD R0, R0, UR28 ;  /* 0x0000001c00007c36 */ /* 0x000fe20008000000 */
[----:B------:R-:W-:Y:S01]  /*592a0*/  PRMT R69, R76, 0x7610, R69 ;  /* 0x000076104c457816 */ /* 0x000fe20000000045 */
[----:B------:R-:W2:Y:S01]  /*592b0*/  LDL.LU R80, [R1+0x1600] ;  /* 0x0016000001507983 */ /* 0x000ea20000300800 */
[----:B------:R-:W1:Y:S03]  /*592c0*/  LDCU UR32, c[0x0][0x398] ;  /* 0x00007300ff2077ac */ /* 0x000e660008000800 */
[----:B------:R-:W2:Y:S04]  /*592d0*/  LDL.S16 R84, [R1+0x1cc] ;  /* 0x0001cc0001547983 */ /* 0x000ea80000100600 */
[----:B------:R-:W2:Y:S04]  /*592e0*/  LDL.LU R79, [R1+0x1604] ;  /* 0x00160400014f7983 */ /* 0x000ea80000300800 */
[----:B------:R-:W2:Y:S01]  /*592f0*/  LDL.LU.S16 R76, [R1+0x1ce] ;  /* 0x0001ce00014c7983 */ /* 0x000ea20000300600 */
[----:B------:R-:W-:-:S03]  /*59300*/  ISETP.LT.AND P4, PT, R77, UR44, !P4 ;  /* 0x0000002c4d007c0c */ /* 0x000fc6000e781270 */
[----:B------:R1:W-:Y:S01]  /*59310*/  @P6 STG.E.U16 desc[UR20][R6.64], R70 ;  /* 0x0000004606006986 */ /* 0x0003e2000c101514 */
[----:B0-----:R-:W-:-:S04]  /*59320*/  IMAD.WIDE R8, R0, 0x2, R4 ;  /* 0x0000000200087825 */ /* 0x001fc800078e0204 */
[----:B-1----:R-:W-:-:S05]  /*59330*/  IMAD.WIDE R70, R0, 0x2, R2 ;  /* 0x0000000200467825 */ /* 0x002fca00078e0202 */
[----:B------:R-:W-:Y:S04]  /*59340*/  @P5 STG.E.U16 desc[UR20][R70.64], R73 ;  /* 0x0000004946005986 */ /* 0x000fe8000c101514 */
[----:B------:R4:W-:Y:S01]  /*59350*/  @P4 STG.E.U16 desc[UR20][R8.64], R72 ;  /* 0x0000004808004986 */ /* 0x0009e2000c101514 */
[----:B---3--:R-:W-:Y:S01]  /*59360*/  ISETP.GE.AND P5, PT, R75, UR4, PT ;  /* 0x000000044b007c0c */ /* 0x008fe2000bfa6270 */
[----:B------:R-:W-:Y:S02]  /*59370*/  VIADD R68, R0, UR28 ;  /* 0x0000001c00447c36 */ /* 0x000fe40008000000 */
[----:B------:R-:W3:Y:S01]  /*59380*/  LDL.S16 R75, [R1+0x1d0] ;  /* 0x0001d000014b7983 */ /* 0x000ee20000100600 */
[----:B----4-:R-:W-:Y:S01]  /*59390*/  PRMT R8, R74, 0x7610, R8 ;  /* 0x000076104a087816 */ /* 0x010fe20000000008 */
[----:B------:R-:W0:Y:S02]  /*593a0*/  LDCU UR4, c[0x0][0x39c] ;  /* 0x00007380ff0477ac */ /* 0x000e240008000800 */
[----:B------:R-:W4:Y:S01]  /*593b0*/  LDL.LU R74, [R1+0x15f8] ;  /* 0x0015f800014a7983 */ /* 0x000f220000300800 */
[----:B------:R-:W-:-:S02]  /*593c0*/  ISETP.LT.AND P6, PT, R78, UR40, !P0 ;  /* 0x000000284e007c0c */ /* 0x000fc4000c7c1270 */
[C---:B------:R-:W-:Y:S01]  /*593d0*/  ISETP.LT.AND P0, PT, R77.reuse, UR50, !P0 ;  /* 0x000000324d007c0c */ /* 0x040fe2000c701270 */
[----:B------:R-:W-:Y:S01]  /*593e0*/  IMAD.WIDE R6, R68, 0x2, R2 ;  /* 0x0000000244067825 */ /* 0x000fe200078e0202 */
[----:B------:R-:W-:Y:S01]  /*593f0*/  ISETP.LT.AND P4, PT, R78, UR34, !P1 ;  /* 0x000000224e007c0c */ /* 0x000fe2000cf81270 */
[----:B------:R-:W4:Y:S01]  /*59400*/  LDL.LU.S16 R83, [R1+0x1d2] ;  /* 0x0001d20001537983 */ /* 0x000f220000300600 */
[----:B------:R-:W-:Y:S01]  /*59410*/  ISETP.LT.AND P1, PT, R77, UR39, !P1 ;  /* 0x000000274d007c0c */ /* 0x000fe2000cf21270 */
[----:B------:R-:W-:Y:S01]  /*59420*/  VIADD R0, R68, UR28 ;  /* 0x0000001c44007c36 */ /* 0x000fe20008000000 */
[----:B------:R-:W1:Y:S05]  /*59430*/  LDCU UR34, c[0x0][0x398] ;  /* 0x00007300ff2277ac */ /* 0x000e6a0008000800 */
[----:B------:R0:W-:Y:S01]  /*59440*/  @P6 STG.E.U16 desc[UR20][R6.64], R69 ;  /* 0x0000004506006986 */ /* 0x0001e2000c101514 */
[----:B------:R-:W-:Y:S01]  /*59450*/  ISETP.LT.AND P6, PT, R78, UR43, !P5 ;  /* 0x0000002b4e007c0c */ /* 0x000fe2000efc1270 */
[----:B0-----:R-:W-:Y:S01]  /*59460*/  IMAD.WIDE R6, R68, 0x2, R4 ;  /* 0x0000000244067825 */ /* 0x001fe200078e0204 */
[----:B--2---:R-:W-:-:S04]  /*59470*/  PRMT R69, R82, 0x7610, R69 ;  /* 0x0000761052457816 */ /* 0x004fc80000000045 */
[----:B------:R0:W-:Y:S04]  /*59480*/  @P0 STG.E.U16 desc[UR20][R6.64], R8 ;  /* 0x0000000806000986 */ /* 0x0001e8000c101514 */
[----:B------:R-:W2:Y:S01]  /*59490*/  LDL.LU R82, [R1+0x15fc] ;  /* 0x0015fc0001527983 */ /* 0x000ea20000300800 */
[----:B------:R-:W-:-:S03]  /*594a0*/  PRMT R68, R81, 0x7610, R68 ;  /* 0x0000761051447816 */ /* 0x000fc60000000044 */
[----:B------:R-:W2:Y:S01]  /*594b0*/  LDL.S16 R81, [R1+0x1d4] ;  /* 0x0001d40001517983 */ /* 0x000ea20000100600 */
[----:B0-----:R-:W-:Y:S01]  /*594c0*/  IMAD.WIDE R8, R0, 0x2, R2 ;  /* 0x0000000200087825 */ /* 0x001fe200078e0202 */
[----:B------:R-:W-:Y:S01]  /*594d0*/  ISETP.GE.AND P0, PT, R80, UR6, PT ;  /* 0x0000000650007c0c */ /* 0x000fe2000bf06270 */
[----:B------:R-:W0:Y:S01]  /*594e0*/  LDCU UR6, c[0x0][0x39c] ;  /* 0x00007380ff0677ac */ /* 0x000e220008000800 */
[----:B------:R-:W2:Y:S01]  /*594f0*/  LDL.LU R80, [R1+0x1870] ;  /* 0x0018700001507983 */ /* 0x000ea20000300800 */
[----:B------:R-:W-:-:S04]  /*59500*/  IMAD.WIDE R6, R0, 0x2, R4 ;  /* 0x0000000200067825 */ /* 0x000fc800078e0204 */
[----:B------:R-:W-:Y:S01]  /*59510*/  VIADD R0, R0, UR28 ;  /* 0x0000001c00007c36 */ /* 0x000fe20008000000 */
[----:B------:R0:W-:Y:S01]  /*59520*/  @P4 STG.E.U16 desc[UR20][R8.64], R69 ;  /* 0x0000004508004986 */ /* 0x0001e2000c101514 */
[----:B------:R-:W-:-:S03]  /*59530*/  PRMT R70, R76, 0x7610, R70 ;  /* 0x000076104c467816 */ /* 0x000fc60000000046 */
[----:B------:R-:W2:Y:S04]  /*59540*/  LDL.LU.S16 R76, [R1+0x1d6] ;  /* 0x0001d600014c7983 */ /* 0x000ea80000300600 */
[----:B------:R1:W-:Y:S01]  /*59550*/  @P1 STG.E.U16 desc[UR20][R6.64], R68 ;  /* 0x0000004406001986 */ /* 0x0003e2000c101514 */
[----:B0-----:R-:W-:Y:S02]  /*59560*/  PRMT R8, R84, 0x7610, R8 ;  /* 0x0000761054087816 */ /* 0x001fe40000000008 */
[----:B------:R-:W-:Y:S01]  /*59570*/  ISETP.GE.AND P1, PT, R79, UR7, PT ;  /* 0x000000074f007c0c */ /* 0x000fe2000bf26270 */
[----:B------:R-:W0:Y:S01]  /*59580*/  LDCU UR7, c[0x0][0x39c] ;  /* 0x00007380ff0777ac */ /* 0x000e220008000800 */
[----:B------:R-:W2:Y:S01]  /*59590*/  LDL.S16 R79, [R1+0x1d8] ;  /* 0x0001d800014f7983 */ /* 0x000ea20000100600 */
[----:B-1----:R-:W-:-:S05]  /*595a0*/  IMAD.WIDE R6, R0, 0x2, R2 ;  /* 0x0000000200067825 */ /* 0x002fca00078e0202 */
[----:B------:R3:W-:Y:S02]  /*595b0*/  @P6 STG.E.U16 desc[UR20][R6.64], R8 ;  /* 0x0000000806006986 */ /* 0x0007e4000c101514 */
[----:B---3--:R-:W-:Y:S02]  /*595c0*/  PRMT R6, R75, 0x7610, R6 ;  /* 0x000076104b067816 */ /* 0x008fe40000000006 */
[----:B------:R-:W3:Y:S01]  /*595d0*/  LDL.LU.S16 R75, [R1+0x1da] ;  /* 0x0001da00014b7983 */ /* 0x000ee20000300600 */
[----:B----4-:R-:W-:Y:S02]  /*595e0*/  ISETP.GE.AND P6, PT, R74, UR8, PT ;  /* 0x000000084a007c0c */ /* 0x010fe4000bfc6270 */
[----:B------:R-:W-:Y:S01]  /*595f0*/  ISETP.LT.AND P5, PT, R77, UR51, !P5 ;  /* 0x000000334d007c0c */ /* 0x000fe2000efa1270 */
[----:B------:R-:W4:Y:S01]  /*59600*/  LDL.LU R74, [R1+0x186c] ;  /* 0x00186c00014a7983 */ /* 0x000f220000300800 */
[----:B------:R-:W-:Y:S01]  /*59610*/  ISETP.LT.AND P4, PT, R78, UR48, !P0 ;  /* 0x000000304e007c0c */ /* 0x000fe2000c781270 */
[C---:B------:R-:W-:Y:S01]  /*59620*/  VIADD R7, R0.reuse, UR28 ;  /* 0x0000001c00077c36 */ /* 0x040fe20008000000 */
[----:B------:R-:W1:Y:S01]  /*59630*/  LDCU UR8, c[0x0][0x39c] ;  /* 0x00007380ff0877ac */ /* 0x000e620008000800 */
[----:B------:R-:W-:-:S04]  /*59640*/  IMAD.WIDE R68, R0, 0x2, R4 ;  /* 0x0000000200447825 */ /* 0x000fc800078e0204 */
[----:B------:R-:W-:Y:S01]  /*59650*/  IMAD.WIDE R8, R7, 0x2, R2 ;  /* 0x0000000207087825 */ /* 0x000fe200078e0202 */
[----:B------:R-:W-:Y:S01]  /*59660*/  ISETP.LT.AND P0, PT, R77, UR33, !P0 ;  /* 0x000000214d007c0c */ /* 0x000fe2000c701270 */
[----:B------:R-:W0:Y:S02]  /*59670*/  LDCU UR33, c[0x0][0x398] ;  /* 0x00007300ff2177ac */ /* 0x000e240008000800 */
[----:B------:R1:W-:Y:S04]  /*59680*/  @P5 STG.E.U16 desc[UR20][R68.64], R70 ;  /* 0x0000004644005986 */ /* 0x0003e8000c101514 */
[----:B------:R0:W-:Y:S01]  /*59690*/  @P4 STG.E.U16 desc[UR20][R8.64], R6 ;  /* 0x0000000608004986 */ /* 0x0001e2000c101514 */
[----:B-1----:R-:W-:-:S03]  /*596a0*/  PRMT R70, R83, 0x7610, R70 ;  /* 0x0000761053467816 */ /* 0x002fc60000000046 */
[----:B------:R-:W4:Y:S01]  /*596b0*/  LDL.S16 R83, [R1+0x1dc] ;  /* 0x0001dc0001537983 */ /* 0x000f220000100600 */
[----:B--2---:R-:W-:Y:S02]  /*596c0*/  ISETP.GE.AND P4, PT, R82, UR10, PT ;  /* 0x0000000a52007c0c */ /* 0x004fe4000bf86270 */
[----:B------:R-:W-:Y:S01]  /*596d0*/  PRMT R0, R81, 0x7610, R0 ;  /* 0x0000761051007816 */ /* 0x000fe20000000000 */
[----:B------:R-:W2:Y:S01]  /*596e0*/  LDL.LU.S16 R82, [R1+0x1de] ;  /* 0x0001de0001527983 */ /* 0x000ea20000300600 */
[----:B------:R-:W-:Y:S01]  /*596f0*/  IMAD.WIDE R68, R7, 0x2, R4 ;  /* 0x0000000207447825 */ /* 0x000fe200078e0204 */
[----:B------:R-:W-:Y:S01]  /*59700*/  ISETP.LT.AND P5, PT, R78, UR16, !P1 ;  /* 0x000000104e007c0c */ /* 0x000fe2000cfa1270 */
[----:B------:R-:W1:Y:S01]  /*59710*/  LDCU UR10, c[0x0][0x39c] ;  /* 0x00007380ff0a77ac */ /* 0x000e620008000800 */
[----:B------:R-:W2:Y:S01]  /*59720*/  LDL.S16 R81, [R1+0x1e0] ;  /* 0x0001e00001517983 */ /* 0x000ea20000100600 */
[----:B------:R-:W-:Y:S01]  /*59730*/  ISETP.LT.AND P1, PT, R77, UR18, !P1 ;  /* 0x000000124d007c0c */ /* 0x000fe2000cf21270 */
[----:B0-----:R-:W-:Y:S01]  /*59740*/  VIADD R6, R7, UR28 ;  /* 0x0000001c07067c36 */ /* 0x001fe20008000000 */
[----:B------:R-:W0:Y:S01]  /*59750*/  LDCU UR16, c[0x0][0x398] ;  /* 0x00007300ff1077ac */ /* 0x000e220008000800 */
[----:B------:R-:W-:Y:S01]  /*59760*/  PRMT R72, R76, 0x7610, R72 ;  /* 0x000076104c487816 */ /* 0x000fe20000000048 */
[----:B------:R0:W-:Y:S01]  /*59770*/  @P0 STG.E.U16 desc[UR20][R68.64], R70 ;  /* 0x0000004644000986 */ /* 0x0001e2000c101514 */
[----:B------:R-:W1:Y:S03]  /*59780*/  LDCU UR18, c[0x0][0x398] ;  /* 0x00007300ff1277ac */ /* 0x000e660008000800 */
[----:B------:R-:W2:Y:S01]  /*59790*/  LDL.LU R76, [R1+0x1874] ;  /* 0x00187400014c7983 */ /* 0x000ea20000300800 */
[----:B------:R-:W-:Y:S01]  /*597a0*/  IMAD.WIDE R8, R6, 0x2, R2 ;  /* 0x0000000206087825 */ /* 0x000fe200078e0202 */
[----:B------:R-:W-:Y:S01]  /*597b0*/  ISETP.GE.AND P0, PT, R80, UR12, PT ;  /* 0x0000000c50007c0c */ /* 0x000fe2000bf06270 */
[----:B------:R-:W1:Y:S02]  /*597c0*/  LDCU UR12, c[0x0][0x398] ;  /* 0x00007300ff0c77ac */ /* 0x000e640008000800 */
[----:B0-----:R-:W-:Y:S01]  /*597d0*/  IMAD.WIDE R68, R6, 0x2, R4 ;  /* 0x0000000206447825 */ /* 0x001fe200078e0204 */
[----:B------:R0:W-:Y:S01]  /*597e0*/  @P5 STG.E.U16 desc[UR20][R8.64], R0 ;  /* 0x0000000008005986 */ /* 0x0001e2000c101514 */
[----:B------:R-:W-:-:S03]  /*597f0*/  PRMT R71, R79, 0x7610, R71 ;  /* 0x000076104f477816 */ /* 0x000fc60000000047 */
[----:B------:R-:W-:Y:S01]  /*59800*/  @P1 STG.E.U16 desc[UR20][R68.64], R72 ;  /* 0x0000004844001986 */ /* 0x000fe2000c101514 */
[----:B---3--:R-:W-:-:S03]  /*59810*/  PRMT R70, R75, 0x7610, R70 ;  /* 0x000076104b467816 */ /* 0x008fc60000000046 */
[----:B------:R-:W3:Y:S04]  /*59820*/  LDL.LU.S16 R75, [R1+0x1e2] ;  /* 0x0001e200014b7983 */ /* 0x000ee80000300600 */
[----:B------:R-:W3:Y:S04]  /*59830*/  LDL.S16 R80, [R1+0x1e4] ;  /* 0x0001e40001507983 */ /* 0x000ee80000100600 */
[----:B------:R-:W3:Y:S01]  /*59840*/  LDL.LU.S16 R79, [R1+0x1e6] ;  /* 0x0001e600014f7983 */ /* 0x000ee20000300600 */
[----:B----4-:R-:W-:Y:S01]  /*59850*/  ISETP.GE.AND P1, PT, R74, UR14, PT ;  /* 0x0000000e4a007c0c */ /* 0x010fe2000bf26270 */
[----:B0-----:R-:W-:-:S02]  /*59860*/  VIADD R0, R6, UR28 ;  /* 0x0000001c06007c36 */ /* 0x001fc40008000000 */
[----:B------:R-:W4:Y:S01]  /*59870*/  LDL.LU R74, [R1+0x1878] ;  /* 0x00187800014a7983 */ /* 0x000f220000300800 */
[----:B------:R-:W-:Y:S01]  /*59880*/  ISETP.LT.AND P5, PT, R78, UR31, !P6 ;  /* 0x0000001f4e007c0c */ /* 0x000fe2000f7a1270 */
[----:B------:R-:W0:Y:S01]  /*59890*/  LDCU UR14, c[0x0][0x398] ;  /* 0x00007300ff0e77ac */ /* 0x000e220008000800 */
[----:B------:R-:W-:Y:S01]  /*598a0*/  ISETP.LT.AND P6, PT, R77, UR29, !P6 ;  /* 0x0000001d4d007c0c */ /* 0x000fe2000f7c1270 */
[C---:B------:R-:W-:Y:S01]  /*598b0*/  IMAD.WIDE R8, R0.reuse, 0x2, R2 ;  /* 0x0000000200087825 */ /* 0x040fe200078e0202 */
[----:B------:R-:W4:Y:S01]  /*598c0*/  LDL.S16 R84, [R1+0x1e8] ;  /* 0x0001e80001547983 */ /* 0x000f220000100600 */
[----:B------:R-:W0:Y:S02]  /*598d0*/  LDCU UR29, c[0x0][0x398] ;  /* 0x00007300ff1d77ac */ /* 0x000e240008000800 */
[----:B------:R-:W-:-:S06]  /*598e0*/  IMAD.WIDE R6, R0, 0x2, R4 ;  /* 0x0000000200067825 */ /* 0x000fcc00078e0204 */
[----:B------:R-:W-:Y:S01]  /*598f0*/  @P5 STG.E.U16 desc[UR20][R8.64], R71 ;  /* 0x0000004708005986 */ /* 0x000fe2000c101514 */
[----:B------:R-:W-:Y:S01]  /*59900*/  ISETP.LT.AND P5, PT, R78, UR26, !P4 ;  /* 0x0000001a4e007c0c */ /* 0x000fe2000e7a1270 */
[----:B------:R-:W-:Y:S02]  /*59910*/  VIADD R0, R0, UR28 ;  /* 0x0000001c00007c36 */ /* 0x000fe40008000000 */
[----:B------:R0:W-:Y:S01]  /*59920*/  @P6 STG.E.U16 desc[UR20][R6.64], R70 ;  /* 0x0000004606006986 */ /* 0x0001e2000c101514 */
[----:B------:R-:W-:Y:S01]  /*59930*/  ISETP.LT.AND P4, PT, R77, UR35, !P4 ;  /* 0x000000234d007c0c */ /* 0x000fe2000e781270 */
[----:B------:R-:W1:Y:S01]  /*59940*/  LDCU UR26, c[0x0][0x398] ;  /* 0x00007300ff1a77ac */ /* 0x000e620008000800 */
[----:B------:R-:W-:Y:S01]  /*59950*/  PRMT R73, R83, 0x7610, R73 ;  /* 0x0000761053497816 */ /* 0x000fe20000000049 */
[----:B0-----:R-:W-:Y:S01]  /*59960*/  IMAD.WIDE R70, R0, 0x2, R2 ;  /* 0x0000000200467825 */ /* 0x001fe200078e0202 */
[----:B------:R-:W-:Y:S01]  /*59970*/  ISETP.LT.AND P6, PT, R78, UR22, !P0 ;  /* 0x000000164e007c0c */ /* 0x000fe2000c7c1270 */
[----:B------:R-:W4:Y:S04]  /*59980*/  LDL.LU R83, [R1+0x1608] ;  /* 0x0016080001537983 */ /* 0x000f280000300800 */
[----:B------:R-:W-:Y:S01]  /*59990*/  @P5 STG.E.U16 desc[UR20][R70.64], R73 ;  /* 0x0000004946005986 */ /* 0x000fe2000c101514 */
[----:B------:R-:W-:Y:S01]  /*599a0*/  VIADD R68, R0, UR28 ;  /* 0x0000001c00447c36 */ /* 0x000fe20008000000 */
[----:B--2---:R-:W-:Y:S01]  /*599b0*/  PRMT R72, R82, 0x7610, R72 ;  /* 0x0000761052487816 */ /* 0x004fe20000000048 */
[----:B------:R-:W-:Y:S01]  /*599c0*/  IMAD.WIDE R8, R0, 0x2, R4 ;  /* 0x0000000200087825 */ /* 0x000fe200078e0204 */
[----:B------:R-:W-:Y:S01]  /*599d0*/  ISETP.LT.AND P0, PT, R77, UR24, !P0 ;  /* 0x000000184d007c0c */ /* 0x000fe2000c701270 */
[----:B------:R-:W0:Y:S01]  /*599e0*/  LDCU UR22, c[0x0][0x398] ;  /* 0x00007300ff1677ac */ /* 0x000e220008000800 */
[----:B------:R-:W-:Y:S01]  /*599f0*/  PRMT R69, R81, 0x7610, R69 ;  /* 0x0000761051457816 */ /* 0x000fe20000000045 */
[----:B------:R-:W-:Y:S01]  /*59a00*/  IMAD.WIDE R6, R68, 0x2, R2 ;  /* 0x0000000244067825 */ /* 0x000fe200078e0202 */
[----:B------:R3:W-:Y:S01]  /*59a10*/  @P4 STG.E.U16 desc[UR20][R8.64], R72 ;  /* 0x0000004808004986 */ /* 0x0007e2000c101514 */
[----:B------:R-:W2:Y:S01]  /*59a20*/  LDCU UR24, c[0x0][0x398] ;  /* 0x00007300ff1877ac */ /* 0x000ea20008000800 */
[----:B------:R-:W-:-:S02]  /*59a30*/  ISETP.GE.AND P5, PT, R76, UR4, PT ;  /* 0x000000044c007c0c */ /* 0x000fc4000bfa6270 */
[----:B------:R0:W-:Y:S01]  /*59a40*/  @P6 STG.E.U16 desc[UR20][R6.64], R69 ;  /* 0x0000004506006986 */ /* 0x0001e2000c101514 */
[----:B------:R-:W-:Y:S01]  /*59a50*/  VIADD R0, R68, UR28 ;  /* 0x0000001c44007c36 */ /* 0x000fe20008000000 */
[----:B---3--:R-:W-:Y:S02]  /*59a60*/  PRMT R8, R75, 0x7610, R8 ;  /* 0x000076104b087816 */ /* 0x008fe40000000008 */
[----:B------:R-:W3:Y:S01]  /*59a70*/  LDL.LU.S16 R76, [R1+0x1ea] ;  /* 0x0001ea00014c7983 */ /* 0x000ee20000300600 */
[----:B------:R-:W-:Y:S01]  /*59a80*/  ISETP.LT.AND P4, PT, R78, UR30, !P1 ;  /* 0x0000001e4e007c0c */ /* 0x000fe2000cf81270 */
[----:B------:R-:W1:Y:S02]  /*59a90*/  LDCU UR4, c[0x0][0x39c] ;  /* 0x00007380ff0477ac */ /* 0x000e640008000800 */
[----:B------:R-:W2:Y:S01]  /*59aa0*/  LDL.S16 R82, [R1+0x1ec] ;  /* 0x0001ec0001527983 */ /* 0x000ea20000100600 */
[----:B0-----:R-:W-:-:S03]  /*59ab0*/  IMAD.WIDE R6, R68, 0x2, R4 ;  /* 0x0000000244067825 */ /* 0x001fc600078e0204 */
[----:B------:R-:W2:Y:S01]  /*59ac0*/  LDL.LU R75, [R1+0x160c] ;  /* 0x00160c00014b7983 */ /* 0x000ea20000300800 */
[----:B------:R-:W-:-:S03]  /*59ad0*/  PRMT R69, R80, 0x7610, R69 ;  /* 0x0000761050457816 */ /* 0x000fc60000000045 */
[----:B------:R-:W2:Y:S01]  /*59ae0*/  LDL.LU.S16 R81, [R1+0x1ee] ;  /* 0x0001ee0001517983 */ /* 0x000ea20000300600 */
[----:B------:R-:W-:-:S03]  /*59af0*/  PRMT R68, R79, 0x7610, R68 ;  /* 0x000076104f447816 */ /* 0x000fc60000000044 */
[----:B------:R0:W-:Y:S04]  /*59b00*/  @P0 STG.E.U16 desc[UR20][R6.64], R8 ;  /* 0x0000000806000986 */ /* 0x0001e8000c101514 */
[----:B------:R-:W1:Y:S01]  /*59b10*/  LDL.LU R80, [R1+0x1610] ;  /* 0x0016100001507983 */ /* 0x000e620000300800 */
[----:B----4-:R-:W-:Y:S01]  /*59b20*/  ISETP.GE.AND P0, PT, R74, UR6, PT ;  /* 0x000000064a007c0c */ /* 0x010fe2000bf06270 */
[----:B------:R-:W4:Y:S02]  /*59b30*/  LDCU UR6, c[0x0][0x39c] ;  /* 0x00007380ff0677ac */ /* 0x000f240008000800 */
[----:B------:R-:W4:Y:S04]  /*59b40*/  LDL.S16 R79, [R1+0x1f0] ;  /* 0x0001f000014f7983 */ /* 0x000f280000100600 */
[----:B------:R-:W4:Y:S01]  /*59b50*/  LDL.LU R74, [R1+0x15c0] ;  /* 0x0015c000014a7983 */ /* 0x000f220000300800 */
[----:B------:R-:W-:Y:S01]  /*59b60*/  ISETP.LT.AND P1, PT, R77, UR32, !P1 ;  /* 0x000000204d007c0c */ /* 0x000fe2000cf21270 */
[----:B0-----:R-:W-:Y:S01]  /*59b70*/  IMAD.WIDE R8, R0, 0x2, R2 ;  /* 0x0000000200087825 */ /* 0x001fe200078e0202 */
[----:B------:R-:W-:-:S03]  /*59b80*/  ISETP.LT.AND P6, PT, R78, UR34, !P5 ;  /* 0x000000224e007c0c */ /* 0x000fc6000efc1270 */
[C---:B------:R-:W-:Y:S01]  /*59b90*/  IMAD.WIDE R6, R0.reuse, 0x2, R4 ;  /* 0x0000000200067825 */ /* 0x040fe200078e0204 */
[----:B------:R0:W-:Y:S03]  /*59ba0*/  @P4 STG.E.U16 desc[UR20][R8.64], R69 ;  /* 0x0000004508004986 */ /* 0x0001e6000c101514 */
[----:B------:R-:W-:Y:S01]  /*59bb0*/  VIADD R0, R0, UR28 ;  /* 0x0000001c00007c36 */ /* 0x000fe20008000000 */
[----:B------:R-:W-:-:S03]  /*59bc0*/  ISETP.LT.AND P5, PT, R77, UR36, !P5 ;  /* 0x000000244d007c0c */ /* 0x000fc6000efa1270 */
[----:B------:R0:W-:Y:S01]  /*59bd0*/  @P1 STG.E.U16 desc[UR20][R6.64], R68 ;  /* 0x0000004406001986 */ /* 0x0001e2000c101514 */
[----:B------:R-:W-:Y:S02]  /*59be0*/  ISETP.LT.AND P4, PT, R78, UR37, !P0 ;  /* 0x000000254e007c0c */ /* 0x000fe4000c781270 */
[----:B0-----:R-:W-:Y:S02]  /*59bf0*/  PRMT R8, R84, 0x7610, R8 ;  /* 0x0000761054087816 */ /* 0x001fe40000000008 */
[----:B------:R-:W-:Y:S01]  /*59c00*/  ISETP.LT.AND P0, PT, R77, UR33, !P0 ;  /* 0x000000214d007c0c */ /* 0x000fe2000c701270 */
[C---:B------:R-:W-:Y:S01]  /*59c10*/  IMAD.WIDE R6, R0.reuse, 0x2, R2 ;  /* 0x0000000200067825 */ /* 0x040fe200078e0202 */
[----:B------:R-:W-:Y:S01]  /*59c20*/  ISETP.GE.AND P1, PT, R83, UR7, PT ;  /* 0x0000000753007c0c */ /* 0x000fe2000bf26270 */
[----:B------:R-:W0:Y:S03]  /*59c30*/  LDCU UR7, c[0x0][0x39c] ;  /* 0x00007380ff0777ac */ /* 0x000e260008000800 */
[----:B------:R0:W-:Y:S01]  /*59c40*/  @P6 STG.E.U16 desc[UR20][R6.64], R8 ;  /* 0x0000000806006986 */ /* 0x0001e2000c101514 */
[----:B------:R-:W-:-:S04]  /*59c50*/  IMAD.WIDE R68, R0, 0x2, R4 ;  /* 0x0000000200447825 */ /* 0x000fc800078e0204 */
[----:B0-----:R-:W-:-:S04]  /*59c60*/  VIADD R7, R0, UR28 ;  /* 0x0000001c00077c36 */ /* 0x001fc80008000000 */
[----:B------:R-:W-:Y:S01]  /*59c70*/  IMAD.WIDE R8, R7, 0x2, R2 ;  /* 0x0000000207087825 */ /* 0x000fe200078e0202 */
[----:B---3--:R-:W-:Y:S02]  /*59c80*/  PRMT R70, R76, 0x7610, R70 ;  /* 0x000076104c467816 */ /* 0x008fe40000000046 */
[----:B------:R-:W3:Y:S01]  /*59c90*/  LDL.LU.S16 R76, [R1+0x1f2] ;  /* 0x0001f200014c7983 */ /* 0x000ee20000300600 */
[----:B--2---:R-:W-:-:S03]  /*59ca0*/  PRMT R6, R82, 0x7610, R6 ;  /* 0x0000761052067816 */ /* 0x004fc60000000006 */
[----:B------:R-:W2:Y:S01]  /*59cb0*/  LDL.S16 R83, [R1+0x1f4] ;  /* 0x0001f40001537983 */ /* 0x000ea20000100600 */
[----:B------:R-:W-:Y:S01]  /*59cc0*/  ISETP.GE.AND P6, PT, R75, UR8, PT ;  /* 0x000000084b007c0c */ /* 0x000fe2000bfc6270 */
[----:B------:R-:W0:Y:S02]  /*59cd0*/  LDCU UR8, c[0x0][0x398] ;  /* 0x00007300ff0877ac */ /* 0x000e240008000800 */
[----:B------:R-:W2:Y:S04]  /*59ce0*/  LDL.LU.S16 R82, [R1+0x1f6] ;  /* 0x0001f60001527983 */ /* 0x000ea80000300600 */
[----:B------:R-:W2:Y:S04]  /*59cf0*/  LDL.LU R75, [R1+0x187c] ;  /* 0x00187c00014b7983 */ /* 0x000ea80000300800 */
[----:B------:R0:W-:Y:S04]  /*59d00*/  @P5 STG.E.U16 desc[UR20][R68.64], R70 ;  /* 0x0000004644005986 */ /* 0x0001e8000c101514 */
[----:B------:R4:W-:Y:S01]  /*59d10*/  @P4 STG.E.U16 desc[UR20][R8.64], R6 ;  /* 0x0000000608004986 */ /* 0x0009e2000c101514 */
[----:B-1----:R-:W-:Y:S01]  /*59d20*/  ISETP.GE.AND P4, PT, R80, UR10, PT ;  /* 0x0000000a50007c0c */ /* 0x002fe2000bf86270 */
[----:B------:R-:W1:Y:S01]  /*59d30*/  LDCU UR10, c[0x0][0x398] ;  /* 0x00007300ff0a77ac */ /* 0x000e620008000800 */
[----:B0-----:R-:W-:Y:S01]  /*59d40*/  PRMT R70, R81, 0x7610, R70 ;  /* 0x0000761051467816 */ /* 0x001fe20000000046 */
[----:B------:R-:W-:Y:S01]  /*59d50*/  IMAD.WIDE R68, R7, 0x2, R4 ;  /* 0x0000000207447825 */ /* 0x000fe200078e0204 */
[----:B------:R-:W2:Y:S04]  /*59d60*/  LDL.S16 R81, [R1+0x1f8] ;  /* 0x0001f80001517983 */ /* 0x000ea80000100600 */
[----:B------:R0:W-:Y:S01]  /*59d70*/  @P0 STG.E.U16 desc[UR20][R68.64], R70 ;  /* 0x0000004644000986 */ /* 0x0001e2000c101514 */
[----:B----4-:R-:W-:-:S02]  /*59d80*/  ISETP.GE.AND P0, PT, R74, UR4, PT ;  /* 0x000000044a007c0c */ /* 0x010fc4000bf06270 */
[----:B------:R-:W-:Y:S01]  /*59d90*/  ISETP.LT.AND P5, PT, R78, UR16, !P1 ;  /* 0x000000104e007c0c */ /* 0x000fe2000cfa1270 */
[----:B------:R-:W4:Y:S01]  /*59da0*/  LDL.LU.S16 R74, [R1+0x1fa] ;  /* 0x0001fa00014a7983 */ /* 0x000f220000300600 */
[----:B------:R-:W-:Y:S01]  /*59db0*/  VIADD R6, R7, UR28 ;  /* 0x0000001c07067c36 */ /* 0x000fe20008000000 */
[----:B------:R-:W-:Y:S01]  /*59dc0*/  PRMT R0, R79, 0x7610, R0 ;  /* 0x000076104f007816 */ /* 0x000fe20000000000 */
[----:B------:R-:W1:Y:S01]  /*59dd0*/  LDCU UR16, c[0x0][0x398] ;  /* 0x00007300ff1077ac */ /* 0x000e620008000800 */
[----:B------:R-:W4:Y:S01]  /*59de0*/  LDL.S16 R80, [R1+0x1fc] ;  /* 0x0001fc0001507983 */ /* 0x000f220000100600 */
[C---:B------:R-:W-:Y:S01]  /*59df0*/  IMAD.WIDE R8, R6.reuse, 0x2, R2 ;  /* 0x0000000206087825 */ /* 0x040fe200078e0202 */
[----:B------:R-:W-:Y:S01]  /*59e00*/  ISETP.LT.AND P1, PT, R77, UR12, !P1 ;  /* 0x0000000c4d007c0c */ /* 0x000fe2000cf21270 */
[----:B------:R-:W1:Y:S01]  /*59e10*/  LDCU UR4, c[0x0][0x39c] ;  /* 0x00007380ff0477ac */ /* 0x000e620008000800 */
[----:B------:R-:W4:Y:S01]  /*59e20*/  LDL.LU R79, [R1+0x1880] ;  /* 0x00188000014f7983 */ /* 0x000f220000300800 */
[----:B0-----:R-:W-:Y:S01]  /*59e30*/  IMAD.WIDE R68, R6, 0x2, R4 ;  /* 0x0000000206447825 */ /* 0x001fe200078e0204 */
[----:B------:R-:W0:Y:S02]  /*59e40*/  LDCU UR12, c[0x0][0x398] ;  /* 0x00007300ff0c77ac */ /* 0x000e240008000800 */
[----:B------:R1:W-:Y:S01]  /*59e50*/  @P5 STG.E.U16 desc[UR20][R8.64], R0 ;  /* 0x0000000008005986 */ /* 0x0003e2000c101514 */
[----:B------:R-:W-:-:S02]  /*59e60*/  ISETP.LT.AND P5, PT, R78, UR14, !P6 ;  /* 0x0000000e4e007c0c */ /* 0x000fc4000f7a1270 */
[----:B------:R-:W-:Y:S01]  /*59e70*/  ISETP.LT.AND P6, PT, R77, UR18, !P6 ;  /* 0x000000124d007c0c */ /* 0x000fe2000f7c1270 */
[----:B------:R-:W0:Y:S01]  /*59e80*/  LDCU UR14, c[0x0][0x398] ;  /* 0x00007300ff0e77ac */ /* 0x000e220008000800 */
[----:B------:R-:W0:Y:S01]  /*59e90*/  LDCU UR18, c[0x0][0x398] ;  /* 0x00007300ff1277ac */ /* 0x000e220008000800 */
[----:B-1----:R-:W-:-:S04]  /*59ea0*/  VIADD R0, R6, UR28 ;  /* 0x0000001c06007c36 */ /* 0x002fc80008000000 */
[----:B------:R-:W-:-:S04]  /*59eb0*/  IMAD.WIDE R8, R0, 0x2, R2 ;  /* 0x0000000200087825 */ /* 0x000fc800078e0202 */
[----:B------:R-:W-:-:S04]  /*59ec0*/  IMAD.WIDE R6, R0, 0x2, R4 ;  /* 0x0000000200067825 */ /* 0x000fc800078e0204 */
[----:B------:R-:W-:Y:S01]  /*59ed0*/  VIADD R0, R0, UR28 ;  /* 0x0000001c00007c36 */ /* 0x000fe20008000000 */
[----:B---3--:R-:W-:Y:S02]  /*59ee0*/  PRMT R72, R76, 0x7610, R72 ;  /* 0x000076104c487816 */ /* 0x008fe40000000048 */
[----:B------:R-:W3:Y:S01]  /*59ef0*/  LDL.LU.S16 R76, [R1+0x1fe] ;  /* 0x0001fe00014c7983 */ /* 0x000ee20000300600 */
[----:B--2---:R-:W-:-:S03]  /*59f00*/  PRMT R71, R83, 0x7610, R71 ;  /* 0x0000761053477816 */ /* 0x004fc60000000047 */
[----:B------:R1:W-:Y:S01]  /*59f10*/  @P1 STG.E.U16 desc[UR20][R68.64], R72 ;  /* 0x0000004844001986 */ /* 0x0003e2000c101514 */
[----:B------:R-:W-:-:S03]  /*59f20*/  PRMT R70, R82, 0x7610, R70 ;  /* 0x0000761052467816 */ /* 0x000fc60000000046 */
[----:B------:R2:W-:Y:S01]  /*59f30*/  @P5 STG.E.U16 desc[UR20][R8.64], R71 ;  /* 0x0000004708005986 */ /* 0x0005e2000c101514 */
[C---:B------:R-:W-:Y:S02]  /*59f40*/  ISETP.LT.AND P5, PT, R78.reuse, UR22, !P4 ;  /* 0x000000164e007c0c */ /* 0x040fe4000e7a1270 */
[----:B------:R-:W-:Y:S01]  /*59f50*/  ISETP.GE.AND P1, PT, R75, UR6, PT ;  /* 0x000000064b007c0c */ /* 0x000fe2000bf26270 */
[----:B------:R0:W-:Y:S01]  /*59f60*/  @P6 STG.E.U16 desc[UR20][R6.64], R70 ;  /* 0x0000004606006986 */ /* 0x0001e2000c101514 */
[----:B------:R-:W-:Y:S01]  /*59f70*/  ISETP.LT.AND P4, PT, R77, UR24, !P4 ;  /* 0x000000184d007c0c */ /* 0x000fe2000e781270 */
[----:B------:R-:W3:Y:S02]  /*59f80*/  LDCU UR6, c[0x0][0x39c] ;  /* 0x00007380ff0677ac */ /* 0x000ee40008000800 */
[----:B------:R-:W3:Y:S01]  /*59f90*/  LDL.LU R75, [R1+0x1888] ;  /* 0x00188800014b7983 */ /* 0x000ee20000300800 */
[----:B------:R-:W-:Y:S01]  /*59fa0*/  ISETP.LT.AND P6, PT, R78, UR26, !P0 ;  /* 0x0000001a4e007c0c */ /* 0x000fe2000c7c1270 */
[----:B-1----:R-:W-:-:S02]  /*59fb0*/  VIADD R68, R0, UR28 ;  /* 0x0000001c00447c36 */ /* 0x002fc40008000000 */
[----:B--2---:R-:W-:-:S04]  /*59fc0*/  IMAD.WIDE R8, R0, 0x2, R4 ;  /* 0x0000000200087825 */ /* 0x004fc800078e0204 */
[----:B0-----:R-:W-:Y:S01]  /*59fd0*/  IMAD.WIDE R70, R0, 0x2, R2 ;  /* 0x0000000200467825 */ /* 0x001fe200078e0202 */
[----:B------:R-:W-:-:S03]  /*59fe0*/  PRMT R73, R81, 0x7610, R73 ;  /* 0x0000761051497816 */ /* 0x000fc60000000049 */
[----:B------:R-:W-:Y:S01]  /*59ff0*/  IMAD.WIDE R6, R68, 0x2, R2 ;  /* 0x0000000244067825 */ /* 0x000fe200078e0202 */
[----:B----4-:R-:W-:Y:S01]  /*5a000*/  PRMT R72, R74, 0x7610, R72 ;  /* 0x000076104a487816 */ /* 0x010fe20000000048 */
[----:B------:R0:W-:Y:S01]  /*5a010*/  @P5 STG.E.U16 desc[UR20][R70.64], R73 ;  /* 0x0000004946005986 */ /* 0x0001e2000c101514 */
[----:B------:R-:W-:-:S03]  /*5a020*/  PRMT R69, R80, 0x7610, R69 ;  /* 0x0000761050457816 */ /* 0x000fc60000000045 */
[----:B------:R-:W-:Y:S01]  /*5a030*/  @P4 STG.E.U16 desc[UR20][R8.64], R72 ;  /* 0x0000004808004986 */ /* 0x000fe2000c101514 */
[----:B------:R-:W-:-:S03]  /*5a040*/  VIADD R0, R68, UR28 ;  /* 0x0000001c44007c36 */ /* 0x000fc60008000000 */
[----:B------:R-:W2:Y:S04]  /*5a050*/  LDL.LU R74, [R1+0x1578] ;  /* 0x00157800014a7983 */ /* 0x000ea80000300800 */
[----:B------:R1:W-:Y:S04]  /*5a060*/  @P6 STG.E.U16 desc[UR20][R6.64], R69 ;  /* 0x0000004506006986 */ /* 0x0003e8000c101514 */
[----:B0-----:R-:W4:Y:S01]  /*5a070*/  LDL.LU R73, [R1+0x1884] ;  /* 0x0018840001497983 */ /* 0x001f220000300800 */
[----:B-1----:R-:W-:Y:S01]  /*5a080*/  IMAD.WIDE R6, R68, 0x2, R4 ;  /* 0x0000000244067825 */ /* 0x002fe200078e0204 */
[----:B------:R-:W-:-:S02]  /*5a090*/  PRMT R69, R58, 0x7610, R69 ;  /* 0x000076103a457816 */ /* 0x000fc40000000045 */
[----:B------:R-:W2:Y:S01]  /*5a0a0*/  LDL.LU R58, [R1+0x1920] ;  /* 0x00192000013a7983 */ /* 0x000ea20000300800 */
[----:B------:R-:W-:-:S03]  /*5a0b0*/  PRMT R68, R59, 0x7610, R68 ;  /* 0x000076103b447816 */ /* 0x000fc60000000044 */
[----:B------:R-:W2:Y:S04]  /*5a0c0*/  LDL.LU R59, [R1+0x191c] ;  /* 0x00191c00013b7983 */ /* 0x000ea80000300800 */
[----:B------:R-:W2:Y:S01]  /*5a0d0*/  LDL.LU R71, [R1+0x15c4] ;  /* 0x0015c40001477983 */ /* 0x000ea20000300800 */
[C---:B------:R-:W-:Y:S02]  /*5a0e0*/  ISETP.LT.AND P0, PT, R77.reuse, UR29, !P0 ;  /* 0x0000001d4d007c0c */ /* 0x040fe4000c701270 */
[----:B------:R-:W-:Y:S01]  /*5a0f0*/  ISETP.LT.AND P4, PT, R78, UR8, !P1 ;  /* 0x000000084e007c0c */ /* 0x000fe2000cf81270 */
[----:B------:R-:W4:Y:S01]  /*5a100*/  LDL.LU R72, [R1+0x15c8] ;  /* 0x0015c80001487983 */ /* 0x000f220000300800 */
[----:B------:R-:W-:Y:S01]  /*5a110*/  ISETP.LT.AND P1, PT, R77, UR16, !P1 ;  /* 0x000000104d007c0c */ /* 0x000fe2000cf21270 */
[----:B------:R-:W0:Y:S01]  /*5a120*/  LDCU UR8, c[0x0][0x398] ;  /* 0x00007300ff0877ac */ /* 0x000e220008000800 */
[----:B------:R-:W-:-:S02]  /*5a130*/  ISETP.GE.AND P5, PT, R79, UR7, PT ;  /* 0x000000074f007c0c */ /* 0x000fc4000bfa6270 */
[----:B------:R-:W-:Y:S01]  /*5a140*/  PRMT R70, R61, 0x7610, R70 ;  /* 0x000076103d467816 */ /* 0x000fe20000000046 */
[----:B------:R-:W1:Y:S01]  /*5a150*/  LDCU UR7, c[0x0][0x39c] ;  /* 0x00007380ff0777ac */ /* 0x000e620008000800 */
[----:B------:R-:W-:Y:S02]  /*5a160*/  ISETP.LT.AND P6, PT, R78, UR10, !P5 ;  /* 0x0000000a4e007c0c */ /* 0x000fe4000efc1270 */
[----:B------:R-:W-:Y:S01]  /*5a170*/  ISETP.LT.AND P5, PT, R77, UR12, !P5 ;  /* 0x0000000c4d007c0c */ /* 0x000fe2000efa1270 */
[----:B------:R-:W0:Y:S01]  /*5a180*/  LDCU UR16, c[0x0][0x398] ;  /* 0x00007300ff1077ac */ /* 0x000e220008000800 */
[----:B------:R-:W0:Y:S01]  /*5a190*/  LDCU UR10, c[0x0][0x398] ;  /* 0x00007300ff0a77ac */ /* 0x000e220008000800 */
[----:B------:R-:W0:Y:S01]  /*5a1a0*/  LDCU UR12, c[0x0][0x398] ;  /* 0x00007300ff0c77ac */ /* 0x000e220008000800 */
[----:B---3--:R-:W-:-:S05]  /*5a1b0*/  PRMT R8, R76, 0x7610, R8 ;  /* 0x000076104c087816 */ /* 0x008fca0000000008 */
[----:B------:R3:W-:Y:S02]  /*5a1c0*/  @P0 STG.E.U16 desc[UR20][R6.64], R8 ;  /* 0x0000000806000986 */ /* 0x0007e4000c101514 */
[C---:B---3--:R-:W-:Y:S01]  /*5a1d0*/  IMAD.WIDE R8, R0.reuse, 0x2, R2 ;  /* 0x0000000200087825 */ /* 0x048fe200078e0202 */
[----:B------:R-:W-:Y:S01]  /*5a1e0*/  ISETP.GE.AND P0, PT, R75, UR4, PT ;  /* 0x000000044b007c0c */ /* 0x000fe2000bf06270 */
[----:B------:R-:W2:Y:S02]  /*5a1f0*/  LDCU UR4, c[0x0][0x39c] ;  /* 0x00007380ff0477ac */ /* 0x000ea40008000800 */
[C---:B------:R-:W-:Y:S01]  /*5a200*/  IMAD.WIDE R6, R0.reuse, 0x2, R4 ;  /* 0x0000000200067825 */ /* 0x040fe200078e0204 */
[----:B------:R3:W-:Y:S03]  /*5a210*/  @P4 STG.E.U16 desc[UR20][R8.64], R69 ;  /* 0x0000004508004986 */ /* 0x0007e6000c101514 */
[----:B------:R-:W-:Y:S01]  /*5a220*/  VIADD R0, R0, UR28 ;  /* 0x0000001c00007c36 */ /* 0x000fe20008000000 */
[----:B------:R0:W-:Y:S01]  /*5a230*/  @P1 STG.E.U16 desc[UR20][R6.64], R68 ;  /* 0x0000004406001986 */ /* 0x0001e2000c101514 */
[----:B------:R-:W-:Y:S01]  /*5a240*/  ISETP.LT.AND P4, PT, R78, UR14, !P0 ;  /* 0x0000000e4e007c0c */ /* 0x000fe2000c781270 */
[----:B------:R-:W1:Y:S01]  /*5a250*/  LDCU UR14, c[0x0][0x398] ;  /* 0x00007300ff0e77ac */ /* 0x000e620008000800 */
[----:B---3--:R-:W-:-:S02]  /*5a260*/  PRMT R8, R60, 0x7610, R8 ;  /* 0x000076103c087816 */ /* 0x008fc40000000008 */
[----:B------:R-:W3:Y:S01]  /*5a270*/  LDL.LU R60, [R1+0x1918] ;  /* 0x00191800013c7983 */ /* 0x000ee20000300800 */
[----:B0-----:R-:W-:-:S03]  /*5a280*/  IMAD.WIDE R6, R0, 0x2, R2 ;  /* 0x0000000200067825 */ /* 0x001fc600078e0202 */
[----:B------:R-:W3:Y:S04]  /*5a290*/  LDL.LU R61, [R1+0x1914] ;  /* 0x00191400013d7983 */ /* 0x000ee80000300800 */
[----:B------:R0:W-:Y:S01]  /*5a2a0*/  @P6 STG.E.U16 desc[UR20][R6.64], R8 ;  /* 0x0000000806006986 */ /* 0x0001e2000c101514 */
[----:B------:R-:W-:-:S04]  /*5a2b0*/  IMAD.WIDE R68, R0, 0x2, R4 ;  /* 0x0000000200447825 */ /* 0x000fc800078e0204 */
[----:B0-----:R-:W-:Y:S01]  /*5a2c0*/  VIADD R6, R0, UR28 ;  /* 0x0000001c00067c36 */ /* 0x001fe20008000000 */
[----:B------:R-:W-:Y:S01]  /*5a2d0*/  PRMT R7, R62, 0x7610, R7 ;  /* 0x000076103e077816 */ /* 0x000fe20000000007 */
[----:B------:R0:W-:Y:S02]  /*5a2e0*/  @P5 STG.E.U16 desc[UR20][R68.64], R70 ;  /* 0x0000004644005986 */ /* 0x0001e4000c101514 */
[----:B------:R-:W-:Y:S02]  /*5a2f0*/  IMAD.WIDE R8, R6, 0x2, R2 ;  /* 0x0000000206087825 */ /* 0x000fe400078e0202 */
[----:B------:R-:W3:Y:S04]  /*5a300*/  LDL.LU R62, [R1+0x1910] ;  /* 0x00191000013e7983 */ /* 0x000ee80000300800 */
[----:B------:R1:W-:Y:S01]  /*5a310*/  @P4 STG.E.U16 desc[UR20][R8.64], R7 ;  /* 0x0000000708004986 */ /* 0x0003e2000c101514 */
[----:B0-----:R-:W-:-:S03]  /*5a320*/  PRMT R69, R63, 0x7610, R69 ;  /* 0x000076103f457816 */ /* 0x001fc60000000045 */
[----:B------:R-:W3:Y:S01]  /*5a330*/  LDL.LU R63, [R1+0x190c] ;  /* 0x00190c00013f7983 */ /* 0x000ee20000300800 */
[----:B--2---:R-:W-:Y:S02]  /*5a340*/  ISETP.GE.AND P4, PT, R71, UR4, PT ;  /* 0x0000000447007c0c */ /* 0x004fe4000bf86270 */
[----:B----4-:R-:W-:Y:S01]  /*5a350*/  ISETP.GE.AND P6, PT, R73, UR6, PT ;  /* 0x0000000649007c0c */ /* 0x010fe2000bfc6270 */
[----:B------:R-:W2:Y:S01]  /*5a360*/  LDL.S16 R75, [R1+0x14] ;  /* 0x00001400014b7983 */ /* 0x000ea20000100600 */
[----:B------:R-:W-:Y:S01]  /*5a370*/  ISETP.LT.AND P0, PT, R77, UR18, !P0 ;  /* 0x000000124d007c0c */ /* 0x000fe2000c701270 */
[----:B------:R-:W-:Y:S01]  /*5a380*/  VIADD R0, R6, UR28 ;  /* 0x0000001c06007c36 */ /* 0x000fe20008000000 */
[----:B------:R-:W-:Y:S01]  /*5a390*/  PRMT R68, R64, 0x7610, R68 ;  /* 0x0000761040447816 */ /* 0x000fe20000000044 */
[----:B------:R-:W4:Y:S01]  /*5a3a0*/  LDL.LU R71, [R1+0x15d0] ;  /* 0x0015d00001477983 */ /* 0x000f220000300800 */
[----:B------:R-:W-:Y:S01]  /*5a3b0*/  ISETP.LT.AND P5, PT, R78, UR8, !P6 ;  /* 0x000000084e007c0c */ /* 0x000fe2000f7a1270 */
[----:B-1----:R-:W-:Y:S01]  /*5a3c0*/  IMAD.WIDE R8, R6, 0x2, R4 ;  /* 0x0000000206087825 */ /* 0x002fe200078e0204 */
[----:B------:R-:W-:Y:S01]  /*5a3d0*/  ISETP.GE.AND P1, PT, R74, UR27, PT ;  /* 0x0000001b4a007c0c */ /* 0x000fe2000bf26270 */
[----:B------:R-:W3:Y:S01]  /*5a3e0*/  LDL.LU R79, [R1+0x18] ;  /* 0x00001800014f7983 */ /* 0x000ee20000300800 */
[----:B------:R-:W4:Y:S01]  /*5a3f0*/  LDCU UR4, c[0x0][0x39c] ;  /* 0x00007380ff0477ac */ /* 0x000f220008000800 */
[----:B------:R-:W-:-:S02]  /*5a400*/  IMAD.WIDE R6, R0, 0x2, R2 ;  /* 0x0000000200067825 */ /* 0x000fc400078e0202 */
[----:B------:R-:W3:Y:S01]  /*5a410*/  LDL.LU R64, [R1+0x1908] ;  /* 0x0019080001407983 */ /* 0x000ee20000300800 */
[----:B------:R-:W-:Y:S01]  /*5a420*/  PRMT R70, R67, 0x7610, R70 ;  /* 0x0000761043467816 */ /* 0x000fe20000000046 */
[----:B------:R-:W0:Y:S02]  /*5a430*/  LDCU UR6, c[0x0][0x398] ;  /* 0x00007300ff0677ac */ /* 0x000e240008000800 */
[----:B------:R-:W3:Y:S01]  /*5a440*/  LDL.LU.S16 R74, [R1+0x16] ;  /* 0x00001600014a7983 */ /* 0x000ee20000300600 */
[----:B------:R-:W1:Y:S03]  /*5a450*/  LDCU UR8, c[0x0][0x398] ;  /* 0x00007300ff0877ac */ /* 0x000e660008000800 */
[----:B------:R-:W-:Y:S04]  /*5a460*/  @P0 STG.E.U16 desc[UR20][R8.64], R69 ;  /* 0x0000004508000986 */ /* 0x000fe8000c101514 */
[----:B------:R0:W-:Y:S01]  /*5a470*/  @P5 STG.E.U16 desc[UR20][R6.64], R68 ;  /* 0x0000004406005986 */ /* 0x0001e2000c101514 */
[----:B------:R-:W-:Y:S01]  /*5a480*/  ISETP.GE.AND P5, PT, R72, UR7, PT ;  /* 0x0000000748007c0c */ /* 0x000fe2000bfa6270 */
[----:B------:R-:W1:Y:S01]  /*5a490*/  LDCU UR7, c[0x0][0x398] ;  /* 0x00007300ff0777ac */ /* 0x000e620008000800 */
[----:B------:R-:W-:-:S02]  /*5a4a0*/  ISETP.LT.AND P6, PT, R77, UR16, !P6 ;  /* 0x000000104d007c0c */ /* 0x000fc4000f7c1270 */
[----:B------:R-:W-:Y:S01]  /*5a4b0*/  ISETP.LT.AND P0, PT, R78, UR10, !P4 ;  /* 0x0000000a4e007c0c */ /* 0x000fe2000e701270 */
[----:B------:R-:W1:Y:S01]  /*5a4c0*/  LDCU UR10, c[0x0][0x398] ;  /* 0x00007300ff0a77ac */ /* 0x000e620008000800 */
[----:B0-----:R-:W-:Y:S02]  /*5a4d0*/  PRMT R6, R65, 0x7610, R6 ;  /* 0x0000761041067816 */ /* 0x001fe40000000006 */
[----:B------:R-:W3:Y:S04]  /*5a4e0*/  LDL.LU R65, [R1+0x1904] ;  /* 0x0019040001417983 */ /* 0x000ee80000300800 */
[----:B------:R-:W3:Y:S04]  /*5a4f0*/  LDL.LU R72, [R1+0x15cc] ;  /* 0x0015cc0001487983 */ /* 0x000ee80000300800 */
[----:B------:R-:W3:Y:S01]  /*5a500*/  LDL.LU R76, [R1+0x1c] ;  /* 0x00001c00014c7983 */ /* 0x000ee20000300800 */
[----:B------:R-:W-:-:S02]  /*5a510*/  VIADD R7, R0, UR28 ;  /* 0x0000001c00077c36 */ /* 0x000fc40008000000 */
[----:B------:R-:W-:Y:S01]  /*5a520*/  IMAD.WIDE R68, R0, 0x2, R4 ;  /* 0x0000000200447825 */ /* 0x000fe200078e0204 */
[----:B------:R-:W-:Y:S02]  /*5a530*/  PRMT R0, R66, 0x7610, R0 ;  /* 0x0000761042007816 */ /* 0x000fe40000000000 */
[----:B------:R-:W3:Y:S01]  /*5a540*/  LDL.LU R66, [R1+0x1900] ;  /* 0x0019000001427983 */ /* 0x000ee20000300800 */
[----:B------:R-:W-:-:S03]  /*5a550*/  IMAD.WIDE R8, R7, 0x2, R2 ;  /* 0x0000000207087825 */ /* 0x000fc600078e0202 */
[----:B------:R-:W-:Y:S04]  /*5a560*/  @P6 STG.E.U16 desc[UR20][R68.64], R6 ;  /* 0x0000000644006986 */ /* 0x000fe8000c101514 */
[----:B------:R2:W-:Y:S04]  /*5a570*/  @P0 STG.E.U16 desc[UR20][R8.64], R0 ;  /* 0x0000000008000986 */ /* 0x0005e8000c101514 */
[----:B------:R-:W3:Y:S01]  /*5a580*/  LDL.LU R67, [R1+0x18fc] ;  /* 0x0018fc0001437983 */ /* 0x000ee20000300800 */
[----:B--2---:R-:W-:Y:S02]  /*5a590*/  PRMT R0, R75, 0x7610, R0 ;  /* 0x000076104b007816 */ /* 0x004fe40000000000 */
[----:B----4-:R-:W-:-:S02]  /*5a5a0*/  ISETP.GE.AND P0, PT, R71, UR4, PT ;  /* 0x0000000447007c0c */ /* 0x010fc4000bf06270 */
[----:B------:R-:W-:Y:S01]  /*5a5b0*/  ISETP.LT.AND P4, PT, R77, UR6, !P4 ;  /* 0x000000064d007c0c */ /* 0x000fe2000e781270 */
[----:B------:R-:W2:Y:S01]  /*5a5c0*/  LDL.LU R71, [R1+0x188c] ;  /* 0x00188c0001477983 */ /* 0x000ea20000300800 */
[----:B-1----:R-:W-:Y:S01]  /*5a5d0*/  ISETP.LT.AND P6, PT, R78, UR8, !P5 ;  /* 0x000000084e007c0c */ /* 0x002fe2000efc1270 */
[C---:B------:R-:W-:Y:S01]  /*5a5e0*/  IMAD.WIDE R68, R7.reuse, 0x2, R4 ;  /* 0x0000000207447825 */ /* 0x040fe200078e0204 */
[----:B---3--:R-:W-:Y:S01]  /*5a5f0*/  F2FP.BF16.F32.PACK_AB R10, R10, R79 ;  /* 0x0000004f0a0a723e */ /* 0x008fe200000010ff */
[----:B------:R-:W3:Y:S02]  /*5a600*/  LDL.LU R75, [R1+0x20] ;  /* 0x00002000014b7983 */ /* 0x000ee40000300800 */
[----:B------:R-:W-:Y:S01]  /*5a610*/  VIADD R6, R7, UR28 ;  /* 0x0000001c07067c36 */ /* 0x000fe20008000000 */
[----:B------:R-:W0:Y:S03]  /*5a620*/  LDCU UR6, c[0x0][0x39c] ;  /* 0x00007380ff0677ac */ /* 0x000e260008000800 */
[----:B------:R-:W-:Y:S01]  /*5a630*/  IMAD.WIDE R8, R6, 0x2, R2 ;  /* 0x0000000206087825 */ /* 0x000fe200078e0202 */
[----:B------:R-:W1:Y:S01]  /*5a640*/  LDCU UR8, c[0x0][0x398] ;  /* 0x00007300ff0877ac */ /* 0x000e620008000800 */
[----:B------:R4:W-:Y:S01]  /*5a650*/  @P4 STG.E.U16 desc[UR20][R68.64], R70 ;  /* 0x0000004644004986 */ /* 0x0009e2000c101514 */
[----:B------:R-:W-:Y:S01]  /*5a660*/  ISETP.LT.AND P5, PT, R77, UR12, !P5 ;  /* 0x0000000c4d007c0c */ /* 0x000fe2000efa1270 */
[----:B------:R-:W2:Y:S02]  /*5a670*/  LDCU UR4, c[0x0][0x39c] ;  /* 0x00007380ff0477ac */ /* 0x000ea40008000800 */
[----:B------:R0:W-:Y:S01]  /*5a680*/  @P6 STG.E.U16 desc[UR20][R8.64], R0 ;  /* 0x0000000008006986 */ /* 0x0001e2000c101514 */
[----:B------:R-:W-:-:S03]  /*5a690*/  ISETP.LT.AND P6, PT, R78, UR7, !P0 ;  /* 0x000000074e007c0c */ /* 0x000fc6000c7c1270 */
[----:B----4-:R-:W4:Y:S01]  /*5a6a0*/  LDL.LU R70, [R1+0x1890] ;  /* 0x0018900001467983 */ /* 0x010f220000300800 */
[----:B------:R-:W-:Y:S01]  /*5a6b0*/  PRMT R68, R74, 0x7610, R68 ;  /* 0x000076104a447816 */ /* 0x000fe20000000044 */
[----:B------:R-:W1:Y:S01]  /*5a6c0*/  LDCU UR12, c[0x0][0x398] ;  /* 0x00007300ff0c77ac */ /* 0x000e620008000800 */
[C---:B0-----:R-:W-:Y:S01]  /*5a6d0*/  VIADD R0, R6.reuse, UR28 ;  /* 0x0000001c06007c36 */ /* 0x041fe20008000000 */
[----:B------:R-:W4:Y:S01]  /*5a6e0*/  LDL.LU R74, [R1+0x24] ;  /* 0x00002400014a7983 */ /* 0x000f220000300800 */
[----:B------:R-:W-:Y:S01]  /*5a6f0*/  IMAD.WIDE R8, R6, 0x2, R4 ;  /* 0x0000000206087825 */ /* 0x000fe200078e0204 */
[----:B------:R-:W-:Y:S01]  /*5a700*/  ISETP.LT.AND P0, PT, R77, UR10, !P0 ;  /* 0x0000000a4d007c0c */ /* 0x000fe2000c701270 */
[----:B------:R-:W0:Y:S01]  /*5a710*/  LDCU UR7, c[0x0][0x398] ;  /* 0x00007300ff0777ac */ /* 0x000e220008000800 */
[----:B------:R-:W4:Y:S01]  /*5a720*/  LDL.LU R69, [R1+0x1898] ;  /* 0x0018980001457983 */ /* 0x000f220000300800 */
[----:B------:R-:W-:Y:S01]  /*5a730*/  IMAD.WIDE R6, R0, 0x2, R2 ;  /* 0x0000000200067825 */ /* 0x000fe200078e0202 */
[----:B------:R-:W-:Y:S01]  /*5a740*/  ISETP.GE.AND P4, PT, R72, UR6, PT ;  /* 0x0000000648007c0c */ /* 0x000fe2000bf86270 */
[----:B------:R-:W4:Y:S01]  /*5a750*/  LDCU UR6, c[0x0][0x39c] ;  /* 0x00007380ff0677ac */ /* 0x000f220008000800 */
[----:B------:R1:W-:Y:S01]  /*5a760*/  @P5 STG.E.U16 desc[UR20][R8.64], R68 ;  /* 0x0000004408005986 */ /* 0x0003e2000c101514 */
[----:B------:R-:W0:Y:S03]  /*5a770*/  LDCU UR10, c[0x0][0x398] ;  /* 0x00007300ff0a77ac */ /* 0x000e260008000800 */
[----:B------:R0:W-:Y:S01]  /*5a780*/  @P6 STG.E.U16 desc[UR20][R6.64], R10 ;  /* 0x0000000a06006986 */ /* 0x0001e2000c101514 */
[----:B-1----:R-:W-:-:S02]  /*5a790*/  PRMT R68, R10, 0x7632, R68 ;  /* 0x000076320a447816 */ /* 0x002fc40000000044 */
[----:B0-----:R-:W-:Y:S01]  /*5a7a0*/  F2FP.BF16.F32.PACK_AB R7, R11, R76 ;  /* 0x0000004c0b07723e */ /* 0x001fe200000010ff */
[----:B------:R-:W-:Y:S01]  /*5a7b0*/  IMAD.WIDE R10, R0, 0x2, R4 ;  /* 0x00000002000a7825 */ /* 0x000fe200078e0204 */
[----:B------:R-:W4:Y:S04]  /*5a7c0*/  LDL.LU R76, [R1+0x28] ;  /* 0x00002800014c7983 */ /* 0x000f280000300800 */
[----:B------:R0:W-:Y:S04]  /*5a7d0*/  @P0 STG.E.U16 desc[UR20][R10.64], R68 ;  /* 0x000000440a000986 */ /* 0x0001e8000c101514 */
[----:B0-----:R-:W4:Y:S01]  /*5a7e0*/  LDL.LU R68, [R1+0x1894] ;  /* 0x0018940001447983 */ /* 0x001f220000300800 */
[----:B---3--:R-:W-:-:S03]  /*5a7f0*/  F2FP.BF16.F32.PACK_AB R12, R12, R75 ;  /* 0x0000004b0c0c723e */ /* 0x008fc600000010ff */
[----:B------:R-:W3:Y:S01]  /*5a800*/  LDL.LU R75, [R1+0x2c] ;  /* 0x00002c00014b7983 */ /* 0x000ee20000300800 */
[----:B------:R-:W-:Y:S01]  /*5a810*/  ISETP.LT.AND P6, PT, R78, UR8, !P4 ;  /* 0x000000084e007c0c */ /* 0x000fe2000e7c1270 */
[----:B------:R-:W-:Y:S01]  /*5a820*/  VIADD R6, R0, UR28 ;  /* 0x0000001c00067c36 */ /* 0x000fe20008000000 */
[----:B------:R-:W0:Y:S01]  /*5a830*/  LDCU UR8, c[0x0][0x398] ;  /* 0x00007300ff0877ac */ /* 0x000e220008000800 */
[----:B--2---:R-:W-:Y:S02]  /*5a840*/  ISETP.GE.AND P5, PT, R71, UR4, PT ;  /* 0x0000000447007c0c */ /* 0x004fe4000bfa6270 */
[C---:B------:R-:W-:Y:S01]  /*5a850*/  IMAD.WIDE R8, R6.reuse, 0x2, R2 ;  /* 0x0000000206087825 */ /* 0x040fe200078e0202 */
[----:B------:R-:W-:Y:S01]  /*5a860*/  ISETP.LT.AND P4, PT, R77, UR12, !P4 ;  /* 0x0000000c4d007c0c */ /* 0x000fe2000e781270 */
[----:B------:R-:W1:Y:S02]  /*5a870*/  LDCU UR4, c[0x0][0x39c] ;  /* 0x00007380ff0477ac */ /* 0x000e640008000800 */
[----:B------:R-:W-:Y:S01]  /*5a880*/  VIADD R0, R6, UR28 ;  /* 0x0000001c06007c36 */ /* 0x000fe20008000000 */
[----:B------:R-:W-:Y:S01]  /*5a890*/  PRMT R10, R7, 0x7632, R10 ;  /* 0x00007632070a7816 */ /* 0x000fe2000000000a */
[----:B------:R-:W2:Y:S02]  /*5a8a0*/  LDCU UR12, c[0x0][0x398] ;  /* 0x00007300ff0c77ac */ /* 0x000ea40008000800 */
[----:B------:R0:W-:Y:S01]  /*5a8b0*/  @P6 STG.E.U16 desc[UR20][R8.64], R7 ;  /* 0x0000000708006986 */ /* 0x0001e2000c101514 */
[----:B------:R-:W-:Y:S01]  /*5a8c0*/  ISETP.LT.AND P6, PT, R78, UR7, !P5 ;  /* 0x000000074e007c0c */ /* 0x000fe2000efc1270 */
[----:B------:R-:W1:Y:S01]  /*5a8d0*/  LDCU UR7, c[0x0][0x398] ;  /* 0x00007300ff0777ac */ /* 0x000e620008000800 */
[----:B----4-:R-:W-:-:S02]  /*5a8e0*/  ISETP.GE.AND P0, PT, R70, UR6, PT ;  /* 0x0000000646007c0c */ /* 0x010fc4000bf06270 */
[----:B------:R-:W-:Y:S01]  /*5a8f0*/  ISETP.LT.AND P5, PT, R77, UR10, !P5 ;  /* 0x0000000a4d007c0c */ /* 0x000fe2000efa1270 */
[----:B------:R-:W4:Y:S01]  /*5a900*/  LDCU UR6, c[0x0][0x39c] ;  /* 0x00007380ff0677ac */ /* 0x000f220008000800 */
[----:B------:R-:W-:Y:S01]  /*5a910*/  F2FP.BF16.F32.PACK_AB R13, R13, R74 ;  /* 0x0000004a0d0d723e */ /* 0x000fe200000010ff */
[----:B------:R-:W2:Y:S01]  /*5a920*/  LDCU UR10, c[0x0][0x398] ;  /* 0x00007300ff0a77ac */ /* 0x000ea20008000800 */
[----:B0-----:R-:W-:-:S04]  /*5a930*/  IMAD.WIDE R8, R6, 0x2, R4 ;  /* 0x0000000206087825 */ /* 0x001fc800078e0204 */
[----:B------:R-:W-:Y:S01]  /*5a940*/  IMAD.WIDE R6, R0, 0x2, R2 ;  /* 0x0000000200067825 */ /* 0x000fe200078e0202 */
[----:B------:R0:W-:Y:S04]  /*5a950*/  @P4 STG.E.U16 desc[UR20][R8.64], R10 ;  /* 0x0000000a08004986 */ /* 0x0001e8000c101514 */
[----:B------:R2:W-:Y:S01]  /*5a960*/  @P6 STG.E.U16 desc[UR20][R6.64], R12 ;  /* 0x0000000c06006986 */ /* 0x0005e2000c101514 */
[----:B------:R-:W-:Y:S01]  /*5a970*/  ISETP.LT.AND P6, PT, R78, UR8, !P0 ;  /* 0x000000084e007c0c */ /* 0x000fe2000c7c1270 */
[----:B------:R-:W4:Y:S01]  /*5a980*/  LDCU UR8, c[0x0][0x398] ;  /* 0x00007300ff0877ac */ /* 0x000f220008000800 */
[----:B-1----:R-:W-:Y:S01]  /*5a990*/  ISETP.GE.AND P4, PT, R69, UR4, PT ;  /* 0x0000000445007c0c */ /* 0x002fe2000bf86270 */
[----:B0-----:R-:W-:-:S04]  /*5a9a0*/  IMAD.WIDE R10, R0, 0x2, R4 ;  /* 0x00000002000a7825 */ /* 0x001fc800078e0204 */
[----:B--2---:R-:W-:Y:S01]  /*5a9b0*/  VIADD R6, R0, UR28 ;  /* 0x0000001c00067c36 */ /* 0x004fe20008000000 */
[----:B------:R-:W-:Y:S01]  /*5a9c0*/  PRMT R7, R12, 0x7632, R7 ;  /* 0x000076320c077816 */ /* 0x000fe20000000007 */
[----:B------:R-:W2:Y:S01]  /*5a9d0*/  LDL.LU R69, [R1+0x15d4] ;  /* 0x0015d40001457983 */ /* 0x000ea20000300800 */
[----:B------:R-:W-:Y:S01]  /*5a9e0*/  ISETP.LT.AND P0, PT, R77, UR12, !P0 ;  /* 0x0000000c4d007c0c */ /* 0x000fe2000c701270 */
[----:B------:R-:W-:Y:S01]  /*5a9f0*/  IMAD.WIDE R8, R6, 0x2, R2 ;  /* 0x0000000206087825 */ /* 0x000fe200078e0202 */
[----:B------:R-:W-:Y:S01]  /*5aa00*/  F2FP.BF16.F32.PACK_AB R14, R14, R76 ;  /* 0x0000004c0e0e723e */ /* 0x000fe200000010ff */
[----:B------:R0:W-:Y:S01]  /*5aa10*/  @P5 STG.E.U16 desc[UR20][R10.64], R7 ;  /* 0x000000070a005986 */ /* 0x0001e2000c101514 */
[----:B------:R-:W2:Y:S03]  /*5aa20*/  LDCU UR4, c[0x0][0x39c] ;  /* 0x00007380ff0477ac */ /* 0x000ea60008000800 */
[----:B------:R1:W-:Y:S01]  /*5aa30*/  @P6 STG.E.U16 desc[UR20][R8.64], R13 ;  /* 0x0000000d08006986 */ /* 0x0003e2000c101514 */
[----:B------:R-:W-:Y:S01]  /*5aa40*/  ISETP.LT.AND P6, PT, R78, UR7, !P4 ;  /* 0x000000074e007c0c */ /* 0x000fe2000e7c1270 */
[----:B------:R-:W-:Y:S01]  /*5aa50*/  VIADD R0, R6, UR28 ;  /* 0x0000001c06007c36 */ /* 0x000fe20008000000 */
[----:B------:R-:W3:Y:S01]  /*5aa60*/  LDCU UR12, c[0x0][0x398] ;  /* 0x00007300ff0c77ac */ /* 0x000ee20008000800 */
[----:B------:R-:W2:Y:S01]  /*5aa70*/  LDL.LU R74, [R1+0x30] ;  /* 0x00003000014a7983 */ /* 0x000ea20000300800 */
[----:B0-----:R-:W-:Y:S01]  /*5aa80*/  PRMT R10, R13, 0x7632, R10 ;  /* 0x000076320d0a7816 */ /* 0x001fe2000000000a */
[----:B------:R-:W0:Y:S01]  /*5aa90*/  LDCU UR7, c[0x0][0x398] ;  /* 0x00007300ff0777ac */ /* 0x000e220008000800 */
[----:B----4-:R-:W-:Y:S01]  /*5aaa0*/  ISETP.GE.AND P5, PT, R68, UR6, PT ;  /* 0x0000000644007c0c */ /* 0x010fe2000bfa6270 */
[----:B-1----:R-:W-:Y:S01]  /*5aab0*/  IMAD.WIDE R8, R6, 0x2, R4 ;  /* 0x0000000206087825 */ /* 0x002fe200078e0204 */
[----:B------:R-:W4:Y:S01]  /*5aac0*/  LDL.LU R68, [R1+0x15dc] ;  /* 0x0015dc0001447983 */ /* 0x000f220000300800 */
[----:B------:R-:W-:Y:S01]  /*5aad0*/  ISETP.LT.AND P4, PT, R77, UR10, !P4 ;  /* 0x0000000a4d007c0c */ /* 0x000fe2000e781270 */
[----:B------:R-:W4:Y:S01]  /*5aae0*/  LDCU UR6, c[0x0][0x39c] ;  /* 0x00007380ff0677ac */ /* 0x000f220008000800 */
[----:B------:R-:W-:Y:S01]  /*5aaf0*/  IMAD.WIDE R6, R0, 0x2, R2 ;  /* 0x0000000200067825 */ /* 0x000fe200078e0202 */
[----:B------:R1:W-:Y:S01]  /*5ab00*/  @P0 STG.E.U16 desc[UR20][R8.64], R10 ;  /* 0x0000000a08000986 */ /* 0x0003e2000c101514 */
[----:B------:R-:W0:Y:S03]  /*5ab10*/  LDCU UR10, c[0x0][0x398] ;  /* 0x00007300ff0a77ac */ /* 0x000e260008000800 */
[----:B------:R0:W-:Y:S01]  /*5ab20*/  @P6 STG.E.U16 desc[UR20][R6.64], R14 ;  /* 0x0000000e06006986 */ /* 0x0001e2000c101514 */
[----:B------:R-:W-:Y:S01]  /*5ab30*/  ISETP.LT.AND P6, PT, R78, UR8, !P5 ;  /* 0x000000084e007c0c */ /* 0x000fe2000efc1270 */
[----:B------:R-:W2:Y:S02]  /*5ab40*/  LDCU UR8, c[0x0][0x398] ;  /* 0x00007300ff0877ac */ /* 0x000ea40008000800 */
[----:B------:R-:W4:Y:S01]  /*5ab50*/  LDL.LU R76, [R1+0x34] ;  /* 0x00003400014c7983 */ /* 0x000f220000300800 */
[----:B-1----:R-:W-:-:S03]  /*5ab60*/  IMAD.WIDE R10, R0, 0x2, R4 ;  /* 0x00000002000a7825 */ /* 0x002fc600078e0204 */
[----:B------:R-:W4:Y:S01]  /*5ab70*/  LDL.LU R13, [R1+0x15d8] ;  /* 0x0015d800010d7983 */ /* 0x000f220000300800 */
[----:B0-----:R-:W-:Y:S01]  /*5ab80*/  VIADD R6, R0, UR28 ;  /* 0x0000001c00067c36 */ /* 0x001fe20008000000 */
[----:B------:R-:W-:-:S03]  /*5ab90*/  PRMT R7, R14, 0x7632, R7 ;  /* 0x000076320e077816 */ /* 0x000fc60000000007 */
[----:B------:R-:W-:Y:S02]  /*5aba0*/  IMAD.WIDE R8, R6, 0x2, R2 ;  /* 0x0000000206087825 */ /* 0x000fe400078e0202 */
[----:B------:R0:W-:Y:S01]  /*5abb0*/  @P4 STG.E.U16 desc[UR20][R10.64], R7 ;  /* 0x000000070a004986 */ /* 0x0001e2000c101514 */
[----:B---3--:R-:W-:-:S03]  /*5abc0*/  F2FP.BF16.F32.PACK_AB R15, R15, R75 ;  /* 0x0000004b0f0f723e */ /* 0x008fc600000010ff */
[----:B------:R-:W3:Y:S01]  /*5abd0*/  LDL.LU R75, [R1+0x38] ;  /* 0x00003800014b7983 */ /* 0x000ee20000300800 */
[----:B0-----:R-:W-:-:S03]  /*5abe0*/  PRMT R10, R15, 0x7632, R10 ;  /* 0x000076320f0a7816 */ /* 0x001fc6000000000a */
[----:B------:R0:W-:Y:S04]  /*5abf0*/  @P6 STG.E.U16 desc[UR20][R8.64], R15 ;  /* 0x0000000f08006986 */ /* 0x0001e8000c101514 */
[----:B0-----:R-:W3:Y:S01]  /*5ac00*/  LDL.LU R15, [R1+0x15e0] ;  /* 0x0015e000010f7983 */ /* 0x001ee20000300800 */
[----:B------:R-:W-:Y:S01]  /*5ac10*/  ISETP.LT.AND P5, PT, R77, UR12, !P5 ;  /* 0x0000000c4d007c0c */ /* 0x000fe2000efa1270 */
[C---:B------:R-:W-:Y:S01]  /*5ac20*/  VIADD R0, R6.reuse, UR28 ;  /* 0x0000001c06007c36 */ /* 0x040fe20008000000 */
[----:B------:R-:W0:Y:S01]  /*5ac30*/  LDCU UR12, c[0x0][0x398] ;  /* 0x00007300ff0c77ac */ /* 0x000e220008000800 */
[----:B------:R-:W-:-:S04]  /*5ac40*/  IMAD.WIDE R8, R6, 0x2, R4 ;  /* 0x0000000206087825 */ /* 0x000fc800078e0204 */
[----:B------:R-:W-:-:S06]  /*5ac50*/  IMAD.WIDE R6, R0, 0x2, R2 ;  /* 0x0000000200067825 */ /* 0x000fcc00078e0202 */
[----:B------:R1:W-:Y:S01]  /*5ac60*/  @P5 STG.E.U16 desc[UR20][R8.64], R10 ;  /* 0x0000000a08005986 */ /* 0x0003e2000c101514 */
[----:B--2---:R-:W-:Y:S01]  /*5ac70*/  ISETP.GE.AND P0, PT, R69, UR4, PT ;  /* 0x0000000445007c0c */ /* 0x004fe2000bf06270 */
[----:B------:R-:W2:Y:S03]  /*5ac80*/  LDCU UR4, c[0x0][0x39c] ;  /* 0x00007380ff0477ac */ /* 0x000ea60008000800 */
[----:B------:R-:W-:Y:S01]  /*5ac90*/  ISETP.LT.AND P6, PT, R78, UR7, !P0 ;  /* 0x000000074e007c0c */ /* 0x000fe2000c7c1270 */
[----:B-1----:R-:W-:Y:S01]  /*5aca0*/  IMAD.WIDE R10, R0, 0x2, R4 ;  /* 0x00000002000a7825 */ /* 0x002fe200078e0204 */
[----:B------:R-:W-:Y:S01]  /*5acb0*/  ISETP.LT.AND P0, PT, R77, UR10, !P0 ;  /* 0x0000000a4d007c0c */ /* 0x000fe2000c701270 */
[----:B------:R-:W1:Y:S01]  /*5acc0*/  LDCU UR7, c[0x0][0x398] ;  /* 0x00007300ff0777ac */ /* 0x000e620008000800 */
[----:B------:R-:W0:Y:S01]  /*5acd0*/  LDCU UR10, c[0x0][0x398] ;  /* 0x00007300ff0a77ac */ /* 0x000e220008000800 */
[----:B------:R-:W-:-:S02]  /*5ace0*/  F2FP.BF16.F32.PACK_AB R16, R16, R74 ;  /* 0x0000004a1010723e */ /* 0x000fc400000010ff */
[----:B------:R-:W3:Y:S01]  /*5acf0*/  LDL.LU R74, [R1+0x3c] ;  /* 0x00003c00014a7983 */ /* 0x000ee20000300800 */
[----:B----4-:R-:W-:Y:S01]  /*5ad00*/  ISETP.GE.AND P4, PT, R68, UR6, PT ;  /* 0x0000000644007c0c */ /* 0x010fe2000bf86270 */
[----:B------:R-:W3:Y:S04]  /*5ad10*/  LDCU UR6, c[0x0][0x39c] ;  /* 0x00007380ff0677ac */ /* 0x000ee80008000800 */
[----:B------:R4:W-:Y:S02]  /*5ad20*/  @P6 STG.E.U16 desc[UR20][R6.64], R16 ;  /* 0x0000001006006986 */ /* 0x0009e4000c101514 */
[----:B----4-:R-:W-:Y:S02]  /*5ad30*/  PRMT R7, R16, 0x7632, R7 ;  /* 0x0000763210077816 */ /* 0x010fe40000000007 */
[----:B------:R-:W-:-:S02]  /*5ad40*/  F2FP.BF16.F32.PACK_AB R17, R17, R76 ;  /* 0x0000004c1111723e */ /* 0x000fc400000010ff */
[----:B--2---:R-:W-:Y:S01]  /*5ad50*/  ISETP.GE.AND P5, PT, R13, UR4, PT ;  /* 0x000000040d007c0c */ /* 0x004fe2000bfa6270 */
[----:B------:R2:W-:Y:S01]  /*5ad60*/  @P0 STG.E.U16 desc[UR20][R10.64], R7 ;  /* 0x000000070a000986 */ /* 0x0005e2000c101514 */
[----:B------:R-:W-:Y:S01]  /*5ad70*/  ISETP.LT.AND P6, PT, R78, UR8, !P4 ;  /* 0x000000084e007c0c */ /* 0x000fe2000e7c1270 */
[----:B------:R-:W-:Y:S01]  /*5ad80*/  VIADD R6, R0, UR28 ;  /* 0x0000001c00067c36 */ /* 0x000fe20008000000 */
[----:B------:R-:W4:Y:S01]  /*5ad90*/  LDCU UR4, c[0x0][0x39c] ;  /* 0x00007380ff0477ac */ /* 0x000f220008000800 */
[----:B------:R-:W4:Y:S01]  /*5ada0*/  LDL.LU R13, [R1+0x18ac] ;  /* 0x0018ac00010d7983 */ /* 0x000f220000300800 */
[----:B------:R-:W0:Y:S03]  /*5adb0*/  LDCU UR8, c[0x0][0x398] ;  /* 0x00007300ff0877ac */ /* 0x000e260008000800 */
[----:B------:R-:W4:Y:S01]  /*5adc0*/  LDL.LU R76, [R1+0x40] ;  /* 0x00004000014c7983 */ /* 0x000f220000300800 */
[----:B---3--:R-:W-:Y:S01]  /*5add0*/  ISETP.GE.AND P0, PT, R15, UR6, PT ;  /* 0x000000060f007c0c */ /* 0x008fe2000bf06270 */
[----:B------:R-:W-:-:S02]  /*5ade0*/  IMAD.WIDE R8, R6, 0x2, R2 ;  /* 0x0000000206087825 */ /* 0x000fc400078e0202 */
[----:B------:R-:W3:Y:S01]  /*5adf0*/  LDL.LU R15, [R1+0x18b8] ;  /* 0x0018b800010f7983 */ /* 0x000ee20000300800 */
[C---:B0-----:R-:W-:Y:S01]  /*5ae00*/  ISETP.LT.AND P4, PT, R77.reuse, UR12, !P4 ;  /* 0x0000000c4d007c0c */ /* 0x041fe2000e781270 */
[----:B------:R-:W3:Y:S02]  /*5ae10*/  LDCU UR6, c[0x0][0x39c] ;  /* 0x00007380ff0677ac */ /* 0x000ee40008000800 */
[----:B------:R0:W-:Y:S01]  /*5ae20*/  @P6 STG.E.U16 desc[UR20][R8.64], R17 ;  /* 0x0000001108006986 */ /* 0x0001e2000c101514 */
[----:B-1----:R-:W-:Y:S01]  /*5ae30*/  ISETP.LT.AND P6, PT, R78, UR7, !P5 ;  /* 0x000000074e007c0c */ /* 0x002fe2000efc1270 */
[----:B------:R-:W-:Y:S01]  /*5ae40*/  VIADD R0, R6, UR28 ;  /* 0x0000001c06007c36 */ /* 0x000fe20008000000 */
[----:B------:R-:W-:Y:S01]  /*5ae50*/  ISETP.LT.AND P5, PT, R77, UR10, !P5 ;  /* 0x0000000a4d007c0c */ /* 0x000fe2000efa1270 */
[----:B------:R-:W1:Y:S01]  /*5ae60*/  LDCU UR12, c[0x0][0x398] ;  /* 0x00007300ff0c77ac */ /* 0x000e620008000800 */
[----:B--2---:R-:W-:Y:S02]  /*5ae70*/  PRMT R10, R17, 0x7632, R10 ;  /* 0x00007632110a7816 */ /* 0x004fe4000000000a */
[----:B------:R-:W-:Y:S01]  /*5ae80*/  F2FP.BF16.F32.PACK_AB R18, R18, R75 ;  /* 0x0000004b1212723e */ /* 0x000fe200000010ff */
[----:B------:R-:W2:Y:S01]  /*5ae90*/  LDCU UR7, c[0x0][0x398] ;  /* 0x00007300ff0777ac */ /* 0x000ea20008000800 */
[----:B------:R-:W2:Y:S01]  /*5aea0*/  LDL.LU R75, [R1+0x44] ;  /* 0x00004400014b7983 */ /* 0x000ea20000300800 */
[----:B0-----:R-:W-:Y:S01]  /*5aeb0*/  IMAD.WIDE R8, R6, 0x2, R4 ;  /* 0x0000000206087825 */ /* 0x001fe200078e0204 */
[----:B------:R-:W0:Y:S03]  /*5aec0*/  LDCU UR10, c[0x0][0x398] ;  /* 0x00007300ff0a77ac */ /* 0x000e260008000800 */
[C---:B------:R-:W-:Y:S01]  /*5aed0*/  IMAD.WIDE R6, R0.reuse, 0x2, R2 ;  /* 0x0000000200067825 */ /* 0x040fe200078e0202 */
[----:B------:R1:W-:Y:S04]  /*5aee0*/  @P4 STG.E.U16 desc[UR20][R8.64], R10 ;  /* 0x0000000a08004986 */ /* 0x0003e8000c101514 */
[----:B------:R0:W-:Y:S01]  /*5aef0*/  @P6 STG.E.U16 desc[UR20][R6.64], R18 ;  /* 0x0000001206006986 */ /* 0x0001e2000c101514 */
[----:B-1----:R-:W-:Y:S01]  /*5af00*/  IMAD.WIDE R10, R0, 0x2, R4 ;  /* 0x00000002000a7825 */ /* 0x002fe200078e0204 */
[----:B0-----:R-:W-:-:S05]  /*5af10*/  PRMT R7, R18, 0x7632, R7 ;  /* 0x0000763212077816 */ /* 0x001fca0000000007 */
[----:B------:R0:W-:Y:S01]  /*5af20*/  @P5 STG.E.U16 desc[UR20][R10.64], R7 ;  /* 0x000000070a005986 */ /* 0x0001e2000c101514 */
[----:B------:R-:W-:Y:S02]  /*5af30*/  F2FP.BF16.F32.PACK_AB R19, R19, R74 ;  /* 0x0000004a1313723e */ /* 0x000fe400000010ff */
[----:B----4-:R-:W-:Y:S01]  /*5af40*/  ISETP.GE.AND P4, PT, R13, UR4, PT ;  /* 0x000000040d007c0c */ /* 0x010fe2000bf86270 */
[----:B------:R-:W-:Y:S01]  /*5af50*/  VIADD R6, R0, UR28 ;  /* 0x0000001c00067c36 */ /* 0x000fe20008000000 */
[----:B------:R-:W4:Y:S01]  /*5af60*/  LDL.LU R13, [R1+0x18a4] ;  /* 0x0018a400010d7983 */ /* 0x000f220000300800 */
[----:B------:R-:W-:Y:S01]  /*5af70*/  ISETP.LT.AND P6, PT, R78, UR8, !P0 ;  /* 0x000000084e007c0c */ /* 0x000fe2000c7c1270 */
[----:B------:R-:W4:Y:S02]  /*5af80*/  LDCU UR4, c[0x0][0x39c] ;  /* 0x00007380ff0477ac */ /* 0x000f240008000800 */
[----:B------:R-:W4:Y:S01]  /*5af90*/  LDL.LU R74, [R1+0x48] ;  /* 0x00004800014a7983 */ /* 0x000f220000300800 */
[----:B---3--:R-:W-:Y:S01]  /*5afa0*/  ISETP.GE.AND P5, PT, R15, UR6, PT ;  /* 0x000000060f007c0c */ /* 0x008fe2000bfa6270 */
[----:B------:R-:W-:-:S02]  /*5afb0*/  IMAD.WIDE R8, R6, 0x2, R2 ;  /* 0x0000000206087825 */ /* 0x000fc400078e0202 */
[----:B------:R-:W3:Y:S01]  /*5afc0*/  LDL.LU R15, [R1+0x18b4] ;  /* 0x0018b400010f7983 */ /* 0x000ee20000300800 */
[C---:B------:R-:W-:Y:S01]  /*5afd0*/  ISETP.LT.AND P0, PT, R77.reuse, UR12, !P0 ;  /* 0x0000000c4d007c0c */ /* 0x040fe2000c701270 */
[----:B------:R-:W3:Y:S04]  /*5afe0*/  LDCU UR6, c[0x0][0x39c] ;  /* 0x00007380ff0677ac */ /* 0x000ee80008000800 */
[----:B------:R1:W-:Y:S01]  /*5aff0*/  @P6 STG.E.U16 desc[UR20][R8.64], R19 ;  /* 0x0000001308006986 */ /* 0x0003e2000c101514 */
[----:B--2---:R-:W-:Y:S01]  /*5b000*/  ISETP.LT.AND P6, PT, R78, UR7, !P4 ;  /* 0x000000074e007c0c */ /* 0x004fe2000e7c1270 */
[----:B------:R-:W-:Y:S01]  /*5b010*/  VIADD R0, R6, UR28 ;  /* 0x0000001c06007c36 */ /* 0x000fe20008000000 */
[----:B------:R-:W-:Y:S01]  /*5b020*/  ISETP.LT.AND P4, PT, R77, UR10, !P4 ;  /* 0x0000000a4d007c0c */ /* 0x000fe2000e781270 */
[----:B------:R-:W2:Y:S01]  /*5b030*/  LDCU UR8, c[0x0][0x398] ;  /* 0x00007300ff0877ac */ /* 0x000ea20008000800 */
[----:B0-----:R-:W-:-:S02]  /*5b040*/  PRMT R10, R19, 0x7632, R10 ;  /* 0x00007632130a7816 */ /* 0x001fc4000000000a */
[----:B------:R-:W-:Y:S01]  /*5b050*/  F2FP.BF16.F32.PACK_AB R20, R20, R76 ;  /* 0x0000004c1414723e */ /* 0x000fe200000010ff */
[----:B------:R-:W0:Y:S01]  /*5b060*/  LDCU UR12, c[0x0][0x398] ;  /* 0x00007300ff0c77ac */ /* 0x000e220008000800 */
[----:B------:R-:W3:Y:S01]  /*5b070*/  LDL.LU R76, [R1+0x4c] ;  /* 0x00004c00014c7983 */ /* 0x000ee20000300800 */
[----:B-1----:R-:W-:Y:S01]  /*5b080*/  IMAD.WIDE R8, R6, 0x2, R4 ;  /* 0x0000000206087825 */ /* 0x002fe200078e0204 */
[----:B------:R-:W-:Y:S01]  /*5b090*/  F2FP.BF16.F32.PACK_AB R21, R21, R75 ;  /* 0x0000004b1515723e */ /* 0x000fe200000010ff */
[----:B------:R-:W1:Y:S02]  /*5b0a0*/  LDCU UR7, c[0x0][0x398] ;  /* 0x00007300ff0777ac */ /* 0x000e640008000800 */
[C---:B------:R-:W-:Y:S01]  /*5b0b0*/  IMAD.WIDE R6, R0.reuse, 0x2, R2 ;  /* 0x0000000200067825 */ /* 0x040fe200078e0202 */
[----:B------:R0:W-:Y:S01]  /*5b0c0*/  @P0 STG.E.U16 desc[UR20][R8.64], R10 ;  /* 0x0000000a08000986 */ /* 0x0001e2000c101514 */
[----:B------:R-:W1:Y:S03]  /*5b0d0*/  LDCU UR10, c[0x0][0x398] ;  /* 0x00007300ff0a77ac */ /* 0x000e660008000800 */
[----:B------:R2:W-:Y:S01]  /*5b0e0*/  @P6 STG.E.U16 desc[UR20][R6.64], R20 ;  /* 0x0000001406006986 */ /* 0x0005e2000c101514 */
[----:B0-----:R-:W-:Y:S01]  /*5b0f0*/  IMAD.WIDE R10, R0, 0x2, R4 ;  /* 0x00000002000a7825 */ /* 0x001fe200078e0204 */
[----:B--2---:R-:W-:-:S05]  /*5b100*/  PRMT R7, R20, 0x7632, R7 ;  /* 0x0000763214077816 */ /* 0x004fca0000000007 */
[----:B------:R0:W-:Y:S01]  /*5b110*/  @P4 STG.E.U16 desc[UR20][R10.64], R7 ;  /* 0x000000070a004986 */ /* 0x0001e2000c101514 */
[----:B----4-:R-:W-:Y:S01]  /*5b120*/  ISETP.GE.AND P0, PT, R13, UR4, PT ;  /* 0x000000040d007c0c */ /* 0x010fe2000bf06270 */
[----:B------:R-:W-:Y:S02]  /*5b130*/  VIADD R6, R0, UR28 ;  /* 0x0000001c00067c36 */ /* 0x000fe40008000000 */
[----:B------:R-:W2:Y:S01]  /*5b140*/  LDL.LU R13, [R1+0x15e8] ;  /* 0x0015e800010d7983 */ /* 0x000ea20000300800 */
[----:B------:R-:W-:Y:S01]  /*5b150*/  ISETP.LT.AND P6, PT, R78, UR8, !P5 ;  /* 0x000000084e007c0c */ /* 0x000fe2000efc1270 */
[----:B------:R-:W2:Y:S02]  /*5b160*/  LDCU UR4, c[0x0][0x39c] ;  /* 0x00007380ff0477ac */ /* 0x000ea40008000800 */
[----:B------:R-:W4:Y:S01]  /*5b170*/  LDL.LU R75, [R1+0x50] ;  /* 0x00005000014b7983 */ /* 0x000f220000300800 */
[----:B---3--:R-:W-:Y:S01]  /*5b180*/  ISETP.GE.AND P4, PT, R15, UR6, PT ;  /* 0x000000060f007c0c */ /* 0x008fe2000bf86270 */
[----:B------:R-:W-:-:S02]  /*5b190*/  IMAD.WIDE R8, R6, 0x2, R2 ;  /* 0x0000000206087825 */ /* 0x000fc400078e0202 */
[----:B------:R-:W3:Y:S01]  /*5b1a0*/  LDL.LU R15, [R1+0x15e4] ;  /* 0x0015e400010f7983 */ /* 0x000ee20000300800 */
[C---:B------:R-:W-:Y:S01]  /*5b1b0*/  ISETP.LT.AND P5, PT, R77.reuse, UR12, !P5 ;  /* 0x0000000c4d007c0c */ /* 0x040fe2000efa1270 */
[----:B------:R-:W3:Y:S04]  /*5b1c0*/  LDCU UR6, c[0x0][0x39c] ;  /* 0x00007380ff0677ac */ /* 0x000ee80008000800 */
[----:B------:R0:W-:Y:S01]  /*5b1d0*/  @P6 STG.E.U16 desc[UR20][R8.64], R21 ;  /* 0x0000001508006986 */ /* 0x0001e2000c101514 */
[----:B-1----:R-:W-:Y:S01]  /*5b1e0*/  ISETP.LT.AND P6, PT, R78, UR7, !P0 ;  /* 0x000000074e007c0c */ /* 0x002fe2000c7c1270 */
[----:B------:R-:W-:Y:S01]  /*5b1f0*/  VIADD R0, R6, UR28 ;  /* 0x0000001c06007c36 */ /* 0x000fe20008000000 */
[----:B------:R-:W-:Y:S01]  /*5b200*/  ISETP.LT.AND P0, PT, R77, UR10, !P0 ;  /* 0x0000000a4d007c0c */ /* 0x000fe2000c701270 */
[----:B------:R-:W1:Y:S01]  /*5b210*/  LDCU UR8, c[0x0][0x398] ;  /* 0x00007300ff0877ac */ /* 0x000e620008000800 */
[----:B0-----:R-:W-:-:S02]  /*5b220*/  PRMT R10, R21, 0x7632, R10 ;  /* 0x00007632150a7816 */ /* 0x001fc4000000000a */
[----:B------:R-:W-:Y:S01]  /*5b230*/  F2FP.BF16.F32.PACK_AB R22, R22, R74 ;  /* 0x0000004a1616723e */ /* 0x000fe200000010ff */
[----:B------:R-:W0:Y:S01]  /*5b240*/  LDCU UR12, c[0x0][0x398] ;  /* 0x00007300ff0c77ac */ /* 0x000e220008000800 */
[----:B------:R-:W4:Y:S01]  /*5b250*/  LDL.LU R74, [R1+0x54] ;  /* 0x00005400014a7983 */ /* 0x000f220000300800 */
[----:B------:R-:W-:Y:S01]  /*5b260*/  IMAD.WIDE R8, R6, 0x2, R4 ;  /* 0x0000000206087825 */ /* 0x000fe200078e0204 */
[----:B------:R-:W-:Y:S01]  /*5b270*/  F2FP.BF16.F32.PACK_AB R23, R23, R76 ;  /* 0x0000004c1717723e */ /* 0x000fe200000010ff */
[----:B------:R-:W0:Y:S02]  /*5b280*/  LDCU UR7, c[0x0][0x398] ;  /* 0x00007300ff0777ac */ /* 0x000e240008000800 */
[C---:B------:R-:W-:Y:S01]  /*5b290*/  IMAD.WIDE R6, R0.reuse, 0x2, R2 ;  /* 0x0000000200067825 */ /* 0x040fe200078e0202 */
[----:B------:R1:W-:Y:S01]  /*5b2a0*/  @P5 STG.E.U16 desc[UR20][R8.64], R10 ;  /* 0x0000000a08005986 */ /* 0x0003e2000c101514 */
[----:B------:R-:W0:Y:S03]  /*5b2b0*/  LDCU UR10, c[0x0][0x398] ;  /* 0x00007300ff0a77ac */ /* 0x000e260008000800 */
[----:B------:R0:W-:Y:S01]  /*5b2c0*/  @P6 STG.E.U16 desc[UR20][R6.64], R22 ;  /* 0x0000001606006986 */ /* 0x0001e2000c101514 */
[----:B-1----:R-:W-:Y:S01]  /*5b2d0*/  IMAD.WIDE R10, R0, 0x2, R4 ;  /* 0x00000002000a7825 */ /* 0x002fe200078e0204 */
[----:B0-----:R-:W-:-:S05]  /*5b2e0*/  PRMT R7, R22, 0x7632, R7 ;  /* 0x0000763216077816 */ /* 0x001fca0000000007 */
[----:B------:R0:W-:Y:S01]  /*5b2f0*/  @P0 STG.E.U16 desc[UR20][R10.64], R7 ;  /* 0x000000070a000986 */ /* 0x0001e2000c101514 */
[----:B--2---:R-:W-:Y:S01]  /*5b300*/  ISETP.GE.AND P5, PT, R13, UR4, PT ;  /* 0x000000040d007c0c */ /* 0x004fe2000bfa6270 */
[----:B------:R-:W-:Y:S02]  /*5b310*/  VIADD R6, R0, UR28 ;  /* 0x0000001c00067c36 */ /* 0x000fe40008000000 */
[----:B------:R-:W2:Y:S01]  /*5b320*/  LDL.LU R13, [R1+0x15ec] ;  /* 0x0015ec00010d7983 */ /* 0x000ea20000300800 */
[----:B------:R-:W-:Y:S01]  /*5b330*/  ISETP.LT.AND P6, PT, R78, UR8, !P4 ;  /* 0x000000084e007c0c */ /* 0x000fe2000e7c1270 */
[----:B------:R-:W2:Y:S02]  /*5b340*/  LDCU UR4, c[0x0][0x39c] ;  /* 0x00007380ff0477ac */ /* 0x000ea40008000800 */
[----:B------:R-:W2:Y:S01]  /*5b350*/  LDL.LU R76, [R1+0x58] ;  /* 0x00005800014c7983 */ /* 0x000ea20000300800 */
[----:B---3--:R-:W-:Y:S01]  /*5b360*/  ISETP.GE.AND P0, PT, R15, UR6, PT ;  /* 0x000000060f007c0c */ /* 0x008fe2000bf06270 */
[----:B------:R-:W-:-:S02]  /*5b370*/  IMAD.WIDE R8, R6, 0x2, R2 ;  /* 0x0000000206087825 */ /* 0x000fc400078e0202 */
[----:B------:R-:W3:Y:S01]  /*5b380*/  LDL.LU R15, [R1+0x15f0] ;  /* 0x0015f000010f7983 */ /* 0x000ee20000300800 */
[C---:B------:R-:W-:Y:S01]  /*5b390*/  ISETP.LT.AND P4, PT, R77.reuse, UR12, !P4 ;  /* 0x0000000c4d007c0c */ /* 0x040fe2000e781270 */
[----:B------:R-:W3:Y:S04]  /*5b3a0*/  LDCU UR6, c[0x0][0x39c] ;  /* 0x00007380ff0677ac */ /* 0x000ee80008000800 */
[----:B------:R1:W-:Y:S01]  /*5b3b0*/  @P6 STG.E.U16 desc[UR20][R8.64], R23 ;  /* 0x0000001708006986 */ /* 0x0003e2000c101514 */
[----:B------:R-:W-:Y:S01]  /*5b3c0*/  ISETP.LT.AND P6, PT, R78, UR7, !P5 ;  /* 0x000000074e007c0c */ /* 0x000fe2000efc1270 */
[----:B------:R-:W-:Y:S01]  /*5b3d0*/  VIADD R0, R6, UR28 ;  /* 0x0000001c06007c36 */ /* 0x000fe20008000000 */
[----:B------:R-:W-:Y:S01]  /*5b3e0*/  ISETP.LT.AND P5, PT, R77, UR10, !P5 ;  /* 0x0000000a4d007c0c */ /* 0x000fe2000efa1270 */
[----:B------:R-:W2:Y:S01]  /*5b3f0*/  LDCU UR8, c[0x0][0x398] ;  /* 0x00007300ff0877ac */ /* 0x000ea20008000800 */
[----:B0-----:R-:W-:-:S02]  /*5b400*/  PRMT R10, R23, 0x7632, R10 ;  /* 0x00007632170a7816 */ /* 0x001fc4000000000a */
[----:B----4-:R-:W-:Y:S01]  /*5b410*/  F2FP.BF16.F32.PACK_AB R24, R24, R75 ;  /* 0x0000004b1818723e */ /* 0x010fe200000010ff */
[----:B------:R-:W0:Y:S01]  /*5b420*/  LDCU UR12, c[0x0][0x398] ;  /* 0x00007300ff0c77ac */ /* 0x000e220008000800 */
[----:B------:R-:W4:Y:S01]  /*5b430*/  LDL.LU R75, [R1+0x5c] ;  /* 0x00005c00014b7983 */ /* 0x000f220000300800 */
        /* <DEDUP_REMOVED lines=8> */
[----:B-1----:R-:W-:-:S05]  /*5b4c0*/  PRMT R7, R24, 0x7632, R7 ;  /* 0x0000763218077816 */ /* 0x002fca0000000007 */
        /* <DEDUP_REMOVED lines=22> */
[----:B------:R-:W-:Y:S01]  /*5b630*/  PRMT R11, R26, 0x7632, R11 ;  /* 0x000076321a0b7816 */ /* 0x000fe2000000000b */
[----:B------:R-:W1:Y:S02]  /*5b640*/  LDCU UR7, c[0x0][0x398] ;  /* 0x00007300ff0777ac */ /* 0x000e640008000800 */
[C---:B------:R-:W-:Y:S01]  /*5b650*/  IMAD.WIDE R6, R0.reuse, 0x2, R2 ;  /* 0x0000000200067825 */ /* 0x040fe200078e0202 */
[----:B------:R0:W-:Y:S01]  /*5b660*/  @P0 STG.E.U16 desc[UR20][R8.64], R10 ;  /* 0x0000000a08000986 */ /* 0x0001e2000c101514 */
[----:B----4-:R-:W-:Y:S01]  /*5b670*/  F2FP.BF16.F32.PACK_AB R27, R27, R75 ;  /* 0x0000004b1b1b723e */ /* 0x010fe200000010ff */
[----:B------:R-:W4:Y:S02]  /*5b680*/  LDCU UR10, c[0x0][0x398] ;  /* 0x00007300ff0a77ac */ /* 0x000f240008000800 */
[----:B------:R1:W-:Y:S01]  /*5b690*/  @P6 STG.E.U16 desc[UR20][R6.64], R26 ;  /* 0x0000001a06006986 */ /* 0x0003e2000c101514 */
[----:B0-----:R-:W-:-:S05]  /*5b6a0*/  IMAD.WIDE R8, R0, 0x2, R4 ;  /* 0x0000000200087825 */ /* 0x001fca00078e0204 */
        /* <DEDUP_REMOVED lines=8> */
[----:B-1----:R-:W-:-:S02]  /*5b730*/  IMAD.WIDE R6, R10, 0x2, R2 ;  /* 0x000000020a067825 */ /* 0x002fc400078e0202 */
[----:B------:R-:W3:Y:S01]  /*5b740*/  LDL.LU R15, [R1+0x18bc] ;  /* 0x0018bc00010f7983 */ /* 0x000ee20000300800 */
[C---:B------:R-:W-:Y:S01]  /*5b750*/  ISETP.LT.AND P5, PT, R77.reuse, UR12, !P5 ;  /* 0x0000000c4d007c0c */ /* 0x040fe2000efa1270 */
[----:B------:R-:W3:Y:S04]  /*5b760*/  LDCU UR6, c[0x0][0x39c] ;  /* 0x00007380ff0677ac */ /* 0x000ee80008000800 */
[----:B------:R1:W-:Y:S01]  /*5b770*/  @P6 STG.E.U16 desc[UR20][R6.64], R27 ;  /* 0x0000001b06006986 */ /* 0x0003e2000c101514 */
[----:B------:R-:W-:Y:S01]  /*5b780*/  ISETP.LT.AND P6, PT, R78, UR7, !P0 ;  /* 0x000000074e007c0c */ /* 0x000fe2000c7c1270 */
[C---:B------:R-:W-:Y:S01]  /*5b790*/  VIADD R0, R10.reuse, UR28 ;  /* 0x0000001c0a007c36 */ /* 0x040fe20008000000 */
[----:B----4-:R-:W-:Y:S01]  /*5b7a0*/  ISETP.LT.AND P0, PT, R77, UR10, !P0 ;  /* 0x0000000a4d007c0c */ /* 0x010fe2000c701270 */
[----:B0-----:R-:W-:Y:S01]  /*5b7b0*/  IMAD.WIDE R10, R10, 0x2, R4 ;  /* 0x000000020a0a7825 */ /* 0x001fe200078e0204 */
[----:B------:R-:W-:Y:S01]  /*5b7c0*/  PRMT R8, R27, 0x7632, R8 ;  /* 0x000076321b087816 */ /* 0x000fe20000000008 */
[----:B------:R-:W0:Y:S01]  /*5b7d0*/  LDCU UR8, c[0x0][0x398] ;  /* 0x00007300ff0877ac */ /* 0x000e220008000800 */
[----:B------:R-:W-:-:S02]  /*5b7e0*/  F2FP.BF16.F32.PACK_AB R28, R28, R74 ;  /* 0x0000004a1c1c723e */ /* 0x000fc400000010ff */
[----:B------:R-:W4:Y:S01]  /*5b7f0*/  LDL.LU R74, [R1+0x6c] ;  /* 0x00006c00014a7983 */ /* 0x000f220000300800 */
[----:B------:R-:W-:Y:S01]  /*5b800*/  F2FP.BF16.F32.PACK_AB R29, R29, R76 ;  /* 0x0000004c1d1d723e */ /* 0x000fe200000010ff */
[----:B------:R-:W0:Y:S01]  /*5b810*/  LDCU UR12, c[0x0][0x398] ;  /* 0x00007300ff0c77ac */ /* 0x000e220008000800 */
[----:B-1----:R-:W-:Y:S01]  /*5b820*/  IMAD.WIDE R6, R0, 0x2, R2 ;  /* 0x0000000200067825 */ /* 0x002fe200078e0202 */
[----:B------:R1:W-:Y:S01]  /*5b830*/  @P5 STG.E.U16 desc[UR20][R10.64], R8 ;  /* 0x000000080a005986 */ /* 0x0003e2000c101514 */
[----:B------:R-:W0:Y:S03]  /*5b840*/  LDCU UR7, c[0x0][0x398] ;  /* 0x00007300ff0777ac */ /* 0x000e260008000800 */
[----:B------:R0:W-:Y:S01]  /*5b850*/  @P6 STG.E.U16 desc[UR20][R6.64], R28 ;  /* 0x0000001c06006986 */ /* 0x0001e2000c101514 */
[----:B------:R-:W2:Y:S01]  /*5b860*/  LDCU UR10, c[0x0][0x398] ;  /* 0x00007300ff0a77ac */ /* 0x000ea20008000800 */
[----:B-1----:R-:W-:Y:S01]  /*5b870*/  PRMT R11, R28, 0x7632, R11 ;  /* 0x000076321c0b7816 */ /* 0x002fe2000000000b */
        /* <DEDUP_REMOVED lines=15> */
[C---:B0-----:R-:W-:Y:S01]  /*5b970*/  IMAD.WIDE R6, R10.reuse, 0x2, R4 ;  /* 0x000000020a067825 */ /* 0x041fe200078e0204 */
[----:B------:R-:W-:Y:S01]  /*5b980*/  ISETP.LT.AND P5, PT, R77, UR10, !P5 ;  /* 0x0000000a4d007c0c */ /* 0x000fe2000efa1270 */
[----:B------:R-:W0:Y:S01]  /*5b990*/  LDCU UR8, c[0x0][0x398] ;  /* 0x00007300ff0877ac */ /* 0x000e220008000800 */
[----:B------:R-:W-:Y:S01]  /*5b9a0*/  PRMT R11, R29, 0x7632, R11 ;  /* 0x000076321d0b7816 */ /* 0x000fe2000000000b */
[----:B------:R-:W-:Y:S01]  /*5b9b0*/  VIADD R0, R10, UR28 ;  /* 0x0000001c0a007c36 */ /* 0x000fe20008000000 */
[----:B------:R-:W-:Y:S01]  /*5b9c0*/  F2FP.BF16.F32.PACK_AB R30, R30, R75 ;  /* 0x0000004b1e1e723e */ /* 0x000fe200000010ff */
[----:B------:R-:W0:Y:S01]  /*5b9d0*/  LDCU UR12, c[0x0][0x398] ;  /* 0x00007300ff0c77ac */ /* 0x000e220008000800 */
[----:B------:R-:W3:Y:S01]  /*5b9e0*/  LDL.LU R75, [R1+0x74] ;  /* 0x00007400014b7983 */ /* 0x000ee20000300800 */
[----:B-1----:R-:W-:-:S03]  /*5b9f0*/  IMAD.WIDE R8, R0, 0x2, R2 ;  /* 0x0000000200087825 */ /* 0x002fc600078e0202 */
[----:B------:R1:W-:Y:S01]  /*5ba00*/  @P4 STG.E.U16 desc[UR20][R6.64], R11 ;  /* 0x0000000b06004986 */ /* 0x0003e2000c101514 */
[----:B----4-:R-:W-:Y:S01]  /*5ba10*/  F2FP.BF16.F32.PACK_AB R31, R31, R74 ;  /* 0x0000004a1f1f723e */ /* 0x010fe200000010ff */
[----:B------:R-:W4:Y:S02]  /*5ba20*/  LDCU UR7, c[0x0][0x398] ;  /* 0x00007300ff0777ac */ /* 0x000f240008000800 */
[----:B------:R0:W-:Y:S01]  /*5ba30*/  @P6 STG.E.U16 desc[UR20][R8.64], R30 ;  /* 0x0000001e08006986 */ /* 0x0001e2000c101514 */
[----:B------:R-:W0:Y:S01]  /*5ba40*/  LDCU UR10, c[0x0][0x398] ;  /* 0x00007300ff0a77ac */ /* 0x000e220008000800 */
[----:B-1----:R-:W-:Y:S01]  /*5ba50*/  PRMT R11, R30, 0x7632, R11 ;  /* 0x000076321e0b7816 */ /* 0x002fe2000000000b */
[----:B------:R-:W-:-:S05]  /*5ba60*/  IMAD.WIDE R6, R0, 0x2, R4 ;  /* 0x0000000200067825 */ /* 0x000fca00078e0204 */
[----:B------:R1:W-:Y:S01]  /*5ba70*/  @P5 STG.E.U16 desc[UR20][R6.64], R11 ;  /* 0x0000000b06005986 */ /* 0x0003e2000c101514 */
[----:B--2---:R-:W-:Y:S01]  /*5ba80*/  ISETP.GE.AND P4, PT, R13, UR4, PT ;  /* 0x000000040d007c0c */ /* 0x004fe2000bf86270 */
[----:B------:R-:W-:Y:S02]  /*5ba90*/  VIADD R10, R0, UR28 ;  /* 0x0000001c000a7c36 */ /* 0x000fe40008000000 */
[----:B------:R-:W2:Y:S01]  /*5baa0*/  LDL.LU R13, [R1+0x15b0] ;  /* 0x0015b000010d7983 */ /* 0x000ea20000300800 */
[----:B0-----:R-:W-:Y:S01]  /*5bab0*/  ISETP.LT.AND P6, PT, R78, UR8, !P0 ;  /* 0x000000084e007c0c */ /* 0x001fe2000c7c1270 */
        /* <DEDUP_REMOVED lines=8> */
[----:B----4-:R-:W-:Y:S01]  /*5bb40*/  ISETP.LT.AND P6, PT, R78, UR7, !P4 ;  /* 0x000000074e007c0c */ /* 0x010fe2000e7c1270 */
[C---:B-1----:R-:W-:Y:S01]  /*5bb50*/  IMAD.WIDE R6, R10.reuse, 0x2, R4 ;  /* 0x000000020a067825 */ /* 0x042fe200078e0204 */
[----:B------:R-:W-:Y:S01]  /*5bb60*/  ISETP.LT.AND P4, PT, R77, UR10, !P4 ;  /* 0x0000000a4d007c0c */ /* 0x000fe2000e781270 */
[----:B------:R-:W1:Y:S01]  /*5bb70*/  LDCU UR8, c[0x0][0x398] ;  /* 0x00007300ff0877ac */ /* 0x000e620008000800 */
[----:B------:R-:W-:-:S02]  /*5bb80*/  IADD3 R0, PT, PT, R10, UR28, RZ ;  /* 0x0000001c0a007c10 */ /* 0x000fc4000fffe0ff */
[----:B------:R-:W-:Y:S01]  /*5bb90*/  PRMT R11, R31, 0x7632, R11 ;  /* 0x000076321f0b7816 */ /* 0x000fe2000000000b */
[----:B------:R-:W4:Y:S01]  /*5bba0*/  LDCU UR12, c[0x0][0x398] ;  /* 0x00007300ff0c77ac */ /* 0x000f220008000800 */
[----:B------:R-:W-:Y:S02]  /*5bbb0*/  F2FP.BF16.F32.PACK_AB R32, R32, R76 ;  /* 0x0000004c2020723e */ /* 0x000fe400000010ff */
[----:B------:R-:W4:Y:S01]  /*5bbc0*/  LDL.LU R76, [R1+0x7c] ;  /* 0x00007c00014c7983 */ /* 0x000f220000300800 */
[----:B0-----:R-:W-:Y:S01]  /*5bbd0*/  IMAD.WIDE R8, R0, 0x2, R2 ;  /* 0x0000000200087825 */ /* 0x001fe200078e0202 */
[----:B------:R-:W-:Y:S01]  /*5bbe0*/  F2FP.BF16.F32.PACK_AB R33, R33, R75 ;  /* 0x0000004b2121723e */ /* 0x000fe200000010ff */
[----:B------:R-:W0:Y:S01]  /*5bbf0*/  LDCU UR7, c[0x0][0x398] ;  /* 0x00007300ff0777ac */ /* 0x000e220008000800 */
[----:B------:R1:W-:Y:S01]  /*5bc00*/  @P0 STG.E.U16 desc[UR20][R6.64], R11 ;  /* 0x0000000b06000986 */ /* 0x0003e2000c101514 */
[----:B------:R-:W0:Y:S03]  /*5bc10*/  LDCU UR10, c[0x0][0x398] ;  /* 0x00007300ff0a77ac */ /* 0x000e260008000800 */
[----:B------:R0:W-:Y:S01]  /*5bc20*/  @P6 STG.E.U16 desc[UR20][R8.64], R32 ;  /* 0x0000002008006986 */ /* 0x0001e2000c101514 */
[----:B-1----:R-:W-:Y:S01]  /*5bc30*/  PRMT R11, R32, 0x7632, R11 ;  /* 0x00007632200b7816 */ /* 0x002fe2000000000b */
[----:B------:R-:W-:-:S05]  /*5bc40*/  IMAD.WIDE R6, R0, 0x2, R4 ;  /* 0x0000000200067825 */ /* 0x000fca00078e0204 */
        /* <DEDUP_REMOVED lines=8> */
[----:B0-----:R-:W-:-:S02]  /*5bcd0*/  IMAD.WIDE R8, R10, 0x2, R2 ;  /* 0x000000020a087825 */ /* 0x001fc400078e0202 */
[----:B------:R-:W3:Y:S01]  /*5bce0*/  LDL.LU R15, [R1+0x18d8] ;  /* 0x0018d800010f7983 */ /* 0x000ee20000300800 */
[C---:B----4-:R-:W-:Y:S01]  /*5bcf0*/  ISETP.LT.AND P5, PT, R77.reuse, UR12, !P5 ;  /* 0x0000000c4d007c0c */ /* 0x050fe2000efa1270 */
[----:B------:R-:W3:Y:S04]  /*5bd00*/  LDCU UR6, c[0x0][0x39c] ;  /* 0x00007380ff0677ac */ /* 0x000ee80008000800 */
[----:B------:R0:W-:Y:S01]  /*5bd10*/  @P6 STG.E.U16 desc[UR20][R8.64], R33 ;  /* 0x0000002108006986 */ /* 0x0001e2000c101514 */
[----:B------:R-:W-:Y:S01]  /*5bd20*/  ISETP.LT.AND P6, PT, R78, UR7, !P0 ;  /* 0x000000074e007c0c */ /* 0x000fe2000c7c1270 */
[C---:B-1----:R-:W-:Y:S01]  /*5bd30*/  IMAD.WIDE R6, R10.reuse, 0x2, R4 ;  /* 0x000000020a067825 */ /* 0x042fe200078e0204 */
[----:B------:R-:W-:Y:S01]  /*5bd40*/  ISETP.LT.AND P0, PT, R77, UR10, !P0 ;  /* 0x0000000a4d007c0c */ /* 0x000fe2000c701270 */
[----:B------:R-:W1:Y:S01]  /*5bd50*/  LDCU UR8, c[0x0][0x398] ;  /* 0x00007300ff0877ac */ /* 0x000e620008000800 */
[----:B------:R-:W-:Y:S01]  /*5bd60*/  PRMT R11, R33, 0x7632, R11 ;  /* 0x00007632210b7816 */ /* 0x000fe2000000000b */
[----:B------:R-:W-:Y:S01]  /*5bd70*/  VIADD R0, R10, UR28 ;  /* 0x0000001c0a007c36 */ /* 0x000fe20008000000 */
[----:B------:R-:W-:Y:S01]  /*5bd80*/  F2FP.BF16.F32.PACK_AB R34, R34, R74 ;  /* 0x0000004a2222723e */ /* 0x000fe200000010ff */
[----:B------:R-:W4:Y:S01]  /*5bd90*/  LDCU UR12, c[0x0][0x398] ;  /* 0x00007300ff0c77ac */ /* 0x000f220008000800 */
[----:B------:R-:W4:Y:S01]  /*5bda0*/  LDL.LU R74, [R1+0x84] ;  /* 0x00008400014a7983 */ /* 0x000f220000300800 */
[----:B0-----:R-:W-:-:S03]  /*5bdb0*/  IMAD.WIDE R8, R0, 0x2, R2 ;  /* 0x0000000200087825 */ /* 0x001fc600078e0202 */
[----:B------:R0:W-:Y:S01]  /*5bdc0*/  @P5 STG.E.U16 desc[UR20][R6.64], R11 ;  /* 0x0000000b06005986 */ /* 0x0001e2000c101514 */
[----:B------:R-:W-:Y:S01]  /*5bdd0*/  F2FP.BF16.F32.PACK_AB R35, R35, R76 ;  /* 0x0000004c2323723e */ /* 0x000fe200000010ff */
[----:B------:R-:W1:Y:S02]  /*5bde0*/  LDCU UR7, c[0x0][0x398] ;  /* 0x00007300ff0777ac */ /* 0x000e640008000800 */
[----:B------:R1:W-:Y:S01]  /*5bdf0*/  @P6 STG.E.U16 desc[UR20][R8.64], R34 ;  /* 0x0000002208006986 */ /* 0x0003e2000c101514 */
[----:B------:R-:W1:Y:S01]  /*5be00*/  LDCU UR10, c[0x0][0x398] ;  /* 0x00007300ff0a77ac */ /* 0x000e620008000800 */
[----:B0-----:R-:W-:Y:S01]  /*5be10*/  PRMT R11, R34, 0x7632, R11 ;  /* 0x00007632220b7816 */ /* 0x001fe2000000000b */
[----:B------:R-:W-:-:S05]  /*5be20*/  IMAD.WIDE R6, R0, 0x2, R4 ;  /* 0x0000000200067825 */ /* 0x000fca00078e0204 */
[----:B------:R0:W-:Y:S01]  /*5be30*/  @P0 STG.E.U16 desc[UR20][R6.64], R11 ;  /* 0x0000000b06000986 */ /* 0x0001e2000c101514 */
[----:B--2---:R-:W-:Y:S01]  /*5be40*/  ISETP.GE.AND P5, PT, R13, UR4, PT ;  /* 0x000000040d007c0c */ /* 0x004fe2000bfa6270 */
[----:B------:R-:W-:Y:S02]  /*5be50*/  VIADD R10, R0, UR28 ;  /* 0x0000001c000a7c36 */ /* 0x000fe40008000000 */
[----:B------:R-:W2:Y:S01]  /*5be60*/  LDL.LU R13, [R1+0x18e8] ;  /* 0x0018e800010d7983 */ /* 0x000ea20000300800 */
[----:B-1----:R-:W-:Y:S01]  /*5be70*/  ISETP.LT.AND P6, PT, R78, UR8, !P4 ;  /* 0x000000084e007c0c */ /* 0x002fe2000e7c1270 */
[----:B------:R-:W2:Y:S02]  /*5be80*/  LDCU UR4, c[0x0][0x39c] ;  /* 0x00007380ff0477ac */ /* 0x000ea40008000800 */
[----:B------:R-:W2:Y:S01]  /*5be90*/  LDL.LU R76, [R1+0x88] ;  /* 0x00008800014c7983 */ /* 0x000ea20000300800 */
[----:B---3--:R-:W-:Y:S01]  /*5bea0*/  ISETP.GE.AND P0, PT, R15, UR6, PT ;  /* 0x000000060f007c0c */ /* 0x008fe2000bf06270 */
[----:B------:R-:W-:-:S02]  /*5beb0*/  IMAD.WIDE R8, R10, 0x2, R2 ;  /* 0x000000020a087825 */ /* 0x000fc400078e0202 */
[----:B------:R-:W3:Y:S01]  /*5bec0*/  LDL.LU R15, [R1+0x18ec] ;  /* 0x0018ec00010f7983 */ /* 0x000ee20000300800 */
[C---:B----4-:R-:W-:Y:S01]  /*5bed0*/  ISETP.LT.AND P4, PT, R77.reuse, UR12, !P4 ;  /* 0x0000000c4d007c0c */ /* 0x050fe2000e781270 */
        /* <DEDUP_REMOVED lines=9> */
[----:B------:R-:W4:Y:S01]  /*5bf70*/  LDCU UR12, c[0x0][0x398] ;  /* 0x00007300ff0c77ac */ /* 0x000f220008000800 */
[----:B------:R-:W4:Y:S01]  /*5bf80*/  LDL.LU R75, [R1+0x8c] ;  /* 0x00008c00014b7983 */ /* 0x000f220000300800 */
[----:B-1----:R-:W-:-:S03]  /*5bf90*/  IMAD.WIDE R8, R0, 0x2, R2 ;  /* 0x0000000200087825 */ /* 0x002fc600078e0202 */
[----:B------:R1:W-:Y:S01]  /*5bfa0*/  @P4 STG.E.U16 desc[UR20][R6.64], R11 ;  /* 0x0000000b06004986 */ /* 0x0003e2000c101514 */
[----:B------:R-:W-:Y:S01]  /*5bfb0*/  F2FP.BF16.F32.PACK_AB R37, R37, R74 ;  /* 0x0000004a2525723e */ /* 0x000fe200000010ff */
[----:B------:R-:W0:Y:S02]  /*5bfc0*/  LDCU UR7, c[0x0][0x398] ;  /* 0x00007300ff0777ac */ /* 0x000e240008000800 */
[----:B------:R0:W-:Y:S01]  /*5bfd0*/  @P6 STG.E.U16 desc[UR20][R8.64], R36 ;  /* 0x0000002408006986 */ /* 0x0001e2000c101514 */
[----:B------:R-:W0:Y:S01]  /*5bfe0*/  LDCU UR10, c[0x0][0x398] ;  /* 0x00007300ff0a77ac */ /* 0x000e220008000800 */
[----:B-1----:R-:W-:Y:S01]  /*5bff0*/  PRMT R11, R36, 0x7632, R11 ;  /* 0x00007632240b7816 */ /* 0x002fe2000000000b */
[----:B------:R-:W-:-:S05]  /*5c000*/  IMAD.WIDE R6, R0, 0x2, R4 ;  /* 0x0000000200067825 */ /* 0x000fca00078e0204 */
[----:B------:R1:W-:Y:S01]  /*5c010*/  @P5 STG.E.U16 desc[UR20][R6.64], R11 ;  /* 0x0000000b06005986 */ /* 0x0003e2000c101514 */
[----:B--2---:R-:W-:Y:S02]  /*5c020*/  ISETP.GE.AND P4, PT, R13, UR4, PT ;  /* 0x000000040d007c0c */ /* 0x004fe4000bf86270 */
[----:B------:R-:W-:Y:S01]  /*5c030*/  F2FP.BF16.F32.PACK_AB R38, R38, R76 ;  /* 0x0000004c2626723e */ /* 0x000fe200000010ff */
[----:B------:R-:W2:Y:S01]  /*5c040*/  LDL.LU R13, [R1+0x15bc] ;  /* 0x0015bc00010d7983 */ /* 0x000ea20000300800 */
[----:B0-----:R-:W-:Y:S01]  /*5c050*/  ISETP.LT.AND P6, PT, R78, UR8, !P0 ;  /* 0x000000084e007c0c */ /* 0x001fe2000c7c1270 */
[----:B------:R-:W-:Y:S01]  /*5c060*/  VIADD R10, R0, UR28 ;  /* 0x0000001c000a7c36 */ /* 0x000fe20008000000 */
[----:B------:R-:W2:Y:S01]  /*5c070*/  LDCU UR4, c[0x0][0x39c] ;  /* 0x00007380ff0477ac */ /* 0x000ea20008000800 */
[----:B------:R-:W2:Y:S01]  /*5c080*/  LDL.LU R74, [R1+0x90] ;  /* 0x00009000014a7983 */ /* 0x000ea20000300800 */
[----:B---3--:R-:W-:Y:S01]  /*5c090*/  ISETP.GE.AND P5, PT, R15, UR6, PT ;  /* 0x000000060f007c0c */ /* 0x008fe2000bfa6270 */
[----:B------:R-:W-:-:S02]  /*5c0a0*/  IMAD.WIDE R8, R10, 0x2, R2 ;  /* 0x000000020a087825 */ /* 0x000fc400078e0202 */
[----:B------:R-:W3:Y:S01]  /*5c0b0*/  LDL.LU R15, [R1+0x15a8] ;  /* 0x0015a800010f7983 */ /* 0x000ee20000300800 */
[----:B----4-:R-:W-:Y:S01]  /*5c0c0*/  ISETP.LT.AND P0, PT, R77, UR12, !P0 ;  /* 0x0000000c4d007c0c */ /* 0x010fe2000c701270 */
[----:B------:R-:W3:Y:S02]  /*5c0d0*/  LDCU UR6, c[0x0][0x39c] ;  /* 0x00007380ff0677ac */ /* 0x000ee40008000800 */
[----:B------:R-:W4:Y:S01]  /*5c0e0*/  LDL.LU R76, [R1+0x94] ;  /* 0x00009400014c7983 */ /* 0x000f220000300800 */
[----:B------:R-:W0:Y:S03]  /*5c0f0*/  LDCU UR8, c[0x0][0x398] ;  /* 0x00007300ff0877ac */ /* 0x000e260008000800 */
[----:B------:R-:W4:Y:S01]  /*5c100*/  LDL.LU R17, [R1+0x15a4] ;  /* 0x0015a40001117983 */ /* 0x000f220000300800 */
[----:B-1----:R-:W-:Y:S01]  /*5c110*/  PRMT R11, R37, 0x7632, R11 ;  /* 0x00007632250b7816 */ /* 0x002fe2000000000b */
[----:B------:R-:W1:Y:S02]  /*5c120*/  LDCU UR12, c[0x0][0x398] ;  /* 0x00007300ff0c77ac */ /* 0x000e640008000800 */
[----:B------:R0:W-:Y:S01]  /*5c130*/  @P6 STG.E.U16 desc[UR20][R8.64], R37 ;  /* 0x0000002508006986 */ /* 0x0001e2000c101514 */
[----:B------:R-:W-:Y:S01]  /*5c140*/  ISETP.LT.AND P6, PT, R78, UR7, !P4 ;  /* 0x000000074e007c0c */ /* 0x000fe2000e7c1270 */
[C---:B------:R-:W-:Y:S01]  /*5c150*/  IMAD.WIDE R6, R10.reuse, 0x2, R4 ;  /* 0x000000020a067825 */ /* 0x040fe200078e0204 */
[----:B------:R-:W-:Y:S01]  /*5c160*/  ISETP.LT.AND P4, PT, R77, UR10, !P4 ;  /* 0x0000000a4d007c0c */ /* 0x000fe2000e781270 */
[----:B------:R-:W1:Y:S02]  /*5c170*/  LDCU UR7, c[0x0][0x398] ;  /* 0x00007300ff0777ac */ /* 0x000e640008000800 */
[----:B------:R-:W-:Y:S01]  /*5c180*/  VIADD R0, R10, UR28 ;  /* 0x0000001c0a007c36 */ /* 0x000fe20008000000 */
[----:B------:R1:W-:Y:S01]  /*5c190*/  @P0 STG.E.U16 desc[UR20][R6.64], R11 ;  /* 0x0000000b06000986 */ /* 0x0003e2000c101514 */
[----:B------:R-:W-:Y:S01]  /*5c1a0*/  F2FP.BF16.F32.PACK_AB R39, R39, R75 ;  /* 0x0000004b2727723e */ /* 0x000fe200000010ff */
[----:B------:R-:W2:Y:S02]  /*5c1b0*/  LDCU UR10, c[0x0][0x398] ;  /* 0x00007300ff0a77ac */ /* 0x000ea40008000800 */
[----:B------:R-:W4:Y:S01]  /*5c1c0*/  LDL.LU R75, [R1+0x98] ;  /* 0x00009800014b7983 */ /* 0x000f220000300800 */
[----:B0-----:R-:W-:Y:S01]  /*5c1d0*/  IMAD.WIDE R8, R0, 0x2, R2 ;  /* 0x0000000200087825 */ /* 0x001fe200078e0202 */
[----:B-1----:R-:W-:-:S03]  /*5c1e0*/  PRMT R11, R38, 0x7632, R11 ;  /* 0x00007632260b7816 */ /* 0x002fc6000000000b */
[----:B------:R-:W-:Y:S01]  /*5c1f0*/  IMAD.WIDE R6, R0, 0x2, R4 ;  /* 0x0000000200067825 */ /* 0x000fe200078e0204 */
[----:B------:R0:W-:Y:S04]  /*5c200*/  @P6 STG.E.U16 desc[UR20][R8.64], R38 ;  /* 0x0000002608006986 */ /* 0x0001e8000c101514 */
[----:B------:R1:W-:Y:S01]  /*5c210*/  @P4 STG.E.U16 desc[UR20][R6.64], R11 ;  /* 0x0000000b06004986 */ /* 0x0003e2000c101514 */
[----:B------:R-:W-:Y:S01]  /*5c220*/  ISETP.LT.AND P6, PT, R78, UR8, !P5 ;  /* 0x000000084e007c0c */ /* 0x000fe2000efc1270 */
[----:B------:R-:W-:Y:S01]  /*5c230*/  VIADD R10, R0, UR28 ;  /* 0x0000001c000a7c36 */ /* 0x000fe20008000000 */
[----:B------:R-:W-:Y:S01]  /*5c240*/  ISETP.LT.AND P5, PT, R77, UR12, !P5 ;  /* 0x0000000c4d007c0c */ /* 0x000fe2000efa1270 */
[----:B------:R-:W2:Y:S01]  /*5c250*/  LDCU UR8, c[0x0][0x398] ;  /* 0x00007300ff0877ac */ /* 0x000ea20008000800 */
[----:B------:R-:W-:Y:S01]  /*5c260*/  PRMT R0, R39, 0x7632, R0 ;  /* 0x0000763227007816 */ /* 0x000fe20000000000 */
[C---:B0-----:R-:W-:Y:S01]  /*5c270*/  IMAD.WIDE R8, R10.reuse, 0x2, R2 ;  /* 0x000000020a087825 */ /* 0x041fe200078e0202 */
[----:B------:R-:W0:Y:S03]  /*5c280*/  LDCU UR12, c[0x0][0x398] ;  /* 0x00007300ff0c77ac */ /* 0x000e260008000800 */
[----:B-1----:R-:W-:-:S04]  /*5c290*/  IMAD.WIDE R6, R10, 0x2, R4 ;  /* 0x000000020a067825 */ /* 0x002fc800078e0204 */
[----:B------:R1:W-:Y:S04]  /*5c2a0*/  @P6 STG.E.U16 desc[UR20][R8.64], R39 ;  /* 0x0000002708006986 */ /* 0x0003e8000c101514 */
[----:B------:R0:W-:Y:S01]  /*5c2b0*/  @P5 STG.E.U16 desc[UR20][R6.64], R0 ;  /* 0x0000000006005986 */ /* 0x0001e2000c101514 */
[----:B--2---:R-:W-:Y:S01]  /*5c2c0*/  ISETP.GE.AND P0, PT, R13, UR4, PT ;  /* 0x000000040d007c0c */ /* 0x004fe2000bf06270 */
[----:B------:R-:W4:Y:S01]  /*5c2d0*/  LDCU UR4, c[0x0][0x39c] ;  /* 0x00007380ff0477ac */ /* 0x000f220008000800 */
[----:B------:R-:W-:Y:S02]  /*5c2e0*/  F2FP.BF16.F32.PACK_AB R40, R40, R74 ;  /* 0x0000004a2828723e */ /* 0x000fe400000010ff */
[----:B---3--:R-:W-:Y:S01]  /*5c2f0*/  ISETP.GE.AND P4, PT, R15, UR6, PT ;  /* 0x000000060f007c0c */ /* 0x008fe2000bf86270 */
[----:B------:R-:W2:Y:S01]  /*5c300*/  LDCU UR6, c[0x0][0x39c] ;  /* 0x00007380ff0677ac */ /* 0x000ea20008000800 */
[----:B------:R-:W2:Y:S04]  /*5c310*/  LDL.LU R15, [R1+0x15a0] ;  /* 0x0015a000010f7983 */ /* 0x000ea80000300800 */
[----:B------:R-:W3:Y:S01]  /*5c320*/  LDL.LU R74, [R1+0x9c] ;  /* 0x00009c00014a7983 */ /* 0x000ee20000300800 */
[----:B----4-:R-:W-:Y:S01]  /*5c330*/  ISETP.GE.AND P5, PT, R17, UR4, PT ;  /* 0x0000000411007c0c */ /* 0x010fe2000bfa6270 */
[----:B------:R-:W-:-:S02]  /*5c340*/  VIADD R13, R10, UR28 ;  /* 0x0000001c0a0d7c36 */ /* 0x000fc40008000000 */
[----:B------:R-:W4:Y:S01]  /*5c350*/  LDL.LU R17, [R1+0x18f0] ;  /* 0x0018f00001117983 */ /* 0x000f220000300800 */
[----:B------:R-:W-:Y:S01]  /*5c360*/  ISETP.LT.AND P6, PT, R78, UR7, !P0 ;  /* 0x000000074e007c0c */ /* 0x000fe2000c7c1270 */
[----:B------:R-:W4:Y:S01]  /*5c370*/  LDCU UR4, c[0x0][0x39c] ;  /* 0x00007380ff0477ac */ /* 0x000f220008000800 */
[----:B------:R-:W-:Y:S01]  /*5c380*/  ISETP.LT.AND P0, PT, R77, UR10, !P0 ;  /* 0x0000000a4d007c0c */ /* 0x000fe2000c701270 */
[C---:B-1----:R-:W-:Y:S01]  /*5c390*/  IMAD.WIDE R8, R13.reuse, 0x2, R2 ;  /* 0x000000020d087825 */ /* 0x042fe200078e0202 */
[----:B------:R-:W-:Y:S01]  /*5c3a0*/  PRMT R10, R40, 0x7632, R10 ;  /* 0x00007632280a7816 */ /* 0x000fe2000000000a */
[----:B------:R-:W1:Y:S02]  /*5c3b0*/  LDCU UR7, c[0x0][0x398] ;  /* 0x00007300ff0777ac */ /* 0x000e640008000800 */
[----:B0-----:R-:W-:Y:S01]  /*5c3c0*/  IMAD.WIDE R6, R13, 0x2, R4 ;  /* 0x000000020d067825 */ /* 0x001fe200078e0204 */
[----:B------:R-:W-:Y:S01]  /*5c3d0*/  F2FP.BF16.F32.PACK_AB R41, R41, R76 ;  /* 0x0000004c2929723e */ /* 0x000fe200000010ff */
[----:B------:R-:W0:Y:S01]  /*5c3e0*/  LDCU UR10, c[0x0][0x398] ;  /* 0x00007300ff0a77ac */ /* 0x000e220008000800 */
[----:B------:R-:W3:Y:S04]  /*5c3f0*/  LDL.LU R76, [R1+0xa0] ;  /* 0x0000a000014c7983 */ /* 0x000ee80000300800 */
[----:B------:R1:W-:Y:S04]  /*5c400*/  @P6 STG.E.U16 desc[UR20][R8.64], R40 ;  /* 0x0000002808006986 */ /* 0x0003e8000c101514 */
[----:B------:R0:W-:Y:S01]  /*5c410*/  @P0 STG.E.U16 desc[UR20][R6.64], R10 ;  /* 0x0000000a06000986 */ /* 0x0001e2000c101514 */
[----:B------:R-:W-:Y:S01]  /*5c420*/  ISETP.LT.AND P6, PT, R78, UR8, !P4 ;  /* 0x000000084e007c0c */ /* 0x000fe2000e7c1270 */
[----:B------:R-:W-:Y:S01]  /*5c430*/  VIADD R11, R13, UR28 ;  /* 0x0000001c0d0b7c36 */ /* 0x000fe20008000000 */
[----:B------:R-:W-:Y:S01]  /*5c440*/  ISETP.LT.AND P4, PT, R77, UR12, !P4 ;  /* 0x0000000c4d007c0c */ /* 0x000fe2000e781270 */
[----:B------:R-:W2:Y:S01]  /*5c450*/  LDCU UR8, c[0x0][0x398] ;  /* 0x00007300ff0877ac */ /* 0x000ea20008000800 */
[----:B------:R-:W-:Y:S01]  /*5c460*/  PRMT R0, R41, 0x7632, R0 ;  /* 0x0000763229007816 */ /* 0x000fe20000000000 */
[C---:B-1----:R-:W-:Y:S01]  /*5c470*/  IMAD.WIDE R8, R11.reuse, 0x2, R2 ;  /* 0x000000020b087825 */ /* 0x042fe200078e0202 */
[----:B------:R-:W-:Y:S01]  /*5c480*/  F2FP.BF16.F32.PACK_AB R42, R42, R75 ;  /* 0x0000004b2a2a723e */ /* 0x000fe200000010ff */
[----:B------:R-:W1:Y:S02]  /*5c490*/  LDCU UR12, c[0x0][0x398] ;  /* 0x00007300ff0c77ac */ /* 0x000e640008000800 */
[----:B0-----:R-:W-:-:S04]  /*5c4a0*/  IMAD.WIDE R6, R11, 0x2, R4 ;  /* 0x000000020b067825 */ /* 0x001fc800078e0204 */
[----:B------:R0:W-:Y:S04]  /*5c4b0*/  @P6 STG.E.U16 desc[UR20][R8.64], R41 ;  /* 0x0000002908006986 */ /* 0x0001e8000c101514 */
[----:B------:R0:W-:Y:S01]  /*5c4c0*/  @P4 STG.E.U16 desc[UR20][R6.64], R0 ;  /* 0x0000000006004986 */ /* 0x0001e2000c101514 */
[----:B--2---:R-:W-:Y:S01]  /*5c4d0*/  ISETP.GE.AND P0, PT, R15, UR6, PT ;  /* 0x000000060f007c0c */ /* 0x004fe2000bf06270 */
[----:B------:R-:W2:Y:S02]  /*5c4e0*/  LDCU UR6, c[0x0][0x39c] ;  /* 0x00007380ff0677ac */ /* 0x000ea40008000800 */
[----:B------:R-:W2:Y:S04]  /*5c4f0*/  LDL.LU R15, [R1+0x18f4] ;  /* 0x0018f400010f7983 */ /* 0x000ea80000300800 */
[----:B------:R-:W2:Y:S01]  /*5c500*/  LDL.LU R75, [R1+0xa4] ;  /* 0x0000a400014b7983 */ /* 0x000ea20000300800 */
[----:B----4-:R-:W-:Y:S01]  /*5c510*/  ISETP.GE.AND P4, PT, R17, UR4, PT ;  /* 0x0000000411007c0c */ /* 0x010fe2000bf86270 */
[----:B------:R-:W-:-:S02]  /*5c520*/  VIADD R13, R11, UR28 ;  /* 0x0000001c0b0d7c36 */ /* 0x000fc40008000000 */
[----:B------:R-:W4:Y:S01]  /*5c530*/  LDL.LU R17, [R1+0x18e4] ;  /* 0x0018e40001117983 */ /* 0x000f220000300800 */
[----:B------:R-:W-:Y:S01]  /*5c540*/  ISETP.LT.AND P6, PT, R78, UR7, !P5 ;  /* 0x000000074e007c0c */ /* 0x000fe2000efc1270 */
[----:B------:R-:W4:Y:S01]  /*5c550*/  LDCU UR4, c[0x0][0x39c] ;  /* 0x00007380ff0477ac */ /* 0x000f220008000800 */
[----:B------:R-:W-:Y:S01]  /*5c560*/  ISETP.LT.AND P5, PT, R77, UR10, !P5 ;  /* 0x0000000a4d007c0c */ /* 0x000fe2000efa1270 */
[C---:B0-----:R-:W-:Y:S01]  /*5c570*/  IMAD.WIDE R8, R13.reuse, 0x2, R2 ;  /* 0x000000020d087825 */ /* 0x041fe200078e0202 */
[----:B------:R-:W-:Y:S01]  /*5c580*/  PRMT R10, R42, 0x7632, R10 ;  /* 0x000076322a0a7816 */ /* 0x000fe2000000000a */
[----:B------:R-:W0:Y:S02]  /*5c590*/  LDCU UR7, c[0x0][0x398] ;  /* 0x00007300ff0777ac */ /* 0x000e240008000800 */
[----:B------:R-:W-:Y:S01]  /*5c5a0*/  IMAD.WIDE R6, R13, 0x2, R4 ;  /* 0x000000020d067825 */ /* 0x000fe200078e0204 */
[----:B---3--:R-:W-:Y:S01]  /*5c5b0*/  F2FP.BF16.F32.PACK_AB R43, R43, R74 ;  /* 0x0000004a2b2b723e */ /* 0x008fe200000010ff */
[----:B------:R-:W3:Y:S01]  /*5c5c0*/  LDCU UR10, c[0x0][0x398] ;  /* 0x00007300ff0a77ac */ /* 0x000ee20008000800 */
[----:B------:R-:W3:Y:S04]  /*5c5d0*/  LDL.LU R74, [R1+0xa8] ;  /* 0x0000a800014a7983 */ /* 0x000ee80000300800 */
[----:B------:R0:W-:Y:S04]  /*5c5e0*/  @P6 STG.E.U16 desc[UR20][R8.64], R42 ;  /* 0x0000002a08006986 */ /* 0x0001e8000c101514 */
[----:B------:R0:W-:Y:S01]  /*5c5f0*/  @P5 STG.E.U16 desc[UR20][R6.64], R10 ;  /* 0x0000000a06005986 */ /* 0x0001e2000c101514 */
[----:B------:R-:W-:Y:S01]  /*5c600*/  ISETP.LT.AND P6, PT, R78, UR8, !P0 ;  /* 0x000000084e007c0c */ /* 0x000fe2000c7c1270 */
[----:B------:R-:W-:Y:S01]  /*5c610*/  VIADD R11, R13, UR28 ;  /* 0x0000001c0d0b7c36 */ /* 0x000fe20008000000 */
[----:B-1----:R-:W-:Y:S01]  /*5c620*/  ISETP.LT.AND P0, PT, R77, UR12, !P0 ;  /* 0x0000000c4d007c0c */ /* 0x002fe2000c701270 */
[----:B------:R-:W1:Y:S01]  /*5c630*/  LDCU UR8, c[0x0][0x398] ;  /* 0x00007300ff0877ac */ /* 0x000e620008000800 */
[----:B------:R-:W-:Y:S01]  /*5c640*/  PRMT R0, R43, 0x7632, R0 ;  /* 0x000076322b007816 */ /* 0x000fe20000000000 */
[C---:B0-----:R-:W-:Y:S01]  /*5c650*/  IMAD.WIDE R8, R11.reuse, 0x2, R2 ;  /* 0x000000020b087825 */ /* 0x041fe200078e0202 */
[----:B------:R-:W-:Y:S01]  /*5c660*/  F2FP.BF16.F32.PACK_AB R44, R44, R76 ;  /* 0x0000004c2c2c723e */ /* 0x000fe200000010ff */
[----:B------:R-:W0:Y:S02]  /*5c670*/  LDCU UR12, c[0x0][0x398] ;  /* 0x00007300ff0c77ac */ /* 0x000e240008000800 */
[----:B------:R-:W-:-:S04]  /*5c680*/  IMAD.WIDE R6, R11, 0x2, R4 ;  /* 0x000000020b067825 */ /* 0x000fc800078e0204 */
[----:B------:R0:W-:Y:S04]  /*5c690*/  @P6 STG.E.U16 desc[UR20][R8.64], R43 ;  /* 0x0000002b08006986 */ /* 0x0001e8000c101514 */
[----:B------:R0:W-:Y:S01]  /*5c6a0*/  @P0 STG.E.U16 desc[UR20][R6.64], R0 ;  /* 0x0000000006000986 */ /* 0x0001e2000c101514 */
[----:B--2---:R-:W-:Y:S02]  /*5c6b0*/  ISETP.GE.AND P5, PT, R15, UR6, PT ;  /* 0x000000060f007c0c */ /* 0x004fe4000bfa6270 */
[----:B------:R-:W-:Y:S01]  /*5c6c0*/  F2FP.BF16.F32.PACK_AB R45, R45, R75 ;  /* 0x0000004b2d2d723e */ /* 0x000fe200000010ff */
[----:B------:R-:W2:Y:S01]  /*5c6d0*/  LDL.LU R15, [R1+0x18dc] ;  /* 0x0018dc00010f7983 */ /* 0x000ea20000300800 */
[----:B------:R-:W-:Y:S01]  /*5c6e0*/  ISETP.LT.AND P6, PT, R78, UR7, !P4 ;  /* 0x000000074e007c0c */ /* 0x000fe2000e7c1270 */
[----:B------:R-:W-:Y:S01]  /*5c6f0*/  VIADD R13, R11, UR28 ;  /* 0x0000001c0b0d7c36 */ /* 0x000fe20008000000 */
[----:B----4-:R-:W-:Y:S01]  /*5c700*/  ISETP.GE.AND P0, PT, R17, UR4, PT ;  /* 0x0000000411007c0c */ /* 0x010fe2000bf06270 */
[----:B------:R-:W4:Y:S01]  /*5c710*/  LDL.LU R76, [R1+0xac] ;  /* 0x0000ac00014c7983 */ /* 0x000f220000300800 */
[----:B------:R-:W1:Y:S03]  /*5c720*/  LDCU UR7, c[0x0][0x398] ;  /* 0x00007300ff0777ac */ /* 0x000e660008000800 */
[----:B------:R-:W4:Y:S01]  /*5c730*/  LDL.LU R18, [R1+0x159c] ;  /* 0x00159c0001127983 */ /* 0x000f220000300800 */
[----:B0-----:R-:W-:Y:S01]  /*5c740*/  IMAD.WIDE R8, R13, 0x2, R2 ;  /* 0x000000020d087825 */ /* 0x001fe200078e0202 */
[----:B------:R-:W2:Y:S02]  /*5c750*/  LDCU UR6, c[0x0][0x39c] ;  /* 0x00007380ff0677ac */ /* 0x000ea40008000800 */
[----:B------:R-:W4:Y:S01]  /*5c760*/  LDL.LU R75, [R1+0xb0] ;  /* 0x0000b000014b7983 */ /* 0x000f220000300800 */
[----:B---3--:R-:W-:Y:S01]  /*5c770*/  ISETP.LT.AND P4, PT, R77, UR10, !P4 ;  /* 0x0000000a4d007c0c */ /* 0x008fe2000e781270 */
[----:B------:R-:W0:Y:S02]  /*5c780*/  LDCU UR10, c[0x0][0x398] ;  /* 0x00007300ff0a77ac */ /* 0x000e240008000800 */
[----:B------:R-:W3:Y:S01]  /*5c790*/  LDL.LU R17, [R1+0x1598] ;  /* 0x0015980001117983 */ /* 0x000ee20000300800 */
[C---:B------:R-:W-:Y:S01]  /*5c7a0*/  VIADD R11, R13.reuse, UR28 ;  /* 0x0000001c0d0b7c36 */ /* 0x040fe20008000000 */
[----:B------:R-:W-:Y:S01]  /*5c7b0*/  PRMT R12, R44, 0x7632, R12 ;  /* 0x000076322c0c7816 */ /* 0x000fe2000000000c */
[----:B------:R-:W-:Y:S01]  /*5c7c0*/  IMAD.WIDE R6, R13, 0x2, R4 ;  /* 0x000000020d067825 */ /* 0x000fe200078e0204 */
[----:B------:R0:W-:Y:S01]  /*5c7d0*/  @P6 STG.E.U16 desc[UR20][R8.64], R44 ;  /* 0x0000002c08006986 */ /* 0x0001e2000c101514 */
[----:B-1----:R-:W-:Y:S01]  /*5c7e0*/  ISETP.LT.AND P6, PT, R78, UR8, !P5 ;  /* 0x000000084e007c0c */ /* 0x002fe2000efc1270 */
[----:B------:R-:W1:Y:S01]  /*5c7f0*/  LDCU UR4, c[0x0][0x39c] ;  /* 0x00007380ff0477ac */ /* 0x000e620008000800 */
[----:B------:R-:W-:-:S03]  /*5c800*/  ISETP.LT.AND P5, PT, R77, UR12, !P5 ;  /* 0x0000000c4d007c0c */ /* 0x000fc6000efa1270 */
[----:B------:R1:W-:Y:S01]  /*5c810*/  @P4 STG.E.U16 desc[UR20][R6.64], R12 ;  /* 0x0000000c06004986 */ /* 0x0003e2000c101514 */
[----:B------:R-:W-:Y:S01]  /*5c820*/  F2FP.BF16.F32.PACK_AB R46, R46, R74 ;  /* 0x0000004a2e2e723e */ /* 0x000fe200000010ff */
[----:B------:R-:W-:Y:S01]  /*5c830*/  VIADD R13, R11, UR28 ;  /* 0x0000001c0b0d7c36 */ /* 0x000fe20008000000 */
[----:B------:R-:W-:Y:S01]  /*5c840*/  PRMT R0, R45, 0x7632, R0 ;  /* 0x000076322d007816 */ /* 0x000fe20000000000 */
[----:B------:R-:W3:Y:S01]  /*5c850*/  LDL.LU R74, [R1+0xb4] ;  /* 0x0000b400014a7983 */ /* 0x000ee20000300800 */
[----:B------:R-:W2:Y:S01]  /*5c860*/  LDCU UR8, c[0x0][0x398] ;  /* 0x00007300ff0877ac */ /* 0x000ea20008000800 */
[----:B0-----:R-:W-:Y:S01]  /*5c870*/  IMAD.WIDE R8, R11, 0x2, R2 ;  /* 0x000000020b087825 */ /* 0x001fe200078e0202 */
[----:B------:R-:W0:Y:S04]  /*5c880*/  LDCU UR12, c[0x0][0x398] ;  /* 0x00007300ff0c77ac */ /* 0x000e280008000800 */
[----:B------:R0:W-:Y:S01]  /*5c890*/  @P6 STG.E.U16 desc[UR20][R8.64], R45 ;  /* 0x0000002d08006986 */ /* 0x0001e2000c101514 */
[----:B------:R-:W-:-:S03]  /*5c8a0*/  ISETP.LT.AND P6, PT, R78, UR7, !P0 ;  /* 0x000000074e007c0c */ /* 0x000fc6000c7c1270 */
[----:B-1----:R-:W3:Y:S01]  /*5c8b0*/  LDL.LU R12, [R1+0x1594] ;  /* 0x00159400010c7983 */ /* 0x002ee20000300800 */
[----:B------:R-:W-:Y:S01]  /*5c8c0*/  ISETP.LT.AND P0, PT, R77, UR10, !P0 ;  /* 0x0000000a4d007c0c */ /* 0x000fe2000c701270 */
[----:B------:R-:W-:Y:S01]  /*5c8d0*/  IMAD.WIDE R10, R11, 0x2, R4 ;  /* 0x000000020b0a7825 */ /* 0x000fe200078e0204 */
[----:B------:R-:W1:Y:S03]  /*5c8e0*/  LDCU UR7, c[0x0][0x398] ;  /* 0x00007300ff0777ac */ /* 0x000e660008000800 */
[C---:B------:R-:W-:Y:S01]  /*5c8f0*/  IMAD.WIDE R6, R13.reuse, 0x2, R2 ;  /* 0x000000020d067825 */ /* 0x040fe200078e0202 */
[----:B------:R-:W-:Y:S01]  /*5c900*/  @P5 STG.E.U16 desc[UR20][R10.64], R0 ;  /* 0x000000000a005986 */ /* 0x000fe2000c101514 */
[----:B------:R-:W1:Y:S02]  /*5c910*/  LDCU UR10, c[0x0][0x398] ;  /* 0x00007300ff0a77ac */ /* 0x000e640008000800 */
[----:B0-----:R-:W-:Y:S01]  /*5c920*/  IMAD.WIDE R8, R13, 0x2, R4 ;  /* 0x000000020d087825 */ /* 0x001fe200078e0204 */
[----:B------:R0:W-:Y:S02]  /*5c930*/  @P6 STG.E.U16 desc[UR20][R6.64], R46 ;  /* 0x0000002e06006986 */ /* 0x0001e4000c101514 */
[----:B0-----:R-:W-:-:S05]  /*5c940*/  PRMT R7, R46, 0x7632, R7 ;  /* 0x000076322e077816 */ /* 0x001fca0000000007 */
[----:B------:R0:W-:Y:S01]  /*5c950*/  @P0 STG.E.U16 desc[UR20][R8.64], R7 ;  /* 0x0000000708000986 */ /* 0x0001e2000c101514 */
[----:B--2---:R-:W-:Y:S01]  /*5c960*/  ISETP.GE.AND P4, PT, R15, UR6, PT ;  /* 0x000000060f007c0c */ /* 0x004fe2000bf86270 */
[----:B------:R-:W3:Y:S01]  /*5c970*/  LDCU UR6, c[0x0][0x39c] ;  /* 0x00007380ff0677ac */ /* 0x000ee20008000800 */
[----:B----4-:R-:W-:Y:S02]  /*5c980*/  F2FP.BF16.F32.PACK_AB R47, R47, R76 ;  /* 0x0000004c2f2f723e */ /* 0x010fe400000010ff */
[----:B------:R-:W2:Y:S01]  /*5c990*/  LDL.LU R76, [R1+0xb8] ;  /* 0x0000b800014c7983 */ /* 0x000ea20000300800 */
[----:B---3--:R-:W-:Y:S02]  /*5c9a0*/  ISETP.GE.AND P0, PT, R17, UR6, PT ;  /* 0x0000000611007c0c */ /* 0x008fe4000bf06270 */
[----:B------:R-:W-:Y:S01]  /*5c9b0*/  ISETP.GE.AND P5, PT, R18, UR4, PT ;  /* 0x0000000412007c0c */ /* 0x000fe2000bfa6270 */
[----:B------:R-:W3:Y:S01]  /*5c9c0*/  LDL.LU R17, [R1+0x1580] ;  /* 0x0015800001117983 */ /* 0x000ee20000300800 */
[----:B------:R-:W4:Y:S01]  /*5c9d0*/  LDCU UR4, c[0x0][0x39c] ;  /* 0x00007380ff0477ac */ /* 0x000f220008000800 */
[----:B------:R-:W-:-:S02]  /*5c9e0*/  ISETP.LT.AND P6, PT, R78, UR8, !P4 ;  /* 0x000000084e007c0c */ /* 0x000fc4000e7c1270 */
[----:B------:R-:W-:Y:S01]  /*5c9f0*/  ISETP.LT.AND P4, PT, R77, UR12, !P4 ;  /* 0x0000000c4d007c0c */ /* 0x000fe2000e781270 */
[----:B------:R-:W-:Y:S01]  /*5ca00*/  VIADD R15, R13, UR28 ;  /* 0x0000001c0d0f7c36 */ /* 0x000fe20008000000 */
[----:B------:R-:W-:Y:S01]  /*5ca10*/  PRMT R0, R47, 0x7632, R0 ;  /* 0x000076322f007816 */ /* 0x000fe20000000000 */
[----:B------:R-:W3:Y:S02]  /*5ca20*/  LDCU UR6, c[0x0][0x39c] ;  /* 0x00007380ff0677ac */ /* 0x000ee40008000800 */
[C---:B------:R-:W-:Y:S01]  /*5ca30*/  IMAD.WIDE R10, R15.reuse, 0x2, R2 ;  /* 0x000000020f0a7825 */ /* 0x040fe200078e0202 */
[----:B------:R-:W-:Y:S01]  /*5ca40*/  F2FP.BF16.F32.PACK_AB R48, R48, R75 ;  /* 0x0000004b3030723e */ /* 0x000fe200000010ff */
[----:B------:R-:W2:Y:S01]  /*5ca50*/  LDCU UR8, c[0x0][0x398] ;  /* 0x00007300ff0877ac */ /* 0x000ea20008000800 */
[----:B------:R-:W3:Y:S01]  /*5ca60*/  LDL.LU R75, [R1+0xbc] ;  /* 0x0000bc00014b7983 */ /* 0x000ee20000300800 */
[----:B0-----:R-:W-:Y:S01]  /*5ca70*/  IMAD.WIDE R6, R15, 0x2, R4 ;  /* 0x000000020f067825 */ /* 0x001fe200078e0204 */
[----:B------:R-:W-:Y:S01]  /*5ca80*/  F2FP.BF16.F32.PACK_AB R49, R49, R74 ;  /* 0x0000004a3131723e */ /* 0x000fe200000010ff */
[----:B------:R-:W0:Y:S01]  /*5ca90*/  LDCU UR12, c[0x0][0x398] ;  /* 0x00007300ff0c77ac */ /* 0x000e220008000800 */
[----:B------:R0:W-:Y:S01]  /*5caa0*/  @P6 STG.E.U16 desc[UR20][R10.64], R47 ;  /* 0x0000002f0a006986 */ /* 0x0001e2000c101514 */
[----:B-1----:R-:W-:-:S03]  /*5cab0*/  ISETP.LT.AND P6, PT, R78, UR7, !P5 ;  /* 0x000000074e007c0c */ /* 0x002fc6000efc1270 */
[----:B------:R-:W-:Y:S01]  /*5cac0*/  @P4 STG.E.U16 desc[UR20][R6.64], R0 ;  /* 0x0000000006004986 */ /* 0x000fe2000c101514 */
[----:B----4-:R-:W-:Y:S01]  /*5cad0*/  ISETP.GE.AND P4, PT, R12, UR4, PT ;  /* 0x000000040c007c0c */ /* 0x010fe2000bf86270 */
[----:B------:R-:W-:Y:S01]  /*5cae0*/  VIADD R13, R15, UR28 ;  /* 0x0000001c0f0d7c36 */ /* 0x000fe20008000000 */
[----:B------:R-:W-:Y:S01]  /*5caf0*/  ISETP.LT.AND P5, PT, R77, UR10, !P5 ;  /* 0x0000000a4d007c0c */ /* 0x000fe2000efa1270 */
[----:B------:R-:W4:Y:S01]  /*5cb00*/  LDL.LU R12, [R1+0x18d4] ;  /* 0x0018d400010c7983 */ /* 0x000f220000300800 */
[----:B------:R-:W1:Y:S01]  /*5cb10*/  LDCU UR7, c[0x0][0x398] ;  /* 0x00007300ff0777ac */ /* 0x000e620008000800 */
[C---:B------:R-:W-:Y:S02]  /*5cb20*/  IMAD.WIDE R8, R13.reuse, 0x2, R2 ;  /* 0x000000020d087825 */ /* 0x040fe400078e0202 */
[----:B------:R-:W4:Y:S01]  /*5cb30*/  LDL.LU R74, [R1+0xc0] ;  /* 0x0000c000014a7983 */ /* 0x000f220000300800 */
[----:B------:R-:W1:Y:S01]  /*5cb40*/  LDCU UR10, c[0x0][0x398] ;  /* 0x00007300ff0a77ac */ /* 0x000e620008000800 */
[----:B0-----:R-:W-:-:S02]  /*5cb50*/  IMAD.WIDE R10, R13, 0x2, R4 ;  /* 0x000000020d0a7825 */ /* 0x001fc400078e0204 */
[----:B------:R0:W-:Y:S01]  /*5cb60*/  @P6 STG.E.U16 desc[UR20][R8.64], R48 ;  /* 0x0000003008006986 */ /* 0x0001e2000c101514 */
[----:B------:R-:W4:Y:S03]  /*5cb70*/  LDCU UR4, c[0x0][0x39c] ;  /* 0x00007380ff0477ac */ /* 0x000f260008000800 */
[----:B------:R-:W4:Y:S01]  /*5cb80*/  LDL.LU R18, [R1+0x18c4] ;  /* 0x0018c40001127983 */ /* 0x000f220000300800 */
[----:B0-----:R-:W-:-:S05]  /*5cb90*/  PRMT R9, R48, 0x7632, R9 ;  /* 0x0000763230097816 */ /* 0x001fca0000000009 */
[----:B------:R0:W-:Y:S01]  /*5cba0*/  @P5 STG.E.U16 desc[UR20][R10.64], R9 ;  /* 0x000000090a005986 */ /* 0x0001e2000c101514 */
[----:B--2---:R-:W-:-:S03]  /*5cbb0*/  F2FP.BF16.F32.PACK_AB R50, R50, R76 ;  /* 0x0000004c3232723e */ /* 0x004fc600000010ff */
[----:B------:R-:W2:Y:S01]  /*5cbc0*/  LDL.LU R76, [R1+0xc4] ;  /* 0x0000c400014c7983 */ /* 0x000ea20000300800 */
[----:B---3--:R-:W-:Y:S01]  /*5cbd0*/  ISETP.GE.AND P5, PT, R17, UR6, PT ;  /* 0x0000000611007c0c */ /* 0x008fe2000bfa6270 */
[----:B------:R-:W-:Y:S02]  /*5cbe0*/  VIADD R15, R13, UR28 ;  /* 0x0000001c0d0f7c36 */ /* 0x000fe40008000000 */
[----:B------:R-:W3:Y:S01]  /*5cbf0*/  LDL.LU R17, [R1+0x18c0] ;  /* 0x0018c00001117983 */ /* 0x000ee20000300800 */
[C---:B------:R-:W-:Y:S01]  /*5cc00*/  ISETP.LT.AND P6, PT, R78.reuse, UR8, !P0 ;  /* 0x000000084e007c0c */ /* 0x040fe2000c7c1270 */
[----:B------:R-:W4:Y:S01]  /*5cc10*/  LDCU UR8, c[0x0][0x398] ;  /* 0x00007300ff0877ac */ /* 0x000f220008000800 */
[----:B------:R-:W-:Y:S01]  /*5cc20*/  IMAD.WIDE R6, R15, 0x2, R2 ;  /* 0x000000020f067825 */ /* 0x000fe200078e0202 */
[----:B------:R-:W-:Y:S01]  /*5cc30*/  ISETP.LT.AND P0, PT, R77, UR12, !P0 ;  /* 0x0000000c4d007c0c */ /* 0x000fe2000c701270 */
[----:B------:R-:W4:Y:S02]  /*5cc40*/  LDCU UR12, c[0x0][0x398] ;  /* 0x00007300ff0c77ac */ /* 0x000f240008000800 */
[----:B------:R-:W-:Y:S01]  /*5cc50*/  VIADD R13, R15, UR28 ;  /* 0x0000001c0f0d7c36 */ /* 0x000fe20008000000 */
[----:B------:R-:W-:Y:S01]  /*5cc60*/  PRMT R0, R49, 0x7632, R0 ;  /* 0x0000763231007816 */ /* 0x000fe20000000000 */
[----:B0-----:R-:W-:Y:S01]  /*5cc70*/  IMAD.WIDE R8, R15, 0x2, R4 ;  /* 0x000000020f087825 */ /* 0x001fe200078e0204 */
[----:B------:R-:W-:Y:S01]  /*5cc80*/  F2FP.BF16.F32.PACK_AB R51, R51, R75 ;  /* 0x0000004b3333723e */ /* 0x000fe200000010ff */
[----:B------:R-:W0:Y:S01]  /*5cc90*/  LDCU UR6, c[0x0][0x39c] ;  /* 0x00007380ff0677ac */ /* 0x000e220008000800 */
[----:B------:R-:W3:Y:S04]  /*5cca0*/  LDL.LU R75, [R1+0xc8] ;  /* 0x0000c800014b7983 */ /* 0x000ee80000300800 */
[----:B------:R4:W-:Y:S01]  /*5ccb0*/  @P6 STG.E.U16 desc[UR20][R6.64], R49 ;  /* 0x0000003106006986 */ /* 0x0009e2000c101514 */
[----:B-1----:R-:W-:Y:S01]  /*5ccc0*/  ISETP.LT.AND P6, PT, R78, UR7, !P4 ;  /* 0x000000074e007c0c */ /* 0x002fe2000e7c1270 */
[----:B------:R-:W-:Y:S01]  /*5ccd0*/  IMAD.WIDE R10, R13, 0x2, R2 ;  /* 0x000000020d0a7825 */ /* 0x000fe200078e0202 */
[----:B------:R-:W-:Y:S01]  /*5cce0*/  ISETP.LT.AND P4, PT, R77, UR10, !P4 ;  /* 0x0000000a4d007c0c */ /* 0x000fe2000e781270 */
[----:B------:R1:W-:Y:S01]  /*5ccf0*/  @P0 STG.E.U16 desc[UR20][R8.64], R0 ;  /* 0x0000000008000986 */ /* 0x0003e2000c101514 */
[----:B------:R-:W0:Y:S01]  /*5cd00*/  LDCU UR7, c[0x0][0x398] ;  /* 0x00007300ff0777ac */ /* 0x000e220008000800 */
[----:B----4-:R-:W-:-:S02]  /*5cd10*/  ISETP.GE.AND P0, PT, R12, UR4, PT ;  /* 0x000000040c007c0c */ /* 0x010fc4000bf06270 */
[----:B------:R-:W4:Y:S01]  /*5cd20*/  LDL.LU R12, [R1+0x18b0] ;  /* 0x0018b000010c7983 */ /* 0x000f220000300800 */
[----:B------:R-:W3:Y:S01]  /*5cd30*/  LDCU UR4, c[0x0][0x39c] ;  /* 0x00007380ff0477ac */ /* 0x000ee20008000800 */
[C---:B------:R-:W-:Y:S02]  /*5cd40*/  VIADD R15, R13.reuse, UR28 ;  /* 0x0000001c0d0f7c36 */ /* 0x040fe40008000000 */
[----:B------:R-:W-:Y:S01]  /*5cd50*/  IMAD.WIDE R6, R13, 0x2, R4 ;  /* 0x000000020d067825 */ /* 0x000fe200078e0204 */
[----:B------:R-:W-:Y:S01]  /*5cd60*/  F2FP.BF16.F32.PACK_AB R52, R52, R74 ;  /* 0x0000004a3434723e */ /* 0x000fe200000010ff */
[----:B------:R0:W-:Y:S01]  /*5cd70*/  @P6 STG.E.U16 desc[UR20][R10.64], R50 ;  /* 0x000000320a006986 */ /* 0x0001e2000c101514 */
[----:B------:R-:W-:Y:S01]  /*5cd80*/  ISETP.LT.AND P6, PT, R78, UR8, !P5 ;  /* 0x000000084e007c0c */ /* 0x000fe2000efc1270 */
[----:B-1----:R-:W-:Y:S01]  /*5cd90*/  IMAD.WIDE R8, R15, 0x2, R2 ;  /* 0x000000020f087825 */ /* 0x002fe200078e0202 */
[----:B------:R-:W-:Y:S01]  /*5cda0*/  ISETP.LT.AND P5, PT, R77, UR12, !P5 ;  /* 0x0000000c4d007c0c */ /* 0x000fe2000efa1270 */
[----:B------:R-:W4:Y:S01]  /*5cdb0*/  LDL.LU R74, [R1+0xcc] ;  /* 0x0000cc00014a7983 */ /* 0x000f220000300800 */
[----:B------:R-:W-:Y:S01]  /*5cdc0*/  PRMT R0, R51, 0x7632, R0 ;  /* 0x0000763233007816 */ /* 0x000fe20000000000 */
[----:B------:R-:W1:Y:S01]  /*5cdd0*/  LDCU UR10, c[0x0][0x398] ;  /* 0x00007300ff0a77ac */ /* 0x000e620008000800 */
[----:B------:R-:W1:Y:S01]  /*5cde0*/  LDCU UR8, c[0x0][0x398] ;  /* 0x00007300ff0877ac */ /* 0x000e620008000800 */
[----:B0-----:R-:W-:Y:S01]  /*5cdf0*/  PRMT R11, R50, 0x7632, R11 ;  /* 0x00007632320b7816 */ /* 0x001fe2000000000b */
[----:B------:R-:W0:Y:S04]  /*5ce00*/  LDCU UR12, c[0x0][0x398] ;  /* 0x00007300ff0c77ac */ /* 0x000e280008000800 */
[----:B------:R1:W-:Y:S04]  /*5ce10*/  @P4 STG.E.U16 desc[UR20][R6.64], R11 ;  /* 0x0000000b06004986 */ /* 0x0003e8000c101514 */
[----:B------:R-:W-:Y:S01]  /*5ce20*/  @P6 STG.E.U16 desc[UR20][R8.64], R51 ;  /* 0x0000003308006986 */ /* 0x000fe2000c101514 */
[----:B-1----:R-:W-:Y:S01]  /*5ce30*/  IMAD.WIDE R10, R15, 0x2, R4 ;  /* 0x000000020f0a7825 */ /* 0x002fe200078e0204 */
[----:B------:R-:W-:Y:S01]  /*5ce40*/  ISETP.GE.AND P4, PT, R18, UR6, PT ;  /* 0x0000000612007c0c */ /* 0x000fe2000bf86270 */
[----:B------:R-:W4:Y:S03]  /*5ce50*/  LDCU UR6, c[0x0][0x39c] ;  /* 0x00007380ff0677ac */ /* 0x000f260008000800 */
[----:B------:R1:W-:Y:S01]  /*5ce60*/  @P5 STG.E.U16 desc[UR20][R10.64], R0 ;  /* 0x000000000a005986 */ /* 0x0003e2000c101514 */
[----:B--2---:R-:W-:-:S02]  /*5ce70*/  F2FP.BF16.F32.PACK_AB R53, R53, R76 ;  /* 0x0000004c3535723e */ /* 0x004fc400000010ff */
[----:B---3--:R-:W-:Y:S01]  /*5ce80*/  ISETP.GE.AND P5, PT, R17, UR4, PT ;  /* 0x0000000411007c0c */ /* 0x008fe2000bfa6270 */
[----:B------:R-:W-:Y:S01]  /*5ce90*/  VIADD R13, R15, UR28 ;  /* 0x0000001c0f0d7c36 */ /* 0x000fe20008000000 */
[----:B------:R-:W2:Y:S01]  /*5cea0*/  LDL.LU R17, [R1+0x1590] ;  /* 0x0015900001117983 */ /* 0x000ea20000300800 */
[C---:B------:R-:W-:Y:S01]  /*5ceb0*/  ISETP.LT.AND P6, PT, R78.reuse, UR7, !P0 ;  /* 0x000000074e007c0c */ /* 0x040fe2000c7c1270 */
[----:B------:R-:W3:Y:S02]  /*5cec0*/  LDCU UR7, c[0x0][0x398] ;  /* 0x00007300ff0777ac */ /* 0x000ee40008000800 */
[----:B------:R-:W2:Y:S01]  /*5ced0*/  LDL.LU R76, [R1+0xd0] ;  /* 0x0000d000014c7983 */ /* 0x000ea20000300800 */
[----:B-1----:R-:W-:Y:S01]  /*5cee0*/  PRMT R0, R53, 0x7632, R0 ;  /* 0x0000763235007816 */ /* 0x002fe20000000000 */
[----:B------:R-:W2:Y:S02]  /*5cef0*/  LDCU UR4, c[0x0][0x39c] ;  /* 0x00007380ff0477ac */ /* 0x000ea40008000800 */
[----:B------:R-:W2:Y:S01]  /*5cf00*/  LDL.LU R18, [R1+0x157c] ;  /* 0x00157c0001127983 */ /* 0x000ea20000300800 */
[----:B------:R-:W-:Y:S01]  /*5cf10*/  IMAD.WIDE R6, R13, 0x2, R2 ;  /* 0x000000020d067825 */ /* 0x000fe200078e0202 */
[----:B------:R-:W-:Y:S01]  /*5cf20*/  ISETP.LT.AND P0, PT, R77, UR10, !P0 ;  /* 0x0000000a4d007c0c */ /* 0x000fe2000c701270 */
[----:B------:R-:W1:Y:S03]  /*5cf30*/  LDCU UR10, c[0x0][0x398] ;  /* 0x00007300ff0a77ac */ /* 0x000e660008000800 */
[----:B------:R3:W-:Y:S01]  /*5cf40*/  @P6 STG.E.U16 desc[UR20][R6.64], R52 ;  /* 0x0000003406006986 */ /* 0x0007e2000c101514 */
[----:B------:R-:W-:Y:S01]  /*5cf50*/  ISETP.LT.AND P6, PT, R78, UR8, !P4 ;  /* 0x000000084e007c0c */ /* 0x000fe2000e7c1270 */
[----:B------:R-:W1:Y:S01]  /*5cf60*/  LDCU UR8, c[0x0][0x398] ;  /* 0x00007300ff0877ac */ /* 0x000e620008000800 */
[----:B------:R-:W-:Y:S01]  /*5cf70*/  VIADD R15, R13, UR28 ;  /* 0x0000001c0d0f7c36 */ /* 0x000fe20008000000 */
[----:B0-----:R-:W-:Y:S01]  /*5cf80*/  ISETP.LT.AND P4, PT, R77, UR12, !P4 ;  /* 0x0000000c4d007c0c */ /* 0x001fe2000e781270 */
[----:B------:R-:W-:Y:S01]  /*5cf90*/  IMAD.WIDE R8, R13, 0x2, R4 ;  /* 0x000000020d087825 */ /* 0x000fe200078e0204 */
[----:B------:R-:W-:Y:S01]  /*5cfa0*/  F2FP.BF16.F32.PACK_AB R54, R54, R75 ;  /* 0x0000004b3636723e */ /* 0x000fe200000010ff */
[----:B------:R-:W0:Y:S01]  /*5cfb0*/  LDCU UR12, c[0x0][0x398] ;  /* 0x00007300ff0c77ac */ /* 0x000e220008000800 */
[----:B------:R-:W2:Y:S01]  /*5cfc0*/  LDL.LU R75, [R1+0xd4] ;  /* 0x0000d400014b7983 */ /* 0x000ea20000300800 */
[----:B------:R-:W-:Y:S01]  /*5cfd0*/  IMAD.WIDE R10, R15, 0x2, R2 ;  /* 0x000000020f0a7825 */ /* 0x000fe200078e0202 */
[----:B---3--:R-:W-:-:S02]  /*5cfe0*/  PRMT R7, R52, 0x7632, R7 ;  /* 0x0000763234077816 */ /* 0x008fc40000000007 */
[----:B------:R-:W3:Y:S04]  /*5cff0*/  LDL.LU R19, [R1+0x18a8] ;  /* 0x0018a80001137983 */ /* 0x000ee80000300800 */
[----:B------:R0:W-:Y:S01]  /*5d000*/  @P0 STG.E.U16 desc[UR20][R8.64], R7 ;  /* 0x0000000708000986 */ /* 0x0001e2000c101514 */
[----:B------:R-:W-:Y:S01]  /*5d010*/  ISETP.LT.AND P0, PT, R78, UR7, !P5 ;  /* 0x000000074e007c0c */ /* 0x000fe2000ef01270 */
[----:B------:R-:W-:Y:S02]  /*5d020*/  VIADD R13, R15, UR28 ;  /* 0x0000001c0f0d7c36 */ /* 0x000fe40008000000 */
[----:B------:R0:W-:Y:S01]  /*5d030*/  @P6 STG.E.U16 desc[UR20][R10.64], R53 ;  /* 0x000000350a006986 */ /* 0x0001e2000c101514 */
[----:B----4-:R-:W-:Y:S01]  /*5d040*/  ISETP.GE.AND P6, PT, R12, UR6, PT ;  /* 0x000000060c007c0c */ /* 0x010fe2000bfc6270 */
[----:B------:R-:W4:Y:S01]  /*5d050*/  LDCU UR6, c[0x0][0x398] ;  /* 0x00007300ff0677ac */ /* 0x000f220008000800 */
[----:B-1----:R-:W-:-:S02]  /*5d060*/  ISETP.LT.AND P5, PT, R77, UR10, !P5 ;  /* 0x0000000a4d007c0c */ /* 0x002fc4000efa1270 */
[----:B------:R-:W-:Y:S01]  /*5d070*/  F2FP.BF16.F32.PACK_AB R55, R55, R74 ;  /* 0x0000004a3737723e */ /* 0x000fe200000010ff */
[----:B------:R-:W1:Y:S01]  /*5d080*/  LDCU UR7, c[0x0][0x398] ;  /* 0x00007300ff0777ac */ /* 0x000e620008000800 */
[----:B------:R-:W3:Y:S01]  /*5d090*/  LDL.LU R74, [R1+0xd8] ;  /* 0x0000d800014a7983 */ /* 0x000ee20000300800 */
[----:B0-----:R-:W-:Y:S01]  /*5d0a0*/  IMAD.WIDE R6, R15, 0x2, R4 ;  /* 0x000000020f067825 */ /* 0x001fe200078e0204 */
[----:B------:R-:W0:Y:S04]  /*5d0b0*/  LDCU UR10, c[0x0][0x398] ;  /* 0x00007300ff0a77ac */ /* 0x000e280008000800 */
[----:B------:R1:W-:Y:S01]  /*5d0c0*/  @P4 STG.E.U16 desc[UR20][R6.64], R0 ;  /* 0x0000000006004986 */ /* 0x0003e2000c101514 */
[----:B------:R-:W-:Y:S01]  /*5d0d0*/  ISETP.LT.AND P4, PT, R78, UR8, !P6 ;  /* 0x000000084e007c0c */ /* 0x000fe2000f781270 */
[----:B------:R-:W-:-:S02]  /*5d0e0*/  VIADD R15, R13, UR28 ;  /* 0x0000001c0d0f7c36 */ /* 0x000fc40008000000 */
[C---:B------:R-:W-:Y:S01]  /*5d0f0*/  IMAD.WIDE R8, R13.reuse, 0x2, R2 ;  /* 0x000000020d087825 */ /* 0x040fe200078e0202 */
[----:B------:R-:W0:Y:S03]  /*5d100*/  LDCU UR8, c[0x0][0x398] ;  /* 0x00007300ff0877ac */ /* 0x000e260008000800 */
[----:B------:R-:W-:Y:S01]  /*5d110*/  IMAD.WIDE R10, R13, 0x2, R4 ;  /* 0x000000020d0a7825 */ /* 0x000fe200078e0204 */
[----:B-1----:R-:W-:-:S03]  /*5d120*/  PRMT R7, R54, 0x7632, R7 ;  /* 0x0000763236077816 */ /* 0x002fc60000000007 */
[----:B------:R-:W-:Y:S01]  /*5d130*/  IMAD.WIDE R12, R15, 0x2, R2 ;  /* 0x000000020f0c7825 */ /* 0x000fe200078e0202 */
[----:B------:R-:W-:Y:S04]  /*5d140*/  @P0 STG.E.U16 desc[UR20][R8.64], R54 ;  /* 0x0000003608000986 */ /* 0x000fe8000c101514 */
[----:B------:R1:W-:Y:S04]  /*5d150*/  @P5 STG.E.U16 desc[UR20][R10.64], R7 ;  /* 0x000000070a005986 */ /* 0x0003e8000c101514 */
[----:B------:R0:W-:Y:S01]  /*5d160*/  @P4 STG.E.U16 desc[UR20][R12.64], R55 ;  /* 0x000000370c004986 */ /* 0x0001e2000c101514 */
[----:B--2---:R-:W-:-:S02]  /*5d170*/  ISETP.GE.AND P4, PT, R18, UR15, PT ;  /* 0x0000000f12007c0c */ /* 0x004fc4000bf86270 */
[----:B------:R-:W-:Y:S01]  /*5d180*/  ISETP.GE.AND P0, PT, R17, UR4, PT ;  /* 0x0000000411007c0c */ /* 0x000fe2000bf06270 */
[----:B------:R-:W2:Y:S01]  /*5d190*/  LDL.LU R18, [R1+0x18f8] ;  /* 0x0018f80001127983 */ /* 0x000ea20000300800 */
[----:B------:R-:W-:Y:S01]  /*5d1a0*/  ISETP.LT.AND P6, PT, R77, UR14, !P6 ;  /* 0x0000000e4d007c0c */ /* 0x000fe2000f7c1270 */
[C---:B------:R-:W-:Y:S01]  /*5d1b0*/  VIADD R17, R15.reuse, UR28 ;  /* 0x0000001c0f117c36 */ /* 0x040fe20008000000 */
[----:B----4-:R-:W-:Y:S01]  /*5d1c0*/  ISETP.LT.AND P5, PT, R78, UR6, !P0 ;  /* 0x000000064e007c0c */ /* 0x010fe2000c7a1270 */
[----:B-1----:R-:W-:Y:S01]  /*5d1d0*/  IMAD.WIDE R6, R15, 0x2, R4 ;  /* 0x000000020f067825 */ /* 0x002fe200078e0204 */
[----:B------:R-:W-:Y:S01]  /*5d1e0*/  PRMT R0, R55, 0x7632, R0 ;  /* 0x0000763237007816 */ /* 0x000fe20000000000 */
[----:B------:R-:W4:Y:S01]  /*5d1f0*/  LDL.LU R79, [R1+0xdc] ;  /* 0x0000dc00014f7983 */ /* 0x000f220000300800 */
[----:B------:R-:W-:Y:S01]  /*5d200*/  F2FP.BF16.F32.PACK_AB R56, R56, R76 ;  /* 0x0000004c3838723e */ /* 0x000fe200000010ff */
[----:B------:R-:W-:Y:S01]  /*5d210*/  IMAD.WIDE R8, R17, 0x2, R2 ;  /* 0x0000000211087825 */ /* 0x000fe200078e0202 */
[----:B------:R-:W-:Y:S01]  /*5d220*/  ISETP.LT.AND P0, PT, R77, UR7, !P0 ;  /* 0x000000074d007c0c */ /* 0x000fe2000c701270 */
[----:B------:R-:W1:Y:S04]  /*5d230*/  LDCU UR4, c[0x0][0x398] ;  /* 0x00007300ff0477ac */ /* 0x000e680008000800 */
[----:B------:R-:W-:Y:S01]  /*5d240*/  @P6 STG.E.U16 desc[UR20][R6.64], R0 ;  /* 0x0000000006006986 */ /* 0x000fe2000c101514 */
[----:B0-----:R-:W-:Y:S01]  /*5d250*/  VIADD R13, R17, UR28 ;  /* 0x0000001c110d7c36 */ /* 0x001fe20008000000 */
[----:B------:R-:W-:Y:S01]  /*5d260*/  F2FP.BF16.F32.PACK_AB R57, R57, R75 ;  /* 0x0000004b3939723e */ /* 0x000fe200000010ff */
[----:B------:R-:W-:Y:S01]  /*5d270*/  IMAD.WIDE R10, R17, 0x2, R4 ;  /* 0x00000002110a7825 */ /* 0x000fe200078e0204 */
[----:B------:R0:W-:Y:S01]  /*5d280*/  @P5 STG.E.U16 desc[UR20][R8.64], R56 ;  /* 0x0000003808005986 */ /* 0x0001e2000c101514 */
[----:B---3--:R-:W-:Y:S01]  /*5d290*/  ISETP.GE.AND P5, PT, R19, UR13, PT ;  /* 0x0000000d13007c0c */ /* 0x008fe2000bfa6270 */
[----:B------:R-:W3:Y:S02]  /*5d2a0*/  LDCU UR6, c[0x0][0x398] ;  /* 0x00007300ff0677ac */ /* 0x000ee40008000800 */
[----:B------:R-:W4:Y:S01]  /*5d2b0*/  LDL.LU R19, [R1+0x18a0] ;  /* 0x0018a00001137983 */ /* 0x000f220000300800 */
[----:B------:R-:W-:-:S03]  /*5d2c0*/  F2FP.BF16.F32.PACK_AB R58, R58, R74 ;  /* 0x0000004a3a3a723e */ /* 0x000fc600000010ff */
[----:B------:R-:W4:Y:S01]  /*5d2d0*/  LDL.LU R17, [R1+0x189c] ;  /* 0x00189c0001117983 */ /* 0x000f220000300800 */
[----:B0-----:R-:W-:Y:S01]  /*5d2e0*/  PRMT R9, R56, 0x7632, R9 ;  /* 0x0000763238097816 */ /* 0x001fe20000000009 */
[----:B------:R-:W0:Y:S02]  /*5d2f0*/  LDCU UR7, c[0x0][0x398] ;  /* 0x00007300ff0777ac */ /* 0x000e240008000800 */
[----:B------:R-:W4:Y:S01]  /*5d300*/  LDL.LU R76, [R1+0xe0] ;  /* 0x0000e000014c7983 */ /* 0x000f220000300800 */
[----:B------:R-:W-:Y:S01]  /*5d310*/  ISETP.LT.AND P6, PT, R78, UR8, !P2 ;  /* 0x000000084e007c0c */ /* 0x000fe2000d7c1270 */
[----:B------:R-:W-:Y:S01]  /*5d320*/  IMAD.WIDE R6, R13, 0x2, R2 ;  /* 0x000000020d067825 */ /* 0x000fe200078e0202 */
[----:B------:R-:W-:Y:S01]  /*5d330*/  PRMT R0, R57, 0x7632, R0 ;  /* 0x0000763239007816 */ /* 0x000fe20000000000 */
[----:B------:R0:W-:Y:S01]  /*5d340*/  @P0 STG.E.U16 desc[UR20][R10.64], R9 ;  /* 0x000000090a000986 */ /* 0x0001e2000c101514 */
[----:B------:R-:W0:Y:S01]  /*5d350*/  LDCU UR8, c[0x0][0x398] ;  /* 0x00007300ff0877ac */ /* 0x000e220008000800 */
[----:B------:R-:W-:Y:S01]  /*5d360*/  VIADD R15, R13, UR28 ;  /* 0x0000001c0d0f7c36 */ /* 0x000fe20008000000 */
[----:B------:R-:W0:Y:S01]  /*5d370*/  LDCU UR13, c[0x0][0x398] ;  /* 0x00007300ff0d77ac */ /* 0x000e220008000800 */
[----:B------:R-:W0:Y:S01]  /*5d380*/  LDCU UR14, c[0x0][0x398] ;  /* 0x00007300ff0e77ac */ /* 0x000e220008000800 */
[----:B------:R-:W0:Y:S01]  /*5d390*/  LDCU UR15, c[0x0][0x398] ;  /* 0x00007300ff0f77ac */ /* 0x000e220008000800 */
[----:B--2---:R-:W-:-:S02]  /*5d3a0*/  ISETP.GE.AND P0, PT, R18, UR25, PT ;  /* 0x0000001912007c0c */ /* 0x004fc4000bf06270 */
[----:B------:R-:W2:Y:S04]  /*5d3b0*/  LDL.LU R18, [R1+0x158c] ;  /* 0x00158c0001127983 */ /* 0x000ea80000300800 */
[----:B------:R-:W2:Y:S04]  /*5d3c0*/  LDL.LU R75, [R1+0xe8] ;  /* 0x0000e800014b7983 */ /* 0x000ea80000300800 */
[----:B------:R-:W2:Y:S01]  /*5d3d0*/  LDL.LU R74, [R1+0xe4] ;  /* 0x0000e400014a7983 */ /* 0x000ea20000300800 */
[----:B-1----:R-:W-:Y:S01]  /*5d3e0*/  ISETP.LT.AND P2, PT, R77, UR4, !P2 ;  /* 0x000000044d007c0c */ /* 0x002fe2000d741270 */
[----:B------:R-:W1:Y:S02]  /*5d3f0*/  LDCU UR4, c[0x0][0x398] ;  /* 0x00007300ff0477ac */ /* 0x000e640008000800 */
[----:B------:R4:W-:Y:S01]  /*5d400*/  @P6 STG.E.U16 desc[UR20][R6.64], R57 ;  /* 0x0000003906006986 */ /* 0x0009e2000c101514 */
[----:B---3--:R-:W-:Y:S01]  /*5d410*/  ISETP.LT.AND P6, PT, R78, UR6, !P1 ;  /* 0x000000064e007c0c */ /* 0x008fe2000cfc1270 */
[----:B0-----:R-:W-:Y:S01]  /*5d420*/  IMAD.WIDE R8, R13, 0x2, R4 ;  /* 0x000000020d087825 */ /* 0x001fe200078e0204 */
[----:B------:R-:W-:Y:S01]  /*5d430*/  ISETP.LT.AND P1, PT, R77, UR7, !P1 ;  /* 0x000000074d007c0c */ /* 0x000fe2000cf21270 */
[----:B------:R-:W0:Y:S02]  /*5d440*/  LDCU UR6, c[0x0][0x398] ;  /* 0x00007300ff0677ac */ /* 0x000e240008000800 */
[----:B------:R-:W-:Y:S01]  /*5d450*/  IMAD.WIDE R10, R15, 0x2, R2 ;  /* 0x000000020f0a7825 */ /* 0x000fe200078e0202 */
[----:B----4-:R-:W-:Y:S01]  /*5d460*/  F2FP.BF16.F32.PACK_AB R59, R59, R79 ;  /* 0x0000004f3b3b723e */ /* 0x010fe200000010ff */
[----:B------:R-:W3:Y:S02]  /*5d470*/  LDCU UR7, c[0x0][0x398] ;  /* 0x00007300ff0777ac */ /* 0x000ee40008000800 */
[----:B------:R-:W-:Y:S01]  /*5d480*/  @P2 STG.E.U16 desc[UR20][R8.64], R0 ;  /* 0x0000000008002986 */ /* 0x000fe2000c101514 */
[----:B------:R-:W-:-:S03]  /*5d490*/  IMAD.WIDE R6, R15, 0x2, R4 ;  /* 0x000000020f067825 */ /* 0x000fc600078e0204 */
[----:B------:R4:W-:Y:S01]  /*5d4a0*/  @P6 STG.E.U16 desc[UR20][R10.64], R58 ;  /* 0x0000003a0a006986 */ /* 0x0009e2000c101514 */
[----:B------:R-:W-:Y:S01]  /*5d4b0*/  ISETP.LT.AND P6, PT, R78, UR8, !P4 ;  /* 0x000000084e007c0c */ /* 0x000fe2000e7c1270 */
[----:B------:R-:W-:Y:S01]  /*5d4c0*/  VIADD R13, R15, UR28 ;  /* 0x0000001c0f0d7c36 */ /* 0x000fe20008000000 */
[----:B-1----:R-:W-:Y:S01]  /*5d4d0*/  ISETP.LT.AND P4, PT, R77, UR4, !P4 ;  /* 0x000000044d007c0c */ /* 0x002fe2000e781270 */
[----:B------:R-:W1:Y:S01]  /*5d4e0*/  LDCU UR8, c[0x0][0x398] ;  /* 0x00007300ff0877ac */ /* 0x000e620008000800 */
[----:B----4-:R-:W-:Y:S01]  /*5d4f0*/  PRMT R11, R58, 0x7632, R11 ;  /* 0x000076323a0b7816 */ /* 0x010fe2000000000b */
[----:B------:R-:W-:Y:S01]  /*5d500*/  IMAD.WIDE R8, R13, 0x2, R2 ;  /* 0x000000020d087825 */ /* 0x000fe200078e0202 */
[----:B------:R-:W-:Y:S01]  /*5d510*/  PRMT R0, R59, 0x7632, R0 ;  /* 0x000076323b007816 */ /* 0x000fe20000000000 */
[----:B------:R-:W4:Y:S02]  /*5d520*/  LDCU UR4, c[0x0][0x398] ;  /* 0x00007300ff0477ac */ /* 0x000f240008000800 */
[----:B------:R0:W-:Y:S01]  /*5d530*/  @P1 STG.E.U16 desc[UR20][R6.64], R11 ;  /* 0x0000000b06001986 */ /* 0x0001e2000c101514 */
[----:B------:R-:W-:-:S02]  /*5d540*/  ISETP.GE.AND P1, PT, R17, UR9, PT ;  /* 0x0000000911007c0c */ /* 0x000fc4000bf26270 */
[----:B------:R-:W-:Y:S01]  /*5d550*/  F2FP.BF16.F32.PACK_AB R60, R60, R76 ;  /* 0x0000004c3c3c723e */ /* 0x000fe200000010ff */
[----:B------:R-:W3:Y:S01]  /*5d560*/  LDL.LU R17, [R1+0x1588] ;  /* 0x0015880001117983 */ /* 0x000ee20000300800 */
[C---:B------:R-:W-:Y:S01]  /*5d570*/  VIADD R15, R13.reuse, UR28 ;  /* 0x0000001c0d0f7c36 */ /* 0x040fe20008000000 */
[----:B--2---:R-:W-:Y:S02]  /*5d580*/  F2FP.BF16.F32.PACK_AB R62, R62, R75 ;  /* 0x0000004b3e3e723e */ /* 0x004fe400000010ff */
[----:B------:R-:W2:Y:S01]  /*5d590*/  LDL.LU R80, [R1+0xf0] ;  /* 0x0000f00001507983 */ /* 0x000ea20000300800 */
[----:B0-----:R-:W-:Y:S01]  /*5d5a0*/  IMAD.WIDE R6, R13, 0x2, R4 ;  /* 0x000000020d067825 */ /* 0x001fe200078e0204 */
[----:B------:R-:W-:Y:S02]  /*5d5b0*/  F2FP.BF16.F32.PACK_AB R61, R61, R74 ;  /* 0x0000004a3d3d723e */ /* 0x000fe400000010ff */
[----:B------:R-:W2:Y:S04]  /*5d5c0*/  LDL.LU R79, [R1+0xec] ;  /* 0x0000ec00014f7983 */ /* 0x000ea80000300800 */
[----:B------:R0:W-:Y:S01]  /*5d5d0*/  @P6 STG.E.U16 desc[UR20][R8.64], R59 ;  /* 0x0000003b08006986 */ /* 0x0001e2000c101514 */
[----:B------:R-:W-:Y:S01]  /*5d5e0*/  ISETP.GE.AND P2, PT, R19, UR23, PT ;  /* 0x0000001713007c0c */ /* 0x000fe2000bf46270 */
[----:B------:R-:W0:Y:S02]  /*5d5f0*/  LDCU UR9, c[0x0][0x398] ;  /* 0x00007300ff0977ac */ /* 0x000e240008000800 */
[----:B------:R0:W-:Y:S01]  /*5d600*/  @P4 STG.E.U16 desc[UR20][R6.64], R0 ;  /* 0x0000000006004986 */ /* 0x0001e2000c101514 */
[----:B------:R-:W-:-:S03]  /*5d610*/  ISETP.GE.AND P4, PT, R18, UR19, PT ;  /* 0x0000001312007c0c */ /* 0x000fc6000bf86270 */
[----:B------:R-:W2:Y:S04]  /*5d620*/  LDL.LU R18, [R1+0x1584] ;  /* 0x0015840001127983 */ /* 0x000ea80000300800 */
[----:B------:R-:W2:Y:S04]  /*5d630*/  LDL.LU R76, [R1+0xfc] ;  /* 0x0000fc00014c7983 */ /* 0x000ea80000300800 */
[----:B------:R-:W2:Y:S04]  /*5d640*/  LDL.LU R75, [R1+0xf4] ;  /* 0x0000f400014b7983 */ /* 0x000ea80000300800 */
[----:B------:R-:W2:Y:S01]  /*5d650*/  LDL.LU R74, [R1+0xf8] ;  /* 0x0000f800014a7983 */ /* 0x000ea20000300800 */
[----:B------:R-:W-:Y:S01]  /*5d660*/  ISETP.LT.AND P6, PT, R78, UR6, !P5 ;  /* 0x000000064e007c0c */ /* 0x000fe2000efc1270 */
[----:B0-----:R-:W-:Y:S01]  /*5d670*/  IMAD.WIDE R8, R15, 0x2, R2 ;  /* 0x000000020f087825 */ /* 0x001fe200078e0202 */
[----:B------:R-:W-:Y:S01]  /*5d680*/  ISETP.LT.AND P5, PT, R77, UR10, !P5 ;  /* 0x0000000a4d007c0c */ /* 0x000fe2000efa1270 */
[----:B------:R-:W0:Y:S01]  /*5d690*/  LDCU UR6, c[0x0][0x398] ;  /* 0x00007300ff0677ac */ /* 0x000e220008000800 */
[----:B------:R-:W-:Y:S01]  /*5d6a0*/  PRMT R12, R60, 0x7632, R12 ;  /* 0x000076323c0c7816 */ /* 0x000fe2000000000c */
[----:B------:R-:W-:Y:S01]  /*5d6b0*/  IMAD.WIDE R10, R15, 0x2, R4 ;  /* 0x000000020f0a7825 */ /* 0x000fe200078e0204 */
[----:B------:R-:W-:Y:S01]  /*5d6c0*/  PRMT R0, R61, 0x7632, R0 ;  /* 0x000076323d007816 */ /* 0x000fe20000000000 */
[----:B------:R-:W0:Y:S06]  /*5d6d0*/  LDCU UR10, c[0x0][0x398] ;  /* 0x00007300ff0a77ac */ /* 0x000e2c0008000800 */
[----:B------:R0:W-:Y:S04]  /*5d6e0*/  @P6 STG.E.U16 desc[UR20][R8.64], R60 ;  /* 0x0000003c08006986 */ /* 0x0001e8000c101514 */
[----:B------:R0:W-:Y:S01]  /*5d6f0*/  @P5 STG.E.U16 desc[UR20][R10.64], R12 ;  /* 0x0000000c0a005986 */ /* 0x0001e2000c101514 */
[C---:B---3--:R-:W-:Y:S01]  /*5d700*/  ISETP.LT.AND P5, PT, R78.reuse, UR7, !P0 ;  /* 0x000000074e007c0c */ /* 0x048fe2000c7a1270 */
[----:B------:R-:W-:Y:S01]  /*5d710*/  VIADD R15, R15, UR28 ;  /* 0x0000001c0f0f7c36 */ /* 0x000fe20008000000 */
[----:B-1----:R-:W-:Y:S01]  /*5d720*/  ISETP.LT.AND P0, PT, R77, UR8, !P0 ;  /* 0x000000084d007c0c */ /* 0x002fe2000c701270 */
[----:B------:R-:W1:Y:S01]  /*5d730*/  LDCU UR7, c[0x0][0x398] ;  /* 0x00007300ff0777ac */ /* 0x000e620008000800 */
[----:B------:R-:W-:Y:S01]  /*5d740*/  ISETP.LT.AND P6, PT, R78, UR12, !P2 ;  /* 0x0000000c4e007c0c */ /* 0x000fe2000d7c1270 */
[----:B------:R-:W-:-:S02]  /*5d750*/  VIADD R13, R15, UR28 ;  /* 0x0000001c0f0d7c36 */ /* 0x000fc40008000000 */
[----:B------:R-:W-:-:S04]  /*5d760*/  IMAD.WIDE R6, R15, 0x2, R2 ;  /* 0x000000020f067825 */ /* 0x000fc800078e0202 */
[----:B0-----:R-:W-:Y:S01]  /*5d770*/  IMAD.WIDE R8, R15, 0x2, R4 ;  /* 0x000000020f087825 */ /* 0x001fe200078e0204 */
[----:B------:R-:W-:Y:S01]  /*5d780*/  ISETP.LT.AND P2, PT, R77, UR13, !P2 ;  /* 0x0000000d4d007c0c */ /* 0x000fe2000d741270 */
[----:B------:R0:W-:Y:S01]  /*5d790*/  @P5 STG.E.U16 desc[UR20][R6.64], R61 ;  /* 0x0000003d06005986 */ /* 0x0001e2000c101514 */
[----:B------:R-:W3:Y:S01]  /*5d7a0*/  LDCU UR8, c[0x0][0x398] ;  /* 0x00007300ff0877ac */ /* 0x000ee20008000800 */
[C---:B------:R-:W-:Y:S02]  /*5d7b0*/  IMAD.WIDE R10, R13.reuse, 0x2, R2 ;  /* 0x000000020d0a7825 */ /* 0x040fe400078e0202 */
[----:B------:R1:W-:Y:S01]  /*5d7c0*/  @P0 STG.E.U16 desc[UR20][R8.64], R0 ;  /* 0x0000000008000986 */ /* 0x0003e2000c101514 */
[C---:B----4-:R-:W-:Y:S01]  /*5d7d0*/  ISETP.LT.AND P0, PT, R78.reuse, UR4, !P1 ;  /* 0x000000044e007c0c */ /* 0x050fe2000cf01270 */
[----:B------:R-:W-:Y:S01]  /*5d7e0*/  VIADD R15, R13, UR28 ;  /* 0x0000001c0d0f7c36 */ /* 0x000fe20008000000 */
[----:B------:R-:W-:Y:S01]  /*5d7f0*/  ISETP.LT.AND P1, PT, R77, UR6, !P1 ;  /* 0x000000064d007c0c */ /* 0x000fe2000cf21270 */
[----:B------:R4:W-:Y:S01]  /*5d800*/  @P6 STG.E.U16 desc[UR20][R10.64], R62 ;  /* 0x0000003e0a006986 */ /* 0x0009e2000c101514 */
[----:B------:R-:W-:Y:S01]  /*5d810*/  ISETP.GE.AND P5, PT, R17, UR11, PT ;  /* 0x0000000b11007c0c */ /* 0x000fe2000bfa6270 */
[----:B------:R-:W2:Y:S01]  /*5d820*/  LDCU UR11, c[0x0][0x398] ;  /* 0x00007300ff0b77ac */ /* 0x000ea20008000800 */
[----:B------:R-:W-:Y:S01]  /*5d830*/  ISETP.LT.AND P6, PT, R78, UR9, !P4 ;  /* 0x000000094e007c0c */ /* 0x000fe2000e7c1270 */
[----:B------:R-:W-:Y:S01]  /*5d840*/  VIADD R17, R15, UR28 ;  /* 0x0000001c0f117c36 */ /* 0x000fe20008000000 */
[----:B------:R-:W2:Y:S01]  /*5d850*/  LDCU UR12, c[0x0][0x398] ;  /* 0x00007300ff0c77ac */ /* 0x000ea20008000800 */
[----:B0-----:R-:W-:Y:S01]  /*5d860*/  IMAD.WIDE R6, R13, 0x2, R4 ;  /* 0x000000020d067825 */ /* 0x001fe200078e0204 */
[----:B-1----:R-:W-:-:S03]  /*5d870*/  PRMT R0, R62, 0x7632, R0 ;  /* 0x000076323e007816 */ /* 0x002fc60000000000 */
[----:B------:R-:W-:-:S04]  /*5d880*/  IMAD.WIDE R8, R15, 0x2, R2 ;  /* 0x000000020f087825 */ /* 0x000fc800078e0202 */
[----:B----4-:R-:W-:Y:S01]  /*5d890*/  IMAD.WIDE R10, R15, 0x2, R4 ;  /* 0x000000020f0a7825 */ /* 0x010fe200078e0204 */
[----:B------:R0:W-:Y:S03]  /*5d8a0*/  @P2 STG.E.U16 desc[UR20][R6.64], R0 ;  /* 0x0000000006002986 */ /* 0x0001e6000c101514 */
[----:B------:R-:W-:Y:S01]  /*5d8b0*/  IMAD.WIDE R12, R17, 0x2, R2 ;  /* 0x00000002110c7825 */ /* 0x000fe200078e0202 */
[----:B------:R-:W-:-:S03]  /*5d8c0*/  ISETP.LT.AND P4, PT, R77, UR10, !P4 ;  /* 0x0000000a4d007c0c */ /* 0x000fc6000e781270 */
[----:B------:R-:W-:-:S04]  /*5d8d0*/  VIADD R15, R17, UR28 ;  /* 0x0000001c110f7c36 */ /* 0x000fc80008000000 */
[----:B------:R-:W-:Y:S02]  /*5d8e0*/  VIADD R19, R15, UR28 ;  /* 0x0000001c0f137c36 */ /* 0x000fe40008000000 */
[----:B0-----:R-:W-:-:S04]  /*5d8f0*/  IMAD.WIDE R6, R17, 0x2, R4 ;  /* 0x0000000211067825 */ /* 0x001fc800078e0204 */
[----:B------:R-:W-:Y:S01]  /*5d900*/  VIADD R17, R19, UR28 ;  /* 0x0000001c13117c36 */ /* 0x000fe20008000000 */
[----:B--2---:R-:W-:Y:S02]  /*5d910*/  F2FP.BF16.F32.PACK_AB R63, R63, R79 ;  /* 0x0000004f3f3f723e */ /* 0x004fe400000010ff */
[----:B------:R-:W-:Y:S02]  /*5d920*/  F2FP.BF16.F32.PACK_AB R64, R64, R80 ;  /* 0x000000504040723e */ /* 0x000fe400000010ff */
[----:B------:R-:W-:Y:S01]  /*5d930*/  PRMT R14, R63, 0x7632, R14 ;  /* 0x000076323f0e7816 */ /* 0x000fe2000000000e */
[----:B------:R0:W-:Y:S04]  /*5d940*/  @P0 STG.E.U16 desc[UR20][R8.64], R63 ;  /* 0x0000003f08000986 */ /* 0x0001e8000c101514 */
[----:B------:R1:W-:Y:S04]  /*5d950*/  @P1 STG.E.U16 desc[UR20][R10.64], R14 ;  /* 0x0000000e0a001986 */ /* 0x0003e8000c101514 */
[----:B------:R2:W-:Y:S01]  /*5d960*/  @P6 STG.E.U16 desc[UR20][R12.64], R64 ;  /* 0x000000400c006986 */ /* 0x0005e2000c101514 */
[----:B------:R-:W-:-:S02]  /*5d970*/  ISETP.LT.AND P6, PT, R78, UR7, !P5 ;  /* 0x000000074e007c0c */ /* 0x000fc4000efc1270 */
[----:B------:R-:W-:Y:S02]  /*5d980*/  ISETP.GE.AND P2, PT, R18, UR17, PT ;  /* 0x0000001112007c0c */ /* 0x000fe4000bf46270 */
[C---:B---3--:R-:W-:Y:S02]  /*5d990*/  ISETP.LT.AND P5, PT, R77.reuse, UR8, !P5 ;  /* 0x000000084d007c0c */ /* 0x048fe4000efa1270 */
[----:B------:R-:W-:Y:S02]  /*5d9a0*/  ISETP.LT.AND P1, PT, R78, UR11, !P2 ;  /* 0x0000000b4e007c0c */ /* 0x000fe4000d721270 */
[----:B------:R-:W-:Y:S02]  /*5d9b0*/  ISETP.LT.AND P2, PT, R77, UR12, !P2 ;  /* 0x0000000c4d007c0c */ /* 0x000fe4000d741270 */
[----:B------:R-:W-:Y:S01]  /*5d9c0*/  PRMT R0, R64, 0x7632, R0 ;  /* 0x0000763240007816 */ /* 0x000fe20000000000 */
[----:B0-----:R-:W-:Y:S01]  /*5d9d0*/  IMAD.WIDE R8, R15, 0x2, R2 ;  /* 0x000000020f087825 */ /* 0x001fe200078e0202 */
[----:B------:R-:W-:-:S02]  /*5d9e0*/  ISETP.LT.AND P0, PT, R78, UR14, !P3 ;  /* 0x0000000e4e007c0c */ /* 0x000fc4000df01270 */
[----:B------:R-:W-:Y:S02]  /*5d9f0*/  ISETP.LT.AND P3, PT, R77, UR15, !P3 ;  /* 0x0000000f4d007c0c */ /* 0x000fe4000df61270 */
[----:B------:R-:W-:Y:S01]  /*5da00*/  F2FP.BF16.F32.PACK_AB R65, R65, R75 ;  /* 0x0000004b4141723e */ /* 0x000fe200000010ff */
[----:B------:R0:W-:Y:S01]  /*5da10*/  @P4 STG.E.U16 desc[UR20][R6.64], R0 ;  /* 0x0000000006004986 */ /* 0x0001e2000c101514 */
[----:B------:R-:W-:Y:S01]  /*5da20*/  F2FP.BF16.F32.PACK_AB R66, R66, R74 ;  /* 0x0000004a4242723e */ /* 0x000fe200000010ff */
[----:B-1----:R-:W-:Y:S01]  /*5da30*/  IMAD.WIDE R10, R15, 0x2, R4 ;  /* 0x000000020f0a7825 */ /* 0x002fe200078e0204 */
[----:B------:R-:W-:Y:S01]  /*5da40*/  F2FP.BF16.F32.PACK_AB R67, R67, R76 ;  /* 0x0000004c4343723e */ /* 0x000fe200000010ff */
[----:B------:R1:W-:Y:S02]  /*5da50*/  @P6 STG.E.U16 desc[UR20][R8.64], R65 ;  /* 0x0000004108006986 */ /* 0x0003e4000c101514 */
[----:B--2---:R-:W-:Y:S01]  /*5da60*/  IMAD.WIDE R12, R19, 0x2, R2 ;  /* 0x00000002130c7825 */ /* 0x004fe200078e0202 */
[----:B------:R-:W-:-:S03]  /*5da70*/  PRMT R16, R67, 0x7632, R16 ;  /* 0x0000763243107816 */ /* 0x000fc60000000010 */
[----:B------:R-:W-:Y:S01]  /*5da80*/  IMAD.WIDE R14, R19, 0x2, R4 ;  /* 0x00000002130e7825 */ /* 0x000fe200078e0204 */
[----:B0-----:R-:W-:-:S03]  /*5da90*/  PRMT R7, R65, 0x7632, R7 ;  /* 0x0000763241077816 */ /* 0x001fc60000000007 */
[C---:B------:R-:W-:Y:S01]  /*5daa0*/  IMAD.WIDE R2, R17.reuse, 0x2, R2 ;  /* 0x0000000211027825 */ /* 0x040fe200078e0202 */
[----:B-1----:R-:W-:Y:S01]  /*5dab0*/  PRMT R9, R66, 0x7632, R9 ;  /* 0x0000763242097816 */ /* 0x002fe20000000009 */
[----:B------:R0:W-:Y:S02]  /*5dac0*/  @P5 STG.E.U16 desc[UR20][R10.64], R7 ;  /* 0x000000070a005986 */ /* 0x0001e4000c101514 */
[----:B------:R-:W-:Y:S02]  /*5dad0*/  IMAD.WIDE R4, R17, 0x2, R4 ;  /* 0x0000000211047825 */ /* 0x000fe400078e0204 */
[----:B------:R0:W-:Y:S04]  /*5dae0*/  @P1 STG.E.U16 desc[UR20][R12.64], R66 ;  /* 0x000000420c001986 */ /* 0x0001e8000c101514 */
[----:B------:R0:W-:Y:S04]  /*5daf0*/  @P2 STG.E.U16 desc[UR20][R14.64], R9 ;  /* 0x000000090e002986 */ /* 0x0001e8000c101514 */
[----:B------:R0:W-:Y:S04]  /*5db00*/  @P0 STG.E.U16 desc[UR20][R2.64], R67 ;  /* 0x0000004302000986 */ /* 0x0001e8000c101514 */
[----:B------:R0:W-:Y:S01]  /*5db10*/  @P3 STG.E.U16 desc[UR20][R4.64], R16 ;  /* 0x0000001004003986 */ /* 0x0001e2000c101514 */
[----:B------:R-:W-:Y:S06]  /*5db20*/  BAR.SYNC.DEFER_BLOCKING 0x0 ;  /* 0x0000000000007b1d */ /* 0x000fec0000010000 */
[----:B------:R-:W-:Y:S05]  /*5db30*/  BRA.U UP0, `(.L_x_13) ;  /* 0x0000000100a07547 */ /* 0x000fea000b800000 */
[----:B------:R-:W1:Y:S01]  /*5db40*/  S2UR UR6, SR_CgaCtaId ;  /* 0x00000000000679c3 */ /* 0x000e620000008800 */
[----:B------:R-:W-:Y:S01]  /*5db50*/  NOP ;  /* 0x0000000000007918 */ /* 0x000fe20000000000 */
[----:B------:R-:W-:Y:S01]  /*5db60*/  UMOV UR4, 0x50 ;  /* 0x0000005000047882 */ /* 0x000fe20000000000 */
[----:B------:R-:W-:Y:S02]  /*5db70*/  IMAD.U32 R0, RZ, RZ, UR5 ;  /* 0x00000005ff007e24 */ /* 0x000fe4000f8e00ff */
[----:B0-----:R-:W-:Y:S02]  /*5db80*/  IMAD.MOV.U32 R3, RZ, RZ, 0xffff ;  /* 0x0000ffffff037424 */ /* 0x001fe400078e00ff */
[----:B------:R-:W-:Y:S01]  /*5db90*/  IMAD.MOV.U32 R7, RZ, RZ, 0x1 ;  /* 0x00000001ff077424 */ /* 0x000fe200078e00ff */
[----:B------:R-:W-:-:S04]  /*5dba0*/  LOP3.LUT R0, R0, 0xffff, RZ, 0xc0, !PT ;  /* 0x0000ffff00007812 */ /* 0x000fc800078ec0ff */
[----:B------:R-:W-:-:S05]  /*5dbb0*/  SHF.R.U32.HI R0, RZ, 0x5, R0 ;  /* 0x00000005ff007819 */ /* 0x000fca0000011600 */
[----:B------:R-:W-:Y:S01]  /*5dbc0*/  VIADD R2, R0, 0x10 ;  /* 0x0000001000027836 */ /* 0x000fe20000000000 */
[----:B------:R-:W-:Y:S01]  /*5dbd0*/  SHF.L.U32 R0, R3, R0, RZ ;  /* 0x0000000003007219 */ /* 0x000fe200000006ff */
[----:B-1----:R-:W-:-:S03]  /*5dbe0*/  ULEA UR6, UR6, UR4, 0x18 ;  /* 0x0000000406067291 */ /* 0x002fc6000f8ec0ff */
[----:B------:R-:W-:-:S04]  /*5dbf0*/  SHF.L.U32 R3, R7, R2, RZ ;  /* 0x0000000207037219 */ /* 0x000fc800000006ff */
[----:B------:R-:W-:Y:S02]  /*5dc00*/  LOP3.LUT R0, R3, R0, RZ, 0xfc, !PT ;  /* 0x0000000003007212 */ /* 0x000fe400078efcff */
[----:B------:R-:W0:Y:S02]  /*5dc10*/  LDS R5, [UR6] ;  /* 0x00000006ff057984 */ /* 0x000e240008000800 */
[C---:B------:R-:W-:Y:S02]  /*5dc20*/  LOP3.LUT R2, R0.reuse, 0xffff, RZ, 0xc0, !PT ;  /* 0x0000ffff00027812 */ /* 0x040fe400078ec0ff */
[----:B0-----:R-:W-:-:S04]  /*5dc30*/  LOP3.LUT R3, R0, 0xffff, R5, 0x80, !PT ;  /* 0x0000ffff00037812 */ /* 0x001fc800078e8005 */
[----:B------:R-:W-:-:S13]  /*5dc40*/  ISETP.NE.AND P0, PT, R3, R2, PT ;  /* 0x000000020300720c */ /* 0x000fda0003f05270 */
[----:B------:R-:W-:Y:S05]  /*5dc50*/  @P0 BRA `(.L_x_14) ;  /* 0x0000000000500947 */ /* 0x000fea0003800000 */
[----:B------:R-:W-:Y:S02]  /*5dc60*/  SHF.R.U32.HI R5, RZ, 0x10, R5 ;  /* 0x00000010ff057819 */ /* 0x000fe40000011605 */
[----:B------:R-:W-:-:S04]  /*5dc70*/  SHF.R.U32.HI R2, RZ, 0x10, R0 ;  /* 0x00000010ff027819 */ /* 0x000fc80000011600 */
[----:B------:R-:W-:-:S04]  /*5dc80*/  LOP3.LUT R5, R5, R2, RZ, 0xc0, !PT ;  /* 0x0000000205057212 */ /* 0x000fc800078ec0ff */
[----:B------:R-:W-:-:S13]  /*5dc90*/  ISETP.NE.AND P0, PT, R5, R2, PT ;  /* 0x000000020500720c */ /* 0x000fda0003f05270 */
[----:B------:R-:W-:Y:S05]  /*5dca0*/  @P0 BRA `(.L_x_15) ;  /* 0x0000000000300947 */ /* 0x000fea0003800000 */
[----:B------:R-:W-:Y:S01]  /*5dcb0*/  R2UR UR4, R0 ;  /* 0x00000000000472ca */ /* 0x000fe200000e0000 */
[----:B------:R-:W-:Y:S01]  /*5dcc0*/  VOTEU.ANY UR5, UPT, PT ;  /* 0x0000000000057886 */ /* 0x000fe200038e0100 */
[----:B------:R-:W0:Y:S01]  /*5dcd0*/  S2R R0, SR_LANEID ;  /* 0x0000000000007919 */ /* 0x000e220000000000 */
[----:B------:R-:W-:-:S10]  /*5dce0*/  UFLO.U32 UR5, UR5 ;  /* 0x00000005000572bd */ /* 0x000fd400080e0000 */
[----:B------:R-:W-:-:S06]  /*5dcf0*/  ULOP3.LUT UR4, URZ, UR4, URZ, 0x33, !UPT ;  /* 0x00000004ff047292 */ /* 0x000fcc000f8e33ff */
[----:B------:R-:W-:-:S04]  /*5dd00*/  IMAD.U32 R2, RZ, RZ, UR4 ;  /* 0x00000004ff027e24 */ /* 0x000fc8000f8e00ff */
[----:B------:R-:W1:Y:S02]  /*5dd10*/  REDUX UR7, R2 ;  /* 0x00000000020773c4 */ /* 0x000e640000000000 */
[----:B------:R2:W-:Y:S01]  /*5dd20*/  UTCATOMSWS.AND URZ, UR4 ;  /* 0x0000000400ff79e3 */ /* 0x0005e20008000000 */
[----:B0-----:R-:W-:Y:S01]  /*5dd30*/  ISETP.EQ.U32.AND P0, PT, R0, UR5, PT ;  /* 0x0000000500007c0c */ /* 0x001fe2000bf02070 */
[----:B-1----:R-:W-:-:S12]  /*5dd40*/  IMAD.U32 R0, RZ, RZ, UR7 ;  /* 0x00000007ff007e24 */ /* 0x002fd8000f8e00ff */
[----:B------:R2:W-:Y:S01]  /*5dd50*/  @P0 ATOMS.AND RZ, [UR6], R0 ;  /* 0x00000000ffff098c */ /* 0x0005e2000a800006 */
[----:B------:R-:W-:Y:S05]  /*5dd60*/  BRA `(.L_x_13) ;  /* 0x0000000000147947 */ /* 0x000fea0003800000 */
.L_x_15:
[----:B------:R-:W-:-:S07]  /*5dd70*/  MOV R2, 0x5dd90 ;  /* 0x0005dd9000027802 */ /* 0x000fce0000000f00 */
[----:B------:R-:W-:Y:S05]  /*5dd80*/  CALL.REL.NOINC `($__internal_0_$__cuda_sm10x_tcgen05_guardrail_trap_col_being_dealloced_not_returned_by_alloc) ;  /* 0x00000000002c7944 */ /* 0x000fea0003c00000 */
[----:B------:R-:W-:Y:S05]  /*5dd90*/  BRA `(.L_x_13) ;  /* 0x0000000000087947 */ /* 0x000fea0003800000 */
.L_x_14:
[----:B------:R-:W-:-:S07]  /*5dda0*/  MOV R2, 0x5ddc0 ;  /* 0x0005ddc000027802 */ /* 0x000fce0000000f00 */
[----:B------:R-:W-:Y:S05]  /*5ddb0*/  CALL.REL.NOINC `($__internal_2_$__cuda_sm10x_tcgen05_guardrail_trap_unallocated_columns_being_dealloced) ;  /* 0x0000000000387944 */ /* 0x000fea0003c00000 */
.L_x_13:
[----:B------:R-:W-:Y:S01]  /*5ddc0*/  NOP ;  /* 0x0000000000007918 */ /* 0x000fe20000000000 */
[----:B--2---:R-:W-:Y:S05]  /*5ddd0*/  EXIT ;  /* 0x000000000000794d */ /* 0x004fea0003800000 */
.L_x_8:
[----:B------:R-:W0:Y:S02]  /*5dde0*/  SYNCS.PHASECHK.TRANS64.TRYWAIT P2, [UR8], R6 ;  /* 0x00000006ff0075a7 */ /* 0x000e240008041108 */
[----:B0-----:R-:W-:Y:S05]  /*5ddf0*/  @!P2 BRA `(.L_x_8) ;  /* 0xfffffffc00f8a947 */ /* 0x001fea000383ffff */
[----:B------:R-:W-:Y:S05]  /*5de00*/  BRA `(.L_x_16) ;  /* 0xfffffd5c00707947 */ /* 0x000fea000383ffff */
.L_x_12:
[----:B------:R-:W0:Y:S02]  /*5de10*/  SYNCS.PHASECHK.TRANS64.TRYWAIT P0, [UR8], R0 ;  /* 0x00000000ff0075a7 */ /* 0x000e240008001108 */
[----:B0-----:R-:W-:Y:S05]  /*5de20*/  @!P0 BRA `(.L_x_12) ;  /* 0xfffffffc00f88947 */ /* 0x001fea000383ffff */
[----:B------:R-:W-:Y:S05]  /*5de30*/  BRA `(.L_x_11) ;  /* 0xfffffed000a87947 */ /* 0x000fea000383ffff */
        .weak           $__internal_0_$__cuda_sm10x_tcgen05_guardrail_trap_col_being_dealloced_not_returned_by_alloc
        .type           $__internal_0_$__cuda_sm10x_tcgen05_guardrail_trap_col_being_dealloced_not_returned_by_alloc,@function
        .size           $__internal_0_$__cuda_sm10x_tcgen05_guardrail_trap_col_being_dealloced_not_returned_by_alloc,($__internal_1_$__cuda_sm10x_tcgen05_guardrail_trap_phase_invalid_during_alloc - $__internal_0_$__cuda_sm10x_tcgen05_guardrail_trap_col_being_dealloced_not_returned_by_alloc)
$__internal_0_$__cuda_sm10x_tcgen05_guardrail_trap_col_being_dealloced_not_returned_by_alloc:
[----:B------:R-:W-:Y:S05]  /*5de40*/  BPT.TRAP 0x1 ;  /* 0x000000040000795c */ /* 0x000fea0000300000 */
[----:B------:R-:W-:-:S04]  /*5de50*/  IMAD.MOV.U32 R3, RZ, RZ, 0x0 ;  /* 0x00000000ff037424 */ /* 0x000fc800078e00ff */
[----:B------:R-:W-:Y:S05]  /*5de60*/  RET.REL.NODEC R2 `(matmul_kernel) ;  /* 0xfffffa2002647950 */ /* 0x000fea0003c3ffff */
        .weak           $__internal_1_$__cuda_sm10x_tcgen05_guardrail_trap_phase_invalid_during_alloc
        .type           $__internal_1_$__cuda_sm10x_tcgen05_guardrail_trap_phase_invalid_during_alloc,@function
        .size           $__internal_1_$__cuda_sm10x_tcgen05_guardrail_trap_phase_invalid_during_alloc,($__internal_2_$__cuda_sm10x_tcgen05_guardrail_trap_unallocated_columns_being_dealloced - $__internal_1_$__cuda_sm10x_tcgen05_guardrail_trap_phase_invalid_during_alloc)
$__internal_1_$__cuda_sm10x_tcgen05_guardrail_trap_phase_invalid_during_alloc:
[----:B------:R-:W-:Y:S05]  /*5de70*/  BPT.TRAP 0x1 ;  /* 0x000000040000795c */ /* 0x000fea0000300000 */
[----:B------:R-:W-:-:S04]  /*5de80*/  IMAD.MOV.U32 R3, RZ, RZ, 0x0 ;  /* 0x00000000ff037424 */ /* 0x000fc800078e00ff */
[----:B------:R-:W-:Y:S05]  /*5de90*/  RET.REL.NODEC R2 `(matmul_kernel) ;  /* 0xfffffa2002587950 */ /* 0x000fea0003c3ffff */
        .weak           $__internal_2_$__cuda_sm10x_tcgen05_guardrail_trap_unallocated_columns_being_dealloced
        .type           $__internal_2_$__cuda_sm10x_tcgen05_guardrail_trap_unallocated_columns_being_dealloced,@function
        .size           $__internal_2_$__cuda_sm10x_tcgen05_guardrail_trap_unallocated_columns_being_dealloced,(.L_x_20 - $__internal_2_$__cuda_sm10x_tcgen05_guardrail_trap_unallocated_columns_being_dealloced)
$__internal_2_$__cuda_sm10x_tcgen05_guardrail_trap_unallocated_columns_being_dealloced:
[----:B------:R-:W-:Y:S05]  /*5dea0*/  BPT.TRAP 0x1 ;  /* 0x000000040000795c */ /* 0x000fea0000300000 */
[----:B------:R-:W-:-:S04]  /*5deb0*/  IMAD.MOV.U32 R3, RZ, RZ, 0x0 ;  /* 0x00000000ff037424 */ /* 0x000fc800078e00ff */
[----:B------:R-:W-:Y:S05]  /*5dec0*/  RET.REL.NODEC R2 `(matmul_kernel) ;  /* 0xfffffa20024c7950 */ /* 0x000fea0003c3ffff */
.L_x_17:
[----:B------:R-:W-:-:S00]  /*5ded0*/  BRA `(.L_x_17) ;  /* 0xfffffffc00fc7947 */ /* 0x000fc0000383ffff */
[----:B------:R-:W-:-:S00]  /*5dee0*/  NOP ;  /* 0x0000000000007918 */ /* 0x000fc00000000000 */
        /* <DEDUP_REMOVED lines=9> */
.L_x_20:


//--------------------- .nv.shared.matmul_kernel  --------------------------
	.section	.nv.shared.matmul_kernel,"aw",@nobits
	.sectionflags	@""
	.align	16
	.zero		1024


//--------------------- .nv.shared.reserved.0     --------------------------
	.section	.nv.shared.reserved.0,"aw",@nobits
	.align	8
	.weak		__nv_reservedSMEM_offset_0_alias
	.size		__nv_reservedSMEM_offset_0_alias, 0, 64
	.other		__nv_reservedSMEM_offset_0_alias,@"STO_CUDA_RESERVED_SHARED STV_DEFAULT"
__nv_reservedSMEM_offset_0_alias:
	.zero		0
.nv.shared.reserved.0:
	.zero		64
	.weak		__nv_reservedSMEM_allocation_phase
	.type		__nv_reservedSMEM_allocation_phase,@object
	.size		__nv_reservedSMEM_allocation_phase,(.L_0 - __nv_reservedSMEM_allocation_phase)
__nv_reservedSMEM_allocation_phase:
	.zero		1
.L_0:
	.zero		7
	.weak		__nv_reservedSMEM_devtool_atexit_pc
	.type		__nv_reservedSMEM_devtool_atexit_pc,@object
	.size		__nv_reservedSMEM_devtool_atexit_pc,(__nv_reservedSMEM_allocation_mask - __nv_reservedSMEM_devtool_atexit_pc)
__nv_reservedSMEM_devtool_atexit_pc:
	.zero		8
	.weak		__nv_reservedSMEM_allocation_mask
	.type		__nv_reservedSMEM_allocation_mask,@object
	.size		__nv_reservedSMEM_allocation_mask,(.L_2 - __nv_reservedSMEM_allocation_mask)
__nv_reservedSMEM_allocation_mask:
	.zero		4
.L_2:


//--------------------- .nv.constant0.matmul_kernel --------------------------
	.section	.nv.constant0.matmul_kernel,"a",@progbits
	.sectionflags	@""
	.align	4
.nv.constant0.matmul_kernel:
	.zero		976


//--------------------- SYMBOLS --------------------------

	.type		.nv.reservedSmem.offset0,@object
	.size		.nv.reservedSmem.offset0,0x4
	.type		.nv.reservedSmem.cap,@object
	.size		.nv.reservedSmem.cap,0x4
